def matmul_kernel(
    a_ptr,
    b_ptr,
    c_ptr,
    M,
    N,
    K,
    stride_am,
    stride_ak,
    stride_bk,
    stride_bn,
    stride_cm,
    stride_cn,
    BLOCK_M: tl.constexpr,
    BLOCK_N: tl.constexpr,
    BLOCK_K: tl.constexpr,
    GROUP_M: tl.constexpr,
):
    pid = tl.program_id(axis=0)
    num_pid_m = tl.cdiv(M, BLOCK_M)
    num_pid_n = tl.cdiv(N, BLOCK_N)
    num_pid_in_group = GROUP_M * num_pid_n
    group_id = pid // num_pid_in_group
    first_pid_m = group_id * GROUP_M
    group_size_m = min(num_pid_m - first_pid_m, GROUP_M)
    pid_m = first_pid_m + ((pid % num_pid_in_group) % group_size_m)
    pid_n = (pid % num_pid_in_group) // group_size_m

    offs_am = (pid_m * BLOCK_M + tl.arange(0, BLOCK_M)) % M
    offs_bn = (pid_n * BLOCK_N + tl.arange(0, BLOCK_N)) % N
    offs_k = tl.arange(0, BLOCK_K)
    a_ptrs = a_ptr + offs_am[:, None] * stride_am + offs_k[None, :] * stride_ak
    b_ptrs = b_ptr + offs_k[:, None] * stride_bk + offs_bn[None, :] * stride_bn

    acc = tl.zeros((BLOCK_M, BLOCK_N), dtype=tl.float32)
    for kk in range(0, tl.cdiv(K, BLOCK_K)):
        a = tl.load(a_ptrs, mask=offs_k[None, :] < K - kk * BLOCK_K, other=0.0)
        b = tl.load(b_ptrs, mask=offs_k[:, None] < K - kk * BLOCK_K, other=0.0)
        acc = tl.dot(a, b, acc)
        a_ptrs += BLOCK_K * stride_ak
        b_ptrs += BLOCK_K * stride_bk

    c = acc.to(c_ptr.dtype.element_ty)
    offs_cm = pid_m * BLOCK_M + tl.arange(0, BLOCK_M)
    offs_cn = pid_n * BLOCK_N + tl.arange(0, BLOCK_N)
    c_ptrs = c_ptr + offs_cm[:, None] * stride_cm + offs_cn[None, :] * stride_cn
    mask = (offs_cm[:, None] < M) & (offs_cn[None, :] < N)
    tl.store(c_ptrs, c, mask=mask)

# config = {"BLOCK_K": 32, "BLOCK_M": 32, "BLOCK_N": 256, "GROUP_M": 8, "arch": "sm_100", "dtype": "fp16", "num_ctas": 1, "num_stages": 2, "num_warps": 2}
# arch = sm_100


// ===== COMPILED SASS (sm_100a) =====

	.target	sm_100a

	.elftype	@"ET_EXEC"


//--------------------- .note.nv.tkinfo           --------------------------
	.section	.note.nv.tkinfo,"",@"SHT_NOTE"
	.sectionflags	@"SHF_NOTE_NV_TKINFO"
	.tkinfo
        /*0018*/ 	.word	0x00000081
        /*0030*/ 	.string	""
        /*0030*/ 	.string	"ptxas-blackwell"
        /*0030*/ 	.string	"Cuda compilation tools, release 12.9, V12.9.86"
        /*0030*/ 	.string	"Build cuda_12.9.r12.9/compiler.36037853_0"
        /*0030*/ 	.string	"-v  -suppress-debug-info  -lineinfo  -arch sm_100a "



//--------------------- .note.nv.cuver            --------------------------
	.section	.note.nv.cuver,"",@"SHT_NOTE"
	.sectionflags	@"SHF_NOTE_NV_CUVER"
        /*0018*/ 	.short	0x0001
        /*001a*/ 	.short	0x0064
        /*001c*/ 	.short	0x0001
        /*001e*/ 	.short	0x0000
        /*0020*/ 	.short	0x0001
        /*0022*/ 	.short	0x0000


//--------------------- .nv.info                  --------------------------
	.section	.nv.info,"",@"SHT_CUDA_INFO"
	.align	4


	//----- nvinfo : EIATTR_REGCOUNT
	.align		4
        /*0000*/ 	.byte	0x04, 0x2f
        /*0002*/ 	.short	(.L_1 - .L_0)
	.align		4
.L_0:
        /*0004*/ 	.word	index@(matmul_kernel)
        /*0008*/ 	.word	0x00000020


	//----- nvinfo : EIATTR_FRAME_SIZE
	.align		4
.L_1:
        /*000c*/ 	.byte	0x04, 0x11
        /*000e*/ 	.short	(.L_3 - .L_2)
	.align		4
.L_2:
        /*0010*/ 	.word	index@(matmul_kernel)
        /*0014*/ 	.word	0x000012e0


	//----- nvinfo : EIATTR_MIN_STACK_SIZE
	.align		4
.L_3:
        /*0018*/ 	.byte	0x04, 0x12
        /*001a*/ 	.short	(.L_5 - .L_4)
	.align		4
.L_4:
        /*001c*/ 	.word	index@(matmul_kernel)
        /*0020*/ 	.word	0x000012e0
.L_5:


//--------------------- .nv.info.matmul_kernel    --------------------------
	.section	.nv.info.matmul_kernel,"",@"SHT_CUDA_INFO"
	.sectionflags	@""
	.align	4


	//----- nvinfo : EIATTR_CUDA_API_VERSION
	.align		4
        /*0000*/ 	.byte	0x04, 0x37
        /*0002*/ 	.short	(.L_7 - .L_6)
.L_6:
        /*0004*/ 	.word	0x00000081


	//----- nvinfo : EIATTR_KPARAM_INFO
	.align		4
.L_7:
        /*0008*/ 	.byte	0x04, 0x17
        /*000a*/ 	.short	(.L_9 - .L_8)
.L_8:
        /*000c*/ 	.word	0x00000000
        /*0010*/ 	.short	0x000d
        /*0012*/ 	.short	0x0048
        /*0014*/ 	.byte	0x00, 0xf4, 0x21, 0x00


	//----- nvinfo : EIATTR_KPARAM_INFO
	.align		4
.L_9:
        /*0018*/ 	.byte	0x04, 0x17
        /*001a*/ 	.short	(.L_11 - .L_10)
.L_10:
        /*001c*/ 	.word	0x00000000
        /*0020*/ 	.short	0x000c
        /*0022*/ 	.short	0x0040
        /*0024*/ 	.byte	0x00, 0xf4, 0x21, 0x00


	//----- nvinfo : EIATTR_KPARAM_INFO
	.align		4
.L_11:
        /*0028*/ 	.byte	0x04, 0x17
        /*002a*/ 	.short	(.L_13 - .L_12)
.L_12:
        /*002c*/ 	.word	0x00000000
        /*0030*/ 	.short	0x000b
        /*0032*/ 	.short	0x0038
        /*0034*/ 	.byte	0x00, 0xf0, 0x11, 0x00


	//----- nvinfo : EIATTR_KPARAM_INFO
	.align		4
.L_13:
        /*0038*/ 	.byte	0x04, 0x17
        /*003a*/ 	.short	(.L_15 - .L_14)
.L_14:
        /*003c*/ 	.word	0x00000000
        /*0040*/ 	.short	0x000a
        /*0042*/ 	.short	0x0034
        /*0044*/ 	.byte	0x00, 0xf0, 0x11, 0x00


	//----- nvinfo : EIATTR_KPARAM_INFO
	.align		4
.L_15:
        /*0048*/ 	.byte	0x04, 0x17
        /*004a*/ 	.short	(.L_17 - .L_16)
.L_16:
        /*004c*/ 	.word	0x00000000
        /*0050*/ 	.short	0x0009
        /*0052*/ 	.short	0x0030
        /*0054*/ 	.byte	0x00, 0xf0, 0x11, 0x00


	//----- nvinfo : EIATTR_KPARAM_INFO
	.align		4
.L_17:
        /*0058*/ 	.byte	0x04, 0x17
        /*005a*/ 	.short	(.L_19 - .L_18)
.L_18:
        /*005c*/ 	.word	0x00000000
        /*0060*/ 	.short	0x0008
        /*0062*/ 	.short	0x002c
        /*0064*/ 	.byte	0x00, 0xf0, 0x11, 0x00


	//----- nvinfo : EIATTR_KPARAM_INFO
	.align		4
.L_19:
        /*0068*/ 	.byte	0x04, 0x17
        /*006a*/ 	.short	(.L_21 - .L_20)
.L_20:
        /*006c*/ 	.word	0x00000000
        /*0070*/ 	.short	0x0007
        /*0072*/ 	.short	0x0028
        /*0074*/ 	.byte	0x00, 0xf0, 0x11, 0x00


	//----- nvinfo : EIATTR_KPARAM_INFO
	.align		4
.L_21:
        /*0078*/ 	.byte	0x04, 0x17
        /*007a*/ 	.short	(.L_23 - .L_22)
.L_22:
        /*007c*/ 	.word	0x00000000
        /*0080*/ 	.short	0x0006
        /*0082*/ 	.short	0x0024
        /*0084*/ 	.byte	0x00, 0xf0, 0x11, 0x00


	//----- nvinfo : EIATTR_KPARAM_INFO
	.align		4
.L_23:
        /*0088*/ 	.byte	0x04, 0x17
        /*008a*/ 	.short	(.L_25 - .L_24)
.L_24:
        /*008c*/ 	.word	0x00000000
        /*0090*/ 	.short	0x0005
        /*0092*/ 	.short	0x0020
        /*0094*/ 	.byte	0x00, 0xf0, 0x11, 0x00


	//----- nvinfo : EIATTR_KPARAM_INFO
	.align		4
.L_25:
        /*0098*/ 	.byte	0x04, 0x17
        /*009a*/ 	.short	(.L_27 - .L_26)
.L_26:
        /*009c*/ 	.word	0x00000000
        /*00a0*/ 	.short	0x0004
        /*00a2*/ 	.short	0x001c
        /*00a4*/ 	.byte	0x00, 0xf0, 0x11, 0x00


	//----- nvinfo : EIATTR_KPARAM_INFO
	.align		4
.L_27:
        /*00a8*/ 	.byte	0x04, 0x17
        /*00aa*/ 	.short	(.L_29 - .L_28)
.L_28:
        /*00ac*/ 	.word	0x00000000
        /*00b0*/ 	.short	0x0003
        /*00b2*/ 	.short	0x0018
        /*00b4*/ 	.byte	0x00, 0xf0, 0x11, 0x00


	//----- nvinfo : EIATTR_KPARAM_INFO
	.align		4
.L_29:
        /*00b8*/ 	.byte	0x04, 0x17
        /*00ba*/ 	.short	(.L_31 - .L_30)
.L_30:
        /*00bc*/ 	.word	0x00000000
        /*00c0*/ 	.short	0x0002
        /*00c2*/ 	.short	0x0010
        /*00c4*/ 	.byte	0x00, 0xf4, 0x21, 0x00


	//----- nvinfo : EIATTR_KPARAM_INFO
	.align		4
.L_31:
        /*00c8*/ 	.byte	0x04, 0x17
        /*00ca*/ 	.short	(.L_33 - .L_32)
.L_32:
        /*00cc*/ 	.word	0x00000000
        /*00d0*/ 	.short	0x0001
        /*00d2*/ 	.short	0x0008
        /*00d4*/ 	.byte	0x00, 0xf4, 0x21, 0x00


	//----- nvinfo : EIATTR_KPARAM_INFO
	.align		4
.L_33:
        /*00d8*/ 	.byte	0x04, 0x17
        /*00da*/ 	.short	(.L_35 - .L_34)
.L_34:
        /*00dc*/ 	.word	0x00000000
        /*00e0*/ 	.short	0x0000
        /*00e2*/ 	.short	0x0000
        /*00e4*/ 	.byte	0x00, 0xf4, 0x21, 0x00


	//----- nvinfo : EIATTR_SPARSE_MMA_MASK
	.align		4
.L_35:
        /*00e8*/ 	.byte	0x03, 0x50
        /*00ea*/ 	.short	0x0000


	//----- nvinfo : EIATTR_MAXREG_COUNT
	.align		4
        /*00ec*/ 	.byte	0x03, 0x1b
        /*00ee*/ 	.short	0x00ff


	//----- nvinfo : EIATTR_NUM_BARRIERS
	.align		4
        /*00f0*/ 	.byte	0x02, 0x4c
        /*00f2*/ 	.byte	0x01
	.zero		1


	//----- nvinfo : EIATTR_ANNOTATIONS
	.align		4
        /*00f4*/ 	.byte	0x04, 0x55
        /*00f6*/ 	.short	(.L_37 - .L_36)


	//   ....[0]....
.L_36:
        /*00f8*/ 	.word	0x00000001
        /*00fc*/ 	.byte	0xc0, 0x05, 0x00, 0x00, 0x01, 0x00, 0x00, 0x00, 0x00, 0x06, 0x00, 0x00, 0x01, 0x00, 0x00, 0x00
        /* <DEDUP_REMOVED lines=2386> */
        /*962c*/ 	.byte	0x60, 0x51, 0x02, 0x00, 0x01, 0x00, 0x00, 0x00, 0x90, 0x51, 0x02, 0x00


	//----- nvinfo : EIATTR_VRC_CTA_INIT_COUNT
	.align		4
.L_37:
        /*9638*/ 	.byte	0x02, 0x4a
	.zero		1
	.zero		1


	//----- nvinfo : EIATTR_EXIT_INSTR_OFFSETS
	.align		4
        /*963c*/ 	.byte	0x04, 0x1c
        /*963e*/ 	.short	(.L_39 - .L_38)


	//   ....[0]....
.L_38:
        /*9640*/ 	.word	0x00025620


	//   ....[1]....
        /*9644*/ 	.word	0x00025650


	//----- nvinfo : EIATTR_REQNTID
	.align		4
.L_39:
        /*9648*/ 	.byte	0x04, 0x10
        /*964a*/ 	.short	(.L_41 - .L_40)
.L_40:
        /*964c*/ 	.word	0x00000040
        /*9650*/ 	.word	0x00000001
        /*9654*/ 	.word	0x00000001


	//----- nvinfo : EIATTR_CBANK_PARAM_SIZE
	.align		4
.L_41:
        /*9658*/ 	.byte	0x03, 0x19
        /*965a*/ 	.short	0x0050


	//----- nvinfo : EIATTR_PARAM_CBANK
	.align		4
        /*965c*/ 	.byte	0x04, 0x0a
        /*965e*/ 	.short	(.L_43 - .L_42)
	.align		4
.L_42:
        /*9660*/ 	.word	index@(.nv.constant0.matmul_kernel)
        /*9664*/ 	.short	0x0380
        /*9666*/ 	.short	0x0050


	//----- nvinfo : EIATTR_SW_WAR
	.align		4
.L_43:
        /*9668*/ 	.byte	0x04, 0x36
        /*966a*/ 	.short	(.L_45 - .L_44)
.L_44:
        /*966c*/ 	.word	0x00000008
.L_45:


//--------------------- .nv.compat                --------------------------
	.section	.nv.compat,"",@"SHT_CUDA_COMPAT_INFO"
	.align	4
        /*0000*/ 	.byte	0x02, 0x02, 0x01, 0x00, 0x02, 0x05, 0x05, 0x00, 0x02, 0x03, 0x00, 0x00, 0x02, 0x06, 0x01, 0x00


//--------------------- .nv.callgraph             --------------------------
	.section	.nv.callgraph,"",@"SHT_CUDA_CALLGRAPH"
	.align	4
	.sectionentsize	8
	.align		4
        /*0000*/ 	.word	0x00000000
	.align		4
        /*0004*/ 	.word	0xffffffff
	.align		4
        /*0008*/ 	.word	0x00000000
	.align		4
        /*000c*/ 	.word	0xfffffffe
	.align		4
        /*0010*/ 	.word	0x00000000
	.align		4
        /*0014*/ 	.word	0xfffffffd
	.align		4
        /*0018*/ 	.word	0x00000000
	.align		4
        /*001c*/ 	.word	0xfffffffc


//--------------------- .text.matmul_kernel       --------------------------
	.section	.text.matmul_kernel,"ax",@progbits
	.align	128
        .global         matmul_kernel
        .type           matmul_kernel,@function
        .size           matmul_kernel,(.L_x_4 - matmul_kernel)
        .other          matmul_kernel,@"STO_CUDA_ENTRY STV_DEFAULT"
matmul_kernel:
.text.matmul_kernel:
[----:B------:R-:W0:Y:S08]  /*0000*/  LDC R1, c[0x0][0x37c] ;  /* 0x0000df00ff017b82 */ /* 0x000e300000000800 */
[----:B------:R-:W1:Y:S01]  /*0010*/  LDC.64 R14, c[0x0][0x398] ;  /* 0x0000e600ff0e7b82 */ /* 0x000e620000000a00 */
[----:B------:R-:W2:Y:S01]  /*0020*/  S2R R12, SR_TID.X ;  /* 0x00000000000c7919 */ /* 0x000ea20000002100 */
[----:B0-----:R-:W-:Y:S01]  /*0030*/  VIADD R1, R1, 0xffffed20 ;  /* 0xffffed2001017836 */ /* 0x001fe20000000000 */
[----:B------:R-:W0:Y:S01]  /*0040*/  LDCU UR4, c[0x0][0x3a0] ;  /* 0x00007400ff0477ac */ /* 0x000e220008000800 */
[----:B------:R-:W3:Y:S01]  /*0050*/  LDCU.64 UR8, c[0x0][0x358] ;  /* 0x00006b00ff0877ac */ /* 0x000ee20008000a00 */
[----:B------:R-:W4:Y:S01]  /*0060*/  LDCU UR7, c[0x0][0x3a0] ;  /* 0x00007400ff0777ac */ /* 0x000f220008000800 */
[----:B0-----:R-:W-:Y:S01]  /*0070*/  UIADD3 UR4, UPT, UPT, UR4, 0x1f, URZ ;  /* 0x0000001f04047890 */ /* 0x001fe2000fffe0ff */
[----:B-1----:R-:W-:-:S03]  /*0080*/  VIADD R0, R15, 0xff ;  /* 0x000000ff0f007836 */ /* 0x002fc60000000000 */
[----:B------:R-:W-:Y:S02]  /*0090*/  UISETP.GT.AND UP0, UPT, UR4, 0x1f, UPT ;  /* 0x0000001f0400788c */ /* 0x000fe4000bf04270 */
[----:B------:R-:W-:-:S04]  /*00a0*/  SHF.R.S32.HI R3, RZ, 0x1f, R0 ;  /* 0x0000001fff037819 */ /* 0x000fc80000011400 */
[----:B------:R-:W-:Y:S02]  /*00b0*/  LEA.HI R3, R3, R0, RZ, 0x8 ;  /* 0x0000000003037211 */ /* 0x000fe400078f40ff */
[----:B--2---:R-:W-:Y:S02]  /*00c0*/  LOP3.LUT R16, R12, 0x1f, RZ, 0xc0, !PT ;  /* 0x0000001f0c107812 */ /* 0x004fe400078ec0ff */
[----:B------:R-:W-:Y:S02]  /*00d0*/  SHF.R.S32.HI R0, RZ, 0x8, R3 ;  /* 0x00000008ff007819 */ /* 0x000fe40000011403 */
[----:B------:R-:W0:Y:S03]  /*00e0*/  S2R R3, SR_CTAID.X ;  /* 0x0000000000037919 */ /* 0x000e260000002500 */
[----:B------:R-:W-:-:S05]  /*00f0*/  IMAD.SHL.U32 R0, R0, 0x8, RZ ;  /* 0x0000000800007824 */ /* 0x000fca00078e00ff */
[-C--:B------:R-:W-:Y:S02]  /*0100*/  IABS R7, R0.reuse ;  /* 0x0000000000077213 */ /* 0x080fe40000000000 */
[----:B------:R-:W-:Y:S02]  /*0110*/  IABS R10, R0 ;  /* 0x00000000000a7213 */ /* 0x000fe40000000000 */
[----:B------:R-:W1:Y:S08]  /*0120*/  I2F.RP R2, R7 ;  /* 0x0000000700027306 */ /* 0x000e700000209400 */
[----:B-1----:R-:W1:Y:S01]  /*0130*/  MUFU.RCP R2, R2 ;  /* 0x0000000200027308 */ /* 0x002e620000001000 */
[----:B0-----:R-:W-:Y:S01]  /*0140*/  IABS R8, R3 ;  /* 0x0000000300087213 */ /* 0x001fe20000000000 */
[----:B-1----:R-:W-:-:S02]  /*0150*/  VIADD R4, R2, 0xffffffe ;  /* 0x0ffffffe02047836 */ /* 0x002fc40000000000 */
[----:B------:R-:W-:-:S04]  /*0160*/  IMAD.MOV R2, RZ, RZ, -R10 ;  /* 0x000000ffff027224 */ /* 0x000fc800078e0a0a */
[----:B------:R0:W1:Y:S02]  /*0170*/  F2I.FTZ.U32.TRUNC.NTZ R5, R4 ;  /* 0x0000000400057305 */ /* 0x000064000021f000 */
[----:B0-----:R-:W-:Y:S02]  /*0180*/  IMAD.MOV.U32 R4, RZ, RZ, RZ ;  /* 0x000000ffff047224 */ /* 0x001fe400078e00ff */
[----:B-1----:R-:W-:-:S04]  /*0190*/  IMAD.MOV R6, RZ, RZ, -R5 ;  /* 0x000000ffff067224 */ /* 0x002fc800078e0a05 */
[----:B------:R-:W-:Y:S02]  /*01a0*/  IMAD R9, R6, R7, RZ ;  /* 0x0000000706097224 */ /* 0x000fe400078e02ff */
[----:B------:R-:W-:Y:S02]  /*01b0*/  IMAD.MOV.U32 R6, RZ, RZ, R8 ;  /* 0x000000ffff067224 */ /* 0x000fe400078e0008 */
[----:B------:R-:W-:-:S06]  /*01c0*/  IMAD.HI.U32 R5, R5, R9, R4 ;  /* 0x0000000905057227 */ /* 0x000fcc00078e0004 */
[----:B------:R-:W-:-:S04]  /*01d0*/  IMAD.HI.U32 R5, R5, R6, RZ ;  /* 0x0000000605057227 */ /* 0x000fc800078e00ff */
[----:B------:R-:W-:-:S05]  /*01e0*/  IMAD R2, R5, R2, R6 ;  /* 0x0000000205027224 */ /* 0x000fca00078e0206 */
[----:B------:R-:W-:-:S13]  /*01f0*/  ISETP.GT.U32.AND P1, PT, R7, R2, PT ;  /* 0x000000020700720c */ /* 0x000fda0003f24070 */
[----:B------:R-:W-:Y:S02]  /*0200*/  @!P1 IMAD.IADD R2, R2, 0x1, -R7 ;  /* 0x0000000102029824 */ /* 0x000fe400078e0a07 */
[----:B------:R-:W-:Y:S01]  /*0210*/  @!P1 VIADD R5, R5, 0x1 ;  /* 0x0000000105059836 */ /* 0x000fe20000000000 */
[----:B------:R-:W-:Y:S02]  /*0220*/  ISETP.NE.AND P1, PT, R0, RZ, PT ;  /* 0x000000ff0000720c */ /* 0x000fe40003f25270 */
[----:B------:R-:W-:Y:S02]  /*0230*/  ISETP.GE.U32.AND P0, PT, R2, R7, PT ;  /* 0x000000070200720c */ /* 0x000fe40003f06070 */
[----:B------:R-:W-:-:S04]  /*0240*/  LOP3.LUT R2, R3, R0, RZ, 0x3c, !PT ;  /* 0x0000000003027212 */ /* 0x000fc800078e3cff */
[----:B------:R-:W-:Y:S01]  /*0250*/  ISETP.GE.AND P2, PT, R2, RZ, PT ;  /* 0x000000ff0200720c */ /* 0x000fe20003f46270 */
[----:B------:R-:W-:-:S06]  /*0260*/  VIADD R2, R14, 0x1f ;  /* 0x0000001f0e027836 */ /* 0x000fcc0000000000 */
[----:B------:R-:W-:-:S04]  /*0270*/  @P0 VIADD R5, R5, 0x1 ;  /* 0x0000000105050836 */ /* 0x000fc80000000000 */
[----:B------:R-:W-:Y:S01]  /*0280*/  IMAD.MOV.U32 R4, RZ, RZ, R5 ;  /* 0x000000ffff047224 */ /* 0x000fe200078e0005 */
[----:B------:R-:W-:-:S03]  /*0290*/  SHF.R.S32.HI R5, RZ, 0x1f, R2 ;  /* 0x0000001fff057819 */ /* 0x000fc60000011402 */
[----:B------:R-:W-:Y:S01]  /*02a0*/  @!P2 IMAD.MOV R4, RZ, RZ, -R4 ;  /* 0x000000ffff04a224 */ /* 0x000fe200078e0a04 */
[----:B------:R-:W-:Y:S02]  /*02b0*/  @!P1 LOP3.LUT R4, RZ, R0, RZ, 0x33, !PT ;  /* 0x00000000ff049212 */ /* 0x000fe400078e33ff */
[----:B------:R-:W-:-:S03]  /*02c0*/  LEA.HI R5, R5, R2, RZ, 0x5 ;  /* 0x0000000205057211 */ /* 0x000fc600078f28ff */
[----:B------:R-:W-:Y:S02]  /*02d0*/  IMAD.SHL.U32 R2, R4, 0x8, RZ ;  /* 0x0000000804027824 */ /* 0x000fe400078e00ff */
[----:B------:R-:W-:-:S03]  /*02e0*/  IMAD.MOV R4, RZ, RZ, -R4 ;  /* 0x000000ffff047224 */ /* 0x000fc600078e0a04 */
[----:B------:R-:W-:Y:S01]  /*02f0*/  LEA.HI.SX32 R5, R5, -R2, 0x1b ;  /* 0x8000000205057211 */ /* 0x000fe200078fdaff */
[----:B------:R-:W-:Y:S02]  /*0300*/  IMAD R13, R0, R4, R3 ;  /* 0x00000004000d7224 */ /* 0x000fe400078e0203 */
[----:B------:R-:W-:Y:S01]  /*0310*/  IMAD.MOV.U32 R4, RZ, RZ, RZ ;  /* 0x000000ffff047224 */ /* 0x000fe200078e00ff */
[----:B------:R-:W-:Y:S02]  /*0320*/  VIMNMX R6, PT, PT, R5, 0x8, PT ;  /* 0x0000000805067848 */ /* 0x000fe40003fe0100 */
[----:B------:R-:W-:Y:S02]  /*0330*/  IABS R11, R13 ;  /* 0x0000000d000b7213 */ /* 0x000fe40000000000 */
[----:B------:R-:W-:-:S04]  /*0340*/  IABS R9, R6 ;  /* 0x0000000600097213 */ /* 0x000fc80000000000 */
[----:B------:R-:W0:Y:S08]  /*0350*/  I2F.RP R7, R9 ;  /* 0x0000000900077306 */ /* 0x000e300000209400 */
[----:B0-----:R-:W0:Y:S02]  /*0360*/  MUFU.RCP R7, R7 ;  /* 0x0000000700077308 */ /* 0x001e240000001000 */
[----:B0-----:R-:W-:-:S06]  /*0370*/  VIADD R5, R7, 0xffffffe ;  /* 0x0ffffffe07057836 */ /* 0x001fcc0000000000 */
[----:B------:R-:W0:Y:S02]  /*0380*/  F2I.FTZ.U32.TRUNC.NTZ R5, R5 ;  /* 0x0000000500057305 */ /* 0x000e24000021f000 */
[----:B0-----:R-:W-:-:S04]  /*0390*/  IMAD.MOV R8, RZ, RZ, -R5 ;  /* 0x000000ffff087224 */ /* 0x001fc800078e0a05 */
[----:B------:R-:W-:-:S04]  /*03a0*/  IMAD.MOV.U32 R0, RZ, RZ, R8 ;  /* 0x000000ffff007224 */ /* 0x000fc800078e0008 */
[----:B------:R-:W-:Y:S01]  /*03b0*/  IMAD R3, R0, R9, RZ ;  /* 0x0000000900037224 */ /* 0x000fe200078e02ff */
[----:B------:R-:W-:-:S03]  /*03c0*/  IABS R0, R6 ;  /* 0x0000000600007213 */ /* 0x000fc60000000000 */
[----:B------:R-:W-:Y:S01]  /*03d0*/  IMAD.HI.U32 R4, R5, R3, R4 ;  /* 0x0000000305047227 */ /* 0x000fe200078e0004 */
[----:B------:R-:W-:-:S03]  /*03e0*/  SHF.R.U32.HI R5, RZ, 0x5, R12 ;  /* 0x00000005ff057819 */ /* 0x000fc6000001160c */
[----:B------:R-:W-:Y:S02]  /*03f0*/  IMAD.MOV R0, RZ, RZ, -R0 ;  /* 0x000000ffff007224 */ /* 0x000fe400078e0a00 */
        /* <DEDUP_REMOVED lines=8> */
[----:B------:R-:W-:-:S07]  /*0480*/  ISETP.GE.AND P2, PT, R0, RZ, PT ;  /* 0x000000ff0000720c */ /* 0x000fce0003f46270 */
[----:B------:R-:W-:-:S06]  /*0490*/  @P0 VIADD R4, R4, 0x1 ;  /* 0x0000000104040836 */ /* 0x000fcc0000000000 */
[----:B------:R-:W-:Y:S01]  /*04a0*/  @!P2 IMAD.MOV R4, RZ, RZ, -R4 ;  /* 0x000000ffff04a224 */ /* 0x000fe200078e0a04 */
[----:B------:R-:W-:-:S05]  /*04b0*/  @!P1 LOP3.LUT R4, RZ, R6, RZ, 0x33, !PT ;  /* 0x00000006ff049212 */ /* 0x000fca00078e33ff */
[----:B------:R-:W-:-:S04]  /*04c0*/  IMAD.MOV R3, RZ, RZ, -R4 ;  /* 0x000000ffff037224 */ /* 0x000fc800078e0a04 */
[----:B------:R-:W-:-:S04]  /*04d0*/  IMAD R3, R6, R3, R13 ;  /* 0x0000000306037224 */ /* 0x000fc800078e020d */
[----:B------:R-:W-:Y:S01]  /*04e0*/  IMAD.IADD R0, R2, 0x1, R3 ;  /* 0x0000000102007824 */ /* 0x000fe200078e0203 */
[----:B------:R-:W-:-:S03]  /*04f0*/  SGXT.U32 R2, R5, 0x1 ;  /* 0x000000010502781a */ /* 0x000fc60000000000 */
[----:B------:R-:W-:Y:S01]  /*0500*/  IMAD R0, R0, 0x20, R16 ;  /* 0x0000002000007824 */ /* 0x000fe200078e0210 */
[C---:B------:R-:W-:Y:S02]  /*0510*/  LOP3.LUT R3, R2.reuse, 0x4, RZ, 0xfc, !PT ;  /* 0x0000000402037812 */ /* 0x040fe400078efcff */
[----:B------:R-:W-:Y:S01]  /*0520*/  LOP3.LUT R3, R2, 0xa, RZ, 0xfc, !PT ;  /* 0x0000000a02037812 */ /* 0x000fe200078efcff */
[----:B------:R-:W-:Y:S01]  /*0530*/  IMAD.SHL.U32 R3, R4, 0x100, RZ ;  /* 0x0000010004037824 */ /* 0x000fe200078e00ff */
[C---:B------:R-:W-:Y:S02]  /*0540*/  LOP3.LUT R5, R2.reuse, 0x2, RZ, 0xfc, !PT ;  /* 0x0000000202057812 */ /* 0x040fe400078efcff */
[C---:B------:R-:W-:Y:S02]  /*0550*/  LOP3.LUT R6, R2.reuse, 0x6, RZ, 0xfc, !PT ;  /* 0x0000000602067812 */ /* 0x040fe400078efcff */
[C---:B------:R-:W-:Y:S02]  /*0560*/  LOP3.LUT R5, R2.reuse, 0x8, RZ, 0xfc, !PT ;  /* 0x0000000802057812 */ /* 0x040fe400078efcff */
[----:B------:R-:W-:-:S02]  /*0570*/  LOP3.LUT R6, R2, 0xc, RZ, 0xfc, !PT ;  /* 0x0000000c02067812 */ /* 0x000fc400078efcff */
[C---:B------:R-:W-:Y:S02]  /*0580*/  LOP3.LUT R4, R2.reuse, 0x10, RZ, 0xfc, !PT ;  /* 0x0000001002047812 */ /* 0x040fe400078efcff */
[C---:B------:R-:W-:Y:S02]  /*0590*/  LOP3.LUT R7, R3.reuse, 0x2, R2, 0xfe, !PT ;  /* 0x0000000203077812 */ /* 0x040fe400078efe02 */
[C---:B------:R-:W-:Y:S02]  /*05a0*/  LOP3.LUT R5, R2.reuse, 0xe, RZ, 0xfc, !PT ;  /* 0x0000000e02057812 */ /* 0x040fe400078efcff */
[C---:B------:R-:W-:Y:S01]  /*05b0*/  LOP3.LUT R6, R2.reuse, 0x12, RZ, 0xfc, !PT ;  /* 0x0000001202067812 */ /* 0x040fe200078efcff */
[----:B------:R0:W-:Y:S01]  /*05c0*/  STL [R1+0x7d4], R7 ;  /* 0x0007d40701007387 */ /* 0x0001e20000100800 */
[----:B------:R-:W-:Y:S02]  /*05d0*/  LOP3.LUT R4, R3, R2, RZ, 0xfc, !PT ;  /* 0x0000000203047212 */ /* 0x000fe400078efcff */
[----:B------:R-:W-:-:S02]  /*05e0*/  LOP3.LUT R5, R2, 0x14, RZ, 0xfc, !PT ;  /* 0x0000001402057812 */ /* 0x000fc400078efcff */
[C-C-:B------:R-:W-:Y:S01]  /*05f0*/  LOP3.LUT R6, R3.reuse, 0x4, R2.reuse, 0xfe, !PT ;  /* 0x0000000403067812 */ /* 0x140fe200078efe02 */
[----:B------:R-:W-:Y:S01]  /*0600*/  STL [R1+0x798], R4 ;  /* 0x0007980401007387 */ /* 0x000fe20000100800 */
[C-C-:B------:R-:W-:Y:S02]  /*0610*/  LOP3.LUT R5, R3.reuse, 0x6, R2.reuse, 0xfe, !PT ;  /* 0x0000000603057812 */ /* 0x140fe400078efe02 */
[C---:B------:R-:W-:Y:S01]  /*0620*/  LOP3.LUT R29, R4.reuse, 0xea, RZ, 0xfc, !PT ;  /* 0x000000ea041d7812 */ /* 0x040fe200078efcff */
[----:B------:R1:W-:Y:S01]  /*0630*/  STL [R1+0x7d8], R6 ;  /* 0x0007d80601007387 */ /* 0x0003e20000100800 */
[C-C-:B0-----:R-:W-:Y:S02]  /*0640*/  LOP3.LUT R7, R3.reuse, 0x8, R2.reuse, 0xfe, !PT ;  /* 0x0000000803077812 */ /* 0x141fe400078efe02 */
[----:B------:R-:W-:Y:S01]  /*0650*/  LOP3.LUT R28, R4, 0xec, RZ, 0xfc, !PT ;  /* 0x000000ec041c7812 */ /* 0x000fe200078efcff */
[----:B------:R0:W-:Y:S04]  /*0660*/  STL [R1+0x7dc], R5 ;  /* 0x0007dc0501007387 */ /* 0x0001e80000100800 */
[----:B------:R2:W-:Y:S01]  /*0670*/  STL [R1+0x7e0], R7 ;  /* 0x0007e00701007387 */ /* 0x0005e20000100800 */
[----:B-1----:R-:W-:-:S02]  /*0680*/  LOP3.LUT R6, R3, 0xa, R2, 0xfe, !PT ;  /* 0x0000000a03067812 */ /* 0x002fc400078efe02 */
[----:B0-----:R-:W-:-:S03]  /*0690*/  LOP3.LUT R5, R3, 0xc, R2, 0xfe, !PT ;  /* 0x0000000c03057812 */ /* 0x001fc600078efe02 */
[----:B------:R0:W-:Y:S01]  /*06a0*/  STL [R1+0x7e4], R6 ;  /* 0x0007e40601007387 */ /* 0x0001e20000100800 */
[----:B--2---:R-:W-:-:S03]  /*06b0*/  LOP3.LUT R7, R3, 0xe, R2, 0xfe, !PT ;  /* 0x0000000e03077812 */ /* 0x004fc600078efe02 */
[----:B------:R1:W-:Y:S04]  /*06c0*/  STL [R1+0x7e8], R5 ;  /* 0x0007e80501007387 */ /* 0x0003e80000100800 */
[----:B------:R2:W-:Y:S01]  /*06d0*/  STL [R1+0x7ec], R7 ;  /* 0x0007ec0701007387 */ /* 0x0005e20000100800 */
[C-C-:B0-----:R-:W-:Y:S02]  /*06e0*/  LOP3.LUT R6, R3.reuse, 0x10, R2.reuse, 0xfe, !PT ;  /* 0x0000001003067812 */ /* 0x141fe400078efe02 */
[----:B-1----:R-:W-:-:S03]  /*06f0*/  LOP3.LUT R5, R3, 0x12, R2, 0xfe, !PT ;  /* 0x0000001203057812 */ /* 0x002fc600078efe02 */
        /* <DEDUP_REMOVED lines=13> */
[----:B------:R-:W-:Y:S02]  /*07d0*/  LOP3.LUT R3, R4, 0x20, RZ, 0xfc, !PT ;  /* 0x0000002004037812 */ /* 0x000fe400078efcff */
[----:B------:R-:W-:Y:S01]  /*07e0*/  LOP3.LUT R2, R2, 0x16, RZ, 0xfc, !PT ;  /* 0x0000001602027812 */ /* 0x000fe200078efcff */
[----:B------:R1:W-:Y:S01]  /*07f0*/  STL [R1+0x80c], R5 ;  /* 0x00080c0501007387 */ /* 0x0003e20000100800 */
[C---:B------:R-:W-:Y:S02]  /*0800*/  LOP3.LUT R2, R4.reuse, 0x24, RZ, 0xfc, !PT ;  /* 0x0000002404027812 */ /* 0x040fe400078efcff */
[C---:B--2---:R-:W-:Y:S01]  /*0810*/  LOP3.LUT R7, R4.reuse, 0xf6, RZ, 0xfc, !PT ;  /* 0x000000f604077812 */ /* 0x044fe200078efcff */
[----:B------:R2:W-:Y:S01]  /*0820*/  STL [R1+0x81c], R3 ;  /* 0x00081c0301007387 */ /* 0x0005e20000100800 */
[C---:B0-----:R-:W-:Y:S02]  /*0830*/  LOP3.LUT R6, R4.reuse, 0xe2, RZ, 0xfc, !PT ;  /* 0x000000e204067812 */ /* 0x041fe400078efcff */
[----:B-1----:R-:W-:-:S02]  /*0840*/  LOP3.LUT R5, R4, 0x22, RZ, 0xfc, !PT ;  /* 0x0000002204057812 */ /* 0x002fc400078efcff */
[----:B--2---:R-:W-:-:S03]  /*0850*/  LOP3.LUT R3, R4, 0x26, RZ, 0xfc, !PT ;  /* 0x0000002604037812 */ /* 0x004fc600078efcff */
[----:B------:R0:W-:Y:S04]  /*0860*/  STL [R1+0x820], R5 ;  /* 0x0008200501007387 */ /* 0x0001e80000100800 */
[----:B------:R1:W-:Y:S04]  /*0870*/  STL [R1+0x824], R2 ;  /* 0x0008240201007387 */ /* 0x0003e80000100800 */
[----:B------:R2:W-:Y:S01]  /*0880*/  STL [R1+0x828], R3 ;  /* 0x0008280301007387 */ /* 0x0005e20000100800 */
[C---:B0-----:R-:W-:Y:S02]  /*0890*/  LOP3.LUT R5, R4.reuse, 0x28, RZ, 0xfc, !PT ;  /* 0x0000002804057812 */ /* 0x041fe400078efcff */
[----:B-1----:R-:W-:-:S03]  /*08a0*/  LOP3.LUT R2, R4, 0x2a, RZ, 0xfc, !PT ;  /* 0x0000002a04027812 */ /* 0x002fc600078efcff */
[----:B------:R0:W-:Y:S01]  /*08b0*/  STL [R1+0x82c], R5 ;  /* 0x00082c0501007387 */ /* 0x0001e20000100800 */
[----:B--2---:R-:W-:-:S03]  /*08c0*/  LOP3.LUT R3, R4, 0x2c, RZ, 0xfc, !PT ;  /* 0x0000002c04037812 */ /* 0x004fc600078efcff */
        /* <DEDUP_REMOVED lines=182> */
[----:B0-----:R-:W-:-:S03]  /*1430*/  LOP3.LUT R5, R4, 0xe6, RZ, 0xfc, !PT ;  /* 0x000000e604057812 */ /* 0x001fc600078efcff */
[----:B------:R-:W-:Y:S01]  /*1440*/  STL [R1+0x9a4], R3 ;  /* 0x0009a40301007387 */ /* 0x000fe20000100800 */
[C---:B-1----:R-:W-:Y:S02]  /*1450*/  LOP3.LUT R2, R4.reuse, 0xe4, RZ, 0xfc, !PT ;  /* 0x000000e404027812 */ /* 0x042fe400078efcff */
[----:B--2---:R-:W-:-:S03]  /*1460*/  LOP3.LUT R6, R4, 0xfa, RZ, 0xfc, !PT ;  /* 0x000000fa04067812 */ /* 0x004fc600078efcff */
[----:B------:R0:W-:Y:S04]  /*1470*/  STL [R1+0x99c], R2 ;  /* 0x00099c0201007387 */ /* 0x0001e80000100800 */
[----:B------:R1:W-:Y:S01]  /*1480*/  STL [R1+0x9bc], R5 ;  /* 0x0009bc0501007387 */ /* 0x0003e20000100800 */
[C---:B0-----:R-:W-:Y:S02]  /*1490*/  LOP3.LUT R2, R4.reuse, 0xe8, RZ, 0xfc, !PT ;  /* 0x000000e804027812 */ /* 0x041fe400078efcff */
[----:B-1----:R-:W-:-:S03]  /*14a0*/  LOP3.LUT R5, R4, 0xee, RZ, 0xfc, !PT ;  /* 0x000000ee04057812 */ /* 0x002fc600078efcff */
[----:B------:R0:W-:Y:S04]  /*14b0*/  STL [R1+0x9c0], R2 ;  /* 0x0009c00201007387 */ /* 0x0001e80000100800 */
[----:B------:R-:W-:Y:S04]  /*14c0*/  STL [R1+0x9c8], R29 ;  /* 0x0009c81d01007387 */ /* 0x000fe80000100800 */
[----:B------:R1:W-:Y:S01]  /*14d0*/  STL [R1+0x9cc], R5 ;  /* 0x0009cc0501007387 */ /* 0x0003e20000100800 */
[----:B0-----:R-:W-:-:S05]  /*14e0*/  LOP3.LUT R2, R4, 0xf0, RZ, 0xfc, !PT ;  /* 0x000000f004027812 */ /* 0x001fca00078efcff */
[----:B------:R0:W-:Y:S01]  /*14f0*/  STL [R1+0x9d0], R2 ;  /* 0x0009d00201007387 */ /* 0x0001e20000100800 */
[----:B-1----:R-:W-:-:S03]  /*1500*/  LOP3.LUT R5, R4, 0xf2, RZ, 0xfc, !PT ;  /* 0x000000f204057812 */ /* 0x002fc600078efcff */
[----:B------:R-:W-:Y:S04]  /*1510*/  STL [R1+0x9c4], R28 ;  /* 0x0009c41c01007387 */ /* 0x000fe80000100800 */
[----:B------:R1:W-:Y:S01]  /*1520*/  STL [R1+0x9d4], R5 ;  /* 0x0009d40501007387 */ /* 0x0003e20000100800 */
[----:B0-----:R-:W-:-:S03]  /*1530*/  LOP3.LUT R2, R4, 0xf4, RZ, 0xfc, !PT ;  /* 0x000000f404027812 */ /* 0x001fc600078efcff */
[----:B------:R-:W-:Y:S04]  /*1540*/  STL [R1+0x9b4], R7 ;  /* 0x0009b40701007387 */ /* 0x000fe80000100800 */
[----:B------:R-:W-:Y:S01]  /*1550*/  STL [R1+0x9b8], R2 ;  /* 0x0009b80201007387 */ /* 0x000fe20000100800 */
[----:B-1----:R-:W-:-:S05]  /*1560*/  LOP3.LUT R5, R4, 0xf8, RZ, 0xfc, !PT ;  /* 0x000000f804057812 */ /* 0x002fca00078efcff */
[----:B------:R0:W-:Y:S04]  /*1570*/  STL [R1+0x9b0], R5 ;  /* 0x0009b00501007387 */ /* 0x0001e80000100800 */
[----:B------:R1:W-:Y:S01]  /*1580*/  STL [R1+0x9ac], R6 ;  /* 0x0009ac0601007387 */ /* 0x0003e20000100800 */
[C---:B0-----:R-:W-:Y:S02]  /*1590*/  LOP3.LUT R5, R4.reuse, 0xfc, RZ, 0xfc, !PT ;  /* 0x000000fc04057812 */ /* 0x041fe400078efcff */
[----:B------:R-:W-:-:S03]  /*15a0*/  LOP3.LUT R4, R4, 0xfe, RZ, 0xfc, !PT ;  /* 0x000000fe04047812 */ /* 0x000fc600078efcff */
[----:B------:R1:W-:Y:S04]  /*15b0*/  STL [R1+0x998], R5 ;  /* 0x0009980501007387 */ /* 0x0003e80000100800 */
[----:B------:R1:W-:Y:S04]  /*15c0*/  STL [R1+0x7d0], R0 ;  /* 0x0007d00001007387 */ /* 0x0003e80000100800 */
[----:B------:R1:W-:Y:S01]  /*15d0*/  STL [R1+0x818], R4 ;  /* 0x0008180401007387 */ /* 0x0003e20000100800 */
[----:B---34-:R-:W-:Y:S05]  /*15e0*/  BRA.U UP0, `(.L_x_0) ;  /* 0x0000000100e47547 */ /* 0x018fea000b800000 */
[C---:B------:R-:W-:Y:S01]  /*15f0*/  IMAD.SHL.U32 R2, R12.reuse, 0x40, RZ ;  /* 0x000000400c027824 */ /* 0x040fe200078e00ff */
[----:B------:R-:W-:Y:S01]  /*1600*/  CS2R R24, SRZ ;  /* 0x0000000000187805 */ /* 0x000fe2000001ff00 */
[----:B-1----:R-:W-:Y:S01]  /*1610*/  IMAD.SHL.U32 R0, R12, 0x8, RZ ;  /* 0x000000080c007824 */ /* 0x002fe200078e00ff */
[----:B------:R-:W-:Y:S02]  /*1620*/  CS2R R26, SRZ ;  /* 0x00000000001a7805 */ /* 0x000fe4000001ff00 */
[----:B------:R-:W-:Y:S01]  /*1630*/  CS2R R20, SRZ ;  /* 0x0000000000147805 */ /* 0x000fe2000001ff00 */
[----:B------:R0:W-:Y:S01]  /*1640*/  STL [R1+0x810], R2 ;  /* 0x0008100201007387 */ /* 0x0001e20000100800 */
[----:B------:R-:W-:Y:S02]  /*1650*/  CS2R R22, SRZ ;  /* 0x0000000000167805 */ /* 0x000fe4000001ff00 */
[----:B------:R-:W-:Y:S02]  /*1660*/  CS2R R16, SRZ ;  /* 0x0000000000107805 */ /* 0x000fe4000001ff00 */
[----:B------:R-:W-:Y:S01]  /*1670*/  CS2R R18, SRZ ;  /* 0x0000000000127805 */ /* 0x000fe2000001ff00 */
[----:B------:R0:W-:Y:S01]  /*1680*/  STL [R1+0x814], R0 ;  /* 0x0008140001007387 */ /* 0x0001e20000100800 */
[----:B------:R-:W-:-:S02]  /*1690*/  CS2R R12, SRZ ;  /* 0x00000000000c7805 */ /* 0x000fc4000001ff00 */
[----:B------:R-:W-:Y:S02]  /*16a0*/  CS2R R14, SRZ ;  /* 0x00000000000e7805 */ /* 0x000fe4000001ff00 */
[----:B------:R-:W-:Y:S01]  /*16b0*/  CS2R R8, SRZ ;  /* 0x0000000000087805 */ /* 0x000fe2000001ff00 */
[----:B------:R0:W-:Y:S01]  /*16c0*/  STL [R1], RZ ;  /* 0x000000ff01007387 */ /* 0x0001e20000100800 */
[----:B------:R-:W-:Y:S02]  /*16d0*/  CS2R R10, SRZ ;  /* 0x00000000000a7805 */ /* 0x000fe4000001ff00 */
[----:B------:R-:W-:Y:S02]  /*16e0*/  CS2R R4, SRZ ;  /* 0x0000000000047805 */ /* 0x000fe4000001ff00 */
[----:B------:R-:W-:Y:S01]  /*16f0*/  CS2R R6, SRZ ;  /* 0x0000000000067805 */ /* 0x000fe2000001ff00 */
[----:B------:R0:W-:Y:S04]  /*1700*/  STL [R1+0x4], RZ ;  /* 0x000004ff01007387 */ /* 0x0001e80000100800 */
        /* <DEDUP_REMOVED lines=37> */
[----:B------:R0:W-:Y:S01]  /*1960*/  STL [R1+0x9c], RZ ;  /* 0x00009cff01007387 */ /* 0x0001e20000100800 */
[----:B------:R-:W-:Y:S05]  /*1970*/  BRA `(.L_x_1) ;  /* 0x000001f400147947 */ /* 0x000fea0003800000 */
.L_x_0:
[----:B------:R-:W2:Y:S01]  /*1980*/  LDL R11, [R1+0x9cc] ;  /* 0x0009cc00010b7983 */ /* 0x000ea20000100800 */
[----:B------:R-:W-:Y:S01]  /*1990*/  IMAD.MOV.U32 R27, RZ, RZ, R28 ;  /* 0x000000ffff1b7224 */ /* 0x000fe200078e001c */
[----:B------:R-:W-:Y:S02]  /*19a0*/  IABS R28, R15 ;  /* 0x0000000f001c7213 */ /* 0x000fe40000000000 */
[----:B------:R-:W3:Y:S04]  /*19b0*/  LDL R9, [R1+0x9d0] ;  /* 0x0009d00001097983 */ /* 0x000ee80000100800 */
[----:B------:R-:W4:Y:S04]  /*19c0*/  LDL R19, [R1+0x9a8] ;  /* 0x0009a80001137983 */ /* 0x000f280000100800 */
[----:B------:R-:W5:Y:S04]  /*19d0*/  LDL R26, [R1+0x9d4] ;  /* 0x0009d400011a7983 */ /* 0x000f680000100800 */
[----:B------:R-:W2:Y:S04]  /*19e0*/  LDL R21, [R1+0x9c0] ;  /* 0x0009c00001157983 */ /* 0x000ea80000100800 */
[----:B------:R-:W2:Y:S04]  /*19f0*/  LDL R12, [R1+0x94c] ;  /* 0x00094c00010c7983 */ /* 0x000ea80000100800 */
[----:B------:R-:W2:Y:S04]  /*1a00*/  LDL R22, [R1+0x9bc] ;  /* 0x0009bc0001167983 */ /* 0x000ea80000100800 */
[----:B------:R-:W2:Y:S04]  /*1a10*/  LDL R16, [R1+0x95c] ;  /* 0x00095c0001107983 */ /* 0x000ea80000100800 */
[----:B------:R-:W2:Y:S04]  /*1a20*/  LDL R23, [R1+0x99c] ;  /* 0x00099c0001177983 */ /* 0x000ea80000100800 */
[----:B------:R-:W2:Y:S04]  /*1a30*/  LDL R25, [R1+0x9b0] ;  /* 0x0009b00001197983 */ /* 0x000ea80000100800 */
[----:B------:R-:W2:Y:S04]  /*1a40*/  LDL R24, [R1+0x9ac] ;  /* 0x0009ac0001187983 */ /* 0x000ea80000100800 */
[----:B------:R-:W2:Y:S04]  /*1a50*/  LDL R10, [R1+0x998] ;  /* 0x00099800010a7983 */ /* 0x000ea80000100800 */
[----:B-1----:R-:W2:Y:S04]  /*1a60*/  LDL R6, [R1+0x9b4] ;  /* 0x0009b40001067983 */ /* 0x002ea80000100800 */
[----:B------:R-:W2:Y:S04]  /*1a70*/  LDL R17, [R1+0x964] ;  /* 0x0009640001117983 */ /* 0x000ea80000100800 */
[----:B------:R-:W2:Y:S01]  /*1a80*/  LDL R13, [R1+0x9a0] ;  /* 0x0009a000010d7983 */ /* 0x000ea20000100800 */
[----:B------:R-:W-:Y:S01]  /*1a90*/  IMAD.MOV.U32 R18, RZ, RZ, R3 ;  /* 0x000000ffff127224 */ /* 0x000fe200078e0003 */
[----:B------:R-:W0:Y:S01]  /*1aa0*/  LDCU UR12, c[0x0][0x3a4] ;  /* 0x00007480ff0c77ac */ /* 0x000e220008000800 */
[----:B------:R-:W-:Y:S01]  /*1ab0*/  IMAD.MOV.U32 R8, RZ, RZ, R0 ;  /* 0x000000ffff087224 */ /* 0x000fe200078e0000 */
[----:B------:R1:W-:Y:S01]  /*1ac0*/  STL [R1+0xb50], R15 ;  /* 0x000b500f01007387 */ /* 0x0003e20000100800 */
[----:B------:R-:W-:Y:S01]  /*1ad0*/  IMAD.MOV.U32 R20, RZ, RZ, R29 ;  /* 0x000000ffff147224 */ /* 0x000fe200078e001d */
[----:B------:R-:W0:Y:S01]  /*1ae0*/  LDCU UR10, c[0x0][0x3b0] ;  /* 0x00007600ff0a77ac */ /* 0x000e220008000800 */
[----:B------:R-:W-:Y:S01]  /*1af0*/  IMAD.MOV.U32 R4, RZ, RZ, RZ ;  /* 0x000000ffff047224 */ /* 0x000fe200078e00ff */
[----:B------:R-:W0:Y:S01]  /*1b00*/  LDCU.128 UR16, c[0x0][0x380] ;  /* 0x00007000ff1077ac */ /* 0x000e220008000c00 */
[----:B-1----:R-:W2:Y:S01]  /*1b10*/  LDL R15, [R1+0x798] ;  /* 0x00079800010f7983 */ /* 0x002ea20000100800 */
[----:B------:R-:W1:Y:S01]  /*1b20*/  I2F.RP R3, R28 ;  /* 0x0000001c00037306 */ /* 0x000e620000209400 */
[----:B------:R-:W-:Y:S01]  /*1b30*/  IABS R0, R14 ;  /* 0x0000000e00007213 */ /* 0x000fe20000000000 */
[----:B------:R-:W0:Y:S01]  /*1b40*/  LDCU UR6, c[0x0][0x3ac] ;  /* 0x00007580ff0677ac */ /* 0x000e220008000800 */
[----:B------:R1:W-:Y:S01]  /*1b50*/  STL [R1+0xb54], R14 ;  /* 0x000b540e01007387 */ /* 0x0003e20000100800 */
[----:B------:R-:W0:Y:S01]  /*1b60*/  LDCU UR11, c[0x0][0x3a8] ;  /* 0x00007500ff0b77ac */ /* 0x000e220008000800 */
[----:B------:R-:W0:Y:S01]  /*1b70*/  LDCU UR13, c[0x0][0x3a8] ;  /* 0x00007500ff0d77ac */ /* 0x000e220008000800 */
[----:B-1----:R-:W-:Y:S01]  /*1b80*/  IMAD.MOV.U32 R14, RZ, RZ, R2 ;  /* 0x000000ffff0e7224 */ /* 0x002fe200078e0002 */
[----:B------:R-:W1:Y:S01]  /*1b90*/  LDCU UR14, c[0x0][0x3a8] ;  /* 0x00007500ff0e77ac */ /* 0x000e620008000800 */
[----:B------:R-:W0:Y:S01]  /*1ba0*/  I2F.RP R2, R0 ;  /* 0x0000000000027306 */ /* 0x000e220000209400 */
[----:B------:R-:W1:Y:S01]  /*1bb0*/  LDCU UR15, c[0x0][0x3a8] ;  /* 0x00007500ff0f77ac */ /* 0x000e620008000800 */
[----:B------:R-:W1:Y:S06]  /*1bc0*/  LDCU UR21, c[0x0][0x3a8] ;  /* 0x00007500ff1577ac */ /* 0x000e6c0008000800 */
[----:B------:R-:W1:Y:S01]  /*1bd0*/  MUFU.RCP R3, R3 ;  /* 0x0000000300037308 */ /* 0x000e620000001000 */
[----:B------:R-:W2:Y:S01]  /*1be0*/  LDCU UR22, c[0x0][0x3a8] ;  /* 0x00007500ff1677ac */ /* 0x000ea20008000800 */
[----:B------:R-:W2:Y:S06]  /*1bf0*/  LDCU UR20, c[0x0][0x3a8] ;  /* 0x00007500ff1477ac */ /* 0x000eac0008000800 */
[----:B0-----:R-:W0:Y:S01]  /*1c00*/  MUFU.RCP R2, R2 ;  /* 0x0000000200027308 */ /* 0x001e220000001000 */
[----:B------:R-:W2:Y:S01]  /*1c10*/  LDCU UR23, c[0x0][0x3a8] ;  /* 0x00007500ff1777ac */ /* 0x000ea20008000800 */
[----:B------:R-:W2:Y:S01]  /*1c20*/  LDCU UR24, c[0x0][0x3a8] ;  /* 0x00007500ff1877ac */ /* 0x000ea20008000800 */
[----:B-1----:R-:W-:Y:S01]  /*1c30*/  VIADD R3, R3, 0xffffffe ;  /* 0x0ffffffe03037836 */ /* 0x002fe20000000000 */
[----:B------:R-:W1:Y:S04]  /*1c40*/  LDCU UR25, c[0x0][0x3a8] ;  /* 0x00007500ff1977ac */ /* 0x000e680008000800 */
[----:B------:R-:W1:Y:S01]  /*1c50*/  F2I.FTZ.U32.TRUNC.NTZ R5, R3 ;  /* 0x0000000300057305 */ /* 0x000e62000021f000 */
[----:B0-----:R-:W-:-:S07]  /*1c60*/  VIADD R2, R2, 0xffffffe ;  /* 0x0ffffffe02027836 */ /* 0x001fce0000000000 */
[----:B------:R-:W0:Y:S01]  /*1c70*/  F2I.FTZ.U32.TRUNC.NTZ R3, R2 ;  /* 0x0000000200037305 */ /* 0x000e22000021f000 */
[----:B-1----:R-:W-:-:S04]  /*1c80*/  IMAD.MOV R29, RZ, RZ, -R5 ;  /* 0x000000ffff1d7224 */ /* 0x002fc800078e0a05 */
[----:B------:R-:W-:Y:S02]  /*1c90*/  IMAD R29, R29, R28, RZ ;  /* 0x0000001c1d1d7224 */ /* 0x000fe400078e02ff */
[----:B0-----:R-:W-:Y:S01]  /*1ca0*/  IMAD.MOV R2, RZ, RZ, -R3 ;  /* 0x000000ffff027224 */ /* 0x001fe200078e0a03 */
[----:B--2---:R-:W-:Y:S01]  /*1cb0*/  IABS R7, R15 ;  /* 0x0000000f00077213 */ /* 0x004fe20000000000 */
[----:B------:R0:W-:Y:S04]  /*1cc0*/  STL [R1+0xb58], R15 ;  /* 0x000b580f01007387 */ /* 0x0001e80000100800 */
[----:B0-----:R-:W2:Y:S01]  /*1cd0*/  LDL R15, [R1+0x818] ;  /* 0x00081800010f7983 */ /* 0x001ea20000100800 */
[----:B------:R-:W-:Y:S01]  /*1ce0*/  IMAD.HI.U32 R29, R5, R29, R4 ;  /* 0x0000001d051d7227 */ /* 0x000fe200078e0004 */
[----:B------:R-:W-:-:S02]  /*1cf0*/  IABS R4, R8 ;  /* 0x0000000800047213 */ /* 0x000fc40000000000 */
[----:B------:R-:W-:Y:S01]  /*1d00*/  IABS R10, R10 ;  /* 0x0000000a000a7213 */ /* 0x000fe20000000000 */
[----:B------:R-:W-:Y:S02]  /*1d10*/  IMAD R8, R2, R0, RZ ;  /* 0x0000000002087224 */ /* 0x000fe400078e02ff */
[----:B------:R-:W-:-:S04]  /*1d20*/  IMAD.MOV.U32 R2, RZ, RZ, RZ ;  /* 0x000000ffff027224 */ /* 0x000fc800078e00ff */
[----:B------:R-:W-:Y:S01]  /*1d30*/  IMAD.HI.U32 R8, R3, R8, R2 ;  /* 0x0000000803087227 */ /* 0x000fe200078e0002 */
[----:B------:R-:W-:-:S03]  /*1d40*/  IABS R3, R25 ;  /* 0x0000001900037213 */ /* 0x000fc60000000000 */
[----:B---3--:R-:W-:Y:S02]  /*1d50*/  IMAD.MOV.U32 R25, RZ, RZ, R9 ;  /* 0x000000ffff197224 */ /* 0x008fe400078e0009 */
[----:B------:R-:W-:-:S04]  /*1d60*/  IMAD.HI.U32 R8, R8, R4, RZ ;  /* 0x0000000408087227 */ /* 0x000fc800078e00ff */
[----:B------:R-:W-:-:S04]  /*1d70*/  IMAD.MOV R8, RZ, RZ, -R8 ;  /* 0x000000ffff087224 */ /* 0x000fc800078e0a08 */
[----:B------:R-:W-:Y:S01]  /*1d80*/  IMAD R4, R0, R8, R4 ;  /* 0x0000000800047224 */ /* 0x000fe200078e0204 */
[----:B--2---:R-:W-:Y:S01]  /*1d90*/  IABS R5, R15 ;  /* 0x0000000f00057213 */ /* 0x004fe20000000000 */
[----:B------:R-:W-:Y:S02]  /*1da0*/  IMAD.MOV.U32 R15, RZ, RZ, R6 ;  /* 0x000000ffff0f7224 */ /* 0x000fe400078e0006 */
[----:B------:R-:W-:-:S03]  /*1db0*/  IMAD.HI.U32 R6, R29, R7, RZ ;  /* 0x000000071d067227 */ /* 0x000fc600078e00ff */
[----:B------:R-:W-:Y:S01]  /*1dc0*/  IABS R8, R15 ;  /* 0x0000000f00087213 */ /* 0x000fe20000000000 */
[----:B------:R-:W-:Y:S02]  /*1dd0*/  IMAD.MOV R2, RZ, RZ, -R6 ;  /* 0x000000ffff027224 */ /* 0x000fe400078e0a06 */
[----:B------:R-:W-:-:S04]  /*1de0*/  IMAD.HI.U32 R6, R29, R5, RZ ;  /* 0x000000051d067227 */ /* 0x000fc800078e00ff */
[C---:B------:R-:W-:Y:S01]  /*1df0*/  IMAD R2, R28.reuse, R2, R7 ;  /* 0x000000021c027224 */ /* 0x040fe200078e0207 */
[----:B------:R-:W-:Y:S01]  /*1e00*/  IABS R7, R24 ;  /* 0x0000001800077213 */ /* 0x000fe20000000000 */
[----:B------:R-:W-:Y:S02]  /*1e10*/  IMAD.MOV R6, RZ, RZ, -R6 ;  /* 0x000000ffff067224 */ /* 0x000fe400078e0a06 */
[----:B-----5:R-:W-:Y:S02]  /*1e20*/  IMAD.MOV.U32 R24, RZ, RZ, R26 ;  /* 0x000000ffff187224 */ /* 0x020fe400078e001a */
[----:B------:R-:W-:Y:S02]  /*1e30*/  IMAD.MOV.U32 R26, RZ, RZ, R11 ;  /* 0x000000ffff1a7224 */ /* 0x000fe400078e000b */
[----:B------:R-:W-:Y:S02]  /*1e40*/  IMAD R5, R28, R6, R5 ;  /* 0x000000061c057224 */ /* 0x000fe400078e0205 */
[----:B------:R-:W-:-:S03]  /*1e50*/  IMAD.HI.U32 R11, R29, R10, RZ ;  /* 0x0000000a1d0b7227 */ /* 0x000fc600078e00ff */
[----:B------:R0:W-:Y:S01]  /*1e60*/  STL [R1+0x6c], R5 ;  /* 0x00006c0501007387 */ /* 0x0001e20000100800 */
[----:B------:R-:W-:-:S04]  /*1e70*/  IMAD.HI.U32 R9, R29, R7, RZ ;  /* 0x000000071d097227 */ /* 0x000fc800078e00ff */
[----:B------:R-:W-:-:S04]  /*1e80*/  IMAD.HI.U32 R6, R29, R3, RZ ;  /* 0x000000031d067227 */ /* 0x000fc800078e00ff */
[----:B------:R-:W-:Y:S01]  /*1e90*/  IMAD.MOV R11, RZ, RZ, -R11 ;  /* 0x000000ffff0b7224 */ /* 0x000fe200078e0a0b */
[----:B0-----:R-:W-:Y:S01]  /*1ea0*/  IABS R5, R14 ;  /* 0x0000000e00057213 */ /* 0x001fe20000000000 */
[----:B------:R-:W-:Y:S02]  /*1eb0*/  IMAD.MOV R9, RZ, RZ, -R9 ;  /* 0x000000ffff097224 */ /* 0x000fe400078e0a09 */
[----:B------:R-:W-:Y:S02]  /*1ec0*/  IMAD.MOV R6, RZ, RZ, -R6 ;  /* 0x000000ffff067224 */ /* 0x000fe400078e0a06 */
[C---:B------:R-:W-:Y:S02]  /*1ed0*/  IMAD R10, R28.reuse, R11, R10 ;  /* 0x0000000b1c0a7224 */ /* 0x040fe400078e020a */
[C---:B------:R-:W-:Y:S02]  /*1ee0*/  IMAD R7, R28.reuse, R9, R7 ;  /* 0x000000091c077224 */ /* 0x040fe400078e0207 */
[----:B------:R-:W-:Y:S01]  /*1ef0*/  IMAD R3, R28, R6, R3 ;  /* 0x000000061c037224 */ /* 0x000fe200078e0203 */
[----:B------:R0:W-:Y:S01]  /*1f00*/  STL [R1+0x68], R10 ;  /* 0x0000680a01007387 */ /* 0x0001e20000100800 */
[----:B------:R-:W-:-:S03]  /*1f10*/  IMAD.HI.U32 R9, R29, R8, RZ ;  /* 0x000000081d097227 */ /* 0x000fc600078e00ff */
[----:B------:R1:W-:Y:S01]  /*1f20*/  STL [R1+0x64], R7 ;  /* 0x0000640701007387 */ /* 0x0003e20000100800 */
[----:B------:R-:W-:-:S03]  /*1f30*/  IMAD.HI.U32 R6, R29, R5, RZ ;  /* 0x000000051d067227 */ /* 0x000fc600078e00ff */
[----:B------:R2:W-:Y:S01]  /*1f40*/  STL [R1+0x60], R3 ;  /* 0x0000600301007387 */ /* 0x0005e20000100800 */
[----:B------:R-:W-:Y:S01]  /*1f50*/  IMAD.MOV R9, RZ, RZ, -R9 ;  /* 0x000000ffff097224 */ /* 0x000fe200078e0a09 */
[----:B0-----:R-:W-:Y:S01]  /*1f60*/  IABS R10, R24 ;  /* 0x00000018000a7213 */ /* 0x001fe20000000000 */
[----:B------:R-:W-:Y:S02]  /*1f70*/  IMAD.MOV R6, RZ, RZ, -R6 ;  /* 0x000000ffff067224 */ /* 0x000fe400078e0a06 */
[C---:B------:R-:W-:Y:S01]  /*1f80*/  IMAD R8, R28.reuse, R9, R8 ;  /* 0x000000091c087224 */ /* 0x040fe200078e0208 */
[----:B-1----:R-:W-:Y:S01]  /*1f90*/  IABS R7, R25 ;  /* 0x0000001900077213 */ /* 0x002fe20000000000 */
[----:B------:R-:W-:Y:S02]  /*1fa0*/  IMAD R5, R28, R6, R5 ;  /* 0x000000061c057224 */ /* 0x000fe400078e0205 */
[C---:B------:R-:W-:Y:S01]  /*1fb0*/  IMAD.HI.U32 R11, R29.reuse, R10, RZ ;  /* 0x0000000a1d0b7227 */ /* 0x040fe200078e00ff */
[----:B--2---:R-:W-:Y:S01]  /*1fc0*/  IABS R3, R26 ;  /* 0x0000001a00037213 */ /* 0x004fe20000000000 */
[----:B------:R0:W-:Y:S02]  /*1fd0*/  STL [R1+0x5c], R8 ;  /* 0x00005c0801007387 */ /* 0x0001e40000100800 */
[----:B------:R-:W-:-:S02]  /*1fe0*/  IMAD.HI.U32 R9, R29, R7, RZ ;  /* 0x000000071d097227 */ /* 0x000fc400078e00ff */
[----:B------:R1:W-:Y:S02]  /*1ff0*/  STL [R1+0x58], R5 ;  /* 0x0000580501007387 */ /* 0x0003e40000100800 */
[----:B------:R-:W-:Y:S01]  /*2000*/  IMAD.HI.U32 R6, R29, R3, RZ ;  /* 0x000000031d067227 */ /* 0x000fe200078e00ff */
[----:B0-----:R-:W-:-:S03]  /*2010*/  IABS R8, R27 ;  /* 0x0000001b00087213 */ /* 0x001fc60000000000 */
[----:B------:R-:W-:Y:S02]  /*2020*/  IMAD.MOV R9, RZ, RZ, -R9 ;  /* 0x000000ffff097224 */ /* 0x000fe400078e0a09 */
[----:B------:R-:W-:Y:S01]  /*2030*/  IMAD.MOV R6, RZ, RZ, -R6 ;  /* 0x000000ffff067224 */ /* 0x000fe200078e0a06 */
[----:B-1----:R-:W-:Y:S01]  /*2040*/  IABS R5, R20 ;  /* 0x0000001400057213 */ /* 0x002fe20000000000 */
[C---:B------:R-:W-:Y:S02]  /*2050*/  IMAD R7, R28.reuse, R9, R7 ;  /* 0x000000091c077224 */ /* 0x040fe400078e0207 */
[----:B------:R-:W-:Y:S02]  /*2060*/  IMAD R3, R28, R6, R3 ;  /* 0x000000061c037224 */ /* 0x000fe400078e0203 */
[----:B------:R-:W-:-:S04]  /*2070*/  IMAD.HI.U32 R9, R29, R8, RZ ;  /* 0x000000081d097227 */ /* 0x000fc800078e00ff */
[----:B------:R-:W-:Y:S02]  /*2080*/  IMAD.MOV R11, RZ, RZ, -R11 ;  /* 0x000000ffff0b7224 */ /* 0x000fe400078e0a0b */
[----:B------:R-:W-:-:S04]  /*2090*/  IMAD.HI.U32 R6, R29, R5, RZ ;  /* 0x000000051d067227 */ /* 0x000fc800078e00ff */
[----:B------:R-:W-:Y:S02]  /*20a0*/  IMAD.MOV R9, RZ, RZ, -R9 ;  /* 0x000000ffff097224 */ /* 0x000fe400078e0a09 */
[C---:B------:R-:W-:Y:S02]  /*20b0*/  IMAD R10, R28.reuse, R11, R10 ;  /* 0x0000000b1c0a7224 */ /* 0x040fe400078e020a */
[----:B------:R-:W-:Y:S02]  /*20c0*/  IMAD.MOV R6, RZ, RZ, -R6 ;  /* 0x000000ffff067224 */ /* 0x000fe400078e0a06 */
[C---:B------:R-:W-:Y:S01]  /*20d0*/  IMAD R8, R28.reuse, R9, R8 ;  /* 0x000000091c087224 */ /* 0x040fe200078e0208 */
[----:B------:R0:W-:Y:S01]  /*20e0*/  STL [R1+0x54], R10 ;  /* 0x0000540a01007387 */ /* 0x0001e20000100800 */
[----:B------:R-:W-:-:S03]  /*20f0*/  IMAD R5, R28, R6, R5 ;  /* 0x000000061c057224 */ /* 0x000fc600078e0205 */
[----:B------:R1:W-:Y:S04]  /*2100*/  STL [R1+0x50], R7 ;  /* 0x0000500701007387 */ /* 0x0003e80000100800 */
[----:B------:R2:W-:Y:S01]  /*2110*/  STL [R1+0x4c], R3 ;  /* 0x00004c0301007387 */ /* 0x0005e20000100800 */
[----:B0-----:R-:W-:-:S03]  /*2120*/  IABS R10, R21 ;  /* 0x00000015000a7213 */ /* 0x001fc60000000000 */
[----:B------:R0:W-:Y:S01]  /*2130*/  STL [R1+0x48], R8 ;  /* 0x0000480801007387 */ /* 0x0001e20000100800 */
[----:B-1----:R-:W-:Y:S01]  /*2140*/  IABS R7, R22 ;  /* 0x0000001600077213 */ /* 0x002fe20000000000 */
[C---:B------:R-:W-:Y:S02]  /*2150*/  IMAD.HI.U32 R11, R29.reuse, R10, RZ ;  /* 0x0000000a1d0b7227 */ /* 0x040fe400078e00ff */
[----:B------:R1:W-:Y:S01]  /*2160*/  STL [R1+0x44], R5 ;  /* 0x0000440501007387 */ /* 0x0003e20000100800 */
[----:B--2---:R-:W-:Y:S01]  /*2170*/  IABS R3, R23 ;  /* 0x0000001700037213 */ /* 0x004fe20000000000 */
[----:B------:R-:W-:Y:S01]  /*2180*/  IMAD.HI.U32 R9, R29, R7, RZ ;  /* 0x000000071d097227 */ /* 0x000fe200078e00ff */
[----:B0-----:R-:W-:-:S03]  /*2190*/  IABS R8, R13 ;  /* 0x0000000d00087213 */ /* 0x001fc60000000000 */
[----:B------:R-:W-:Y:S01]  /*21a0*/  IMAD.HI.U32 R6, R29, R3, RZ ;  /* 0x000000031d067227 */ /* 0x000fe200078e00ff */
[----:B------:R-:W2:Y:S01]  /*21b0*/  LDL R13, [R1+0x968] ;  /* 0x00096800010d7983 */ /* 0x000ea20000100800 */
[----:B-1----:R-:W-:Y:S02]  /*21c0*/  IABS R5, R18 ;  /* 0x0000001200057213 */ /* 0x002fe40000000000 */
[----:B------:R-:W-:Y:S02]  /*21d0*/  IMAD.MOV R11, RZ, RZ, -R11 ;  /* 0x000000ffff0b7224 */ /* 0x000fe400078e0a0b */
[----:B------:R-:W-:Y:S02]  /*21e0*/  IMAD.MOV R9, RZ, RZ, -R9 ;  /* 0x000000ffff097224 */ /* 0x000fe400078e0a09 */
[----:B------:R-:W-:Y:S02]  /*21f0*/  IMAD.MOV R6, RZ, RZ, -R6 ;  /* 0x000000ffff067224 */ /* 0x000fe400078e0a06 */
[----:B------:R-:W-:-:S02]  /*2200*/  IMAD R10, R28, R11, R10 ;  /* 0x0000000b1c0a7224 */ /* 0x000fc400078e020a */
[C---:B------:R-:W-:Y:S02]  /*2210*/  IMAD R7, R28.reuse, R9, R7 ;  /* 0x000000091c077224 */ /* 0x040fe400078e0207 */
[----:B------:R-:W-:Y:S01]  /*2220*/  IMAD R3, R28, R6, R3 ;  /* 0x000000061c037224 */ /* 0x000fe200078e0203 */
[----:B------:R4:W-:Y:S04]  /*2230*/  STL [R1+0x40], R10 ;  /* 0x0000400a01007387 */ /* 0x0009e80000100800 */
[----:B------:R-:W3:Y:S01]  /*2240*/  LDL R18, [R1+0x990] ;  /* 0x0009900001127983 */ /* 0x000ee20000100800 */
[----:B------:R-:W-:-:S03]  /*2250*/  IMAD.HI.U32 R9, R29, R8, RZ ;  /* 0x000000081d097227 */ /* 0x000fc600078e00ff */
[----:B------:R0:W-:Y:S01]  /*2260*/  STL [R1+0x3c], R7 ;  /* 0x00003c0701007387 */ /* 0x0001e20000100800 */
[----:B------:R-:W-:Y:S01]  /*2270*/  IMAD.HI.U32 R6, R29, R5, RZ ;  /* 0x000000051d067227 */ /* 0x000fe200078e00ff */
[----:B----4-:R-:W-:Y:S02]  /*2280*/  IABS R10, R19 ;  /* 0x00000013000a7213 */ /* 0x010fe40000000000 */
[----:B------:R1:W-:Y:S04]  /*2290*/  STL [R1+0x188], R3 ;  /* 0x0001880301007387 */ /* 0x0003e80000100800 */
[----:B------:R-:W4:Y:S01]  /*22a0*/  LDL R19, [R1+0x994] ;  /* 0x0009940001137983 */ /* 0x000f220000100800 */
[----:B0-----:R-:W-:-:S03]  /*22b0*/  IABS R7, R12 ;  /* 0x0000000c00077213 */ /* 0x001fc60000000000 */
[----:B------:R-:W5:Y:S01]  /*22c0*/  LDL R12, [R1+0x988] ;  /* 0x00098800010c7983 */ /* 0x000f620000100800 */
[----:B------:R-:W-:Y:S01]  /*22d0*/  IMAD.MOV R9, RZ, RZ, -R9 ;  /* 0x000000ffff097224 */ /* 0x000fe200078e0a09 */
[----:B-1----:R-:W-:Y:S01]  /*22e0*/  IABS R3, R16 ;  /* 0x0000001000037213 */ /* 0x002fe20000000000 */
[----:B------:R-:W-:Y:S01]  /*22f0*/  IMAD.HI.U32 R11, R29, R10, RZ ;  /* 0x0000000a1d0b7227 */ /* 0x000fe200078e00ff */
[----:B------:R-:W5:Y:S03]  /*2300*/  LDL R16, [R1+0x98c] ;  /* 0x00098c0001107983 */ /* 0x000f660000100800 */
[----:B------:R-:W-:Y:S02]  /*2310*/  IMAD.MOV R6, RZ, RZ, -R6 ;  /* 0x000000ffff067224 */ /* 0x000fe400078e0a06 */
[----:B------:R-:W-:Y:S02]  /*2320*/  IMAD R8, R28, R9, R8 ;  /* 0x000000091c087224 */ /* 0x000fe400078e0208 */
[----:B------:R-:W-:-:S02]  /*2330*/  IMAD.MOV R11, RZ, RZ, -R11 ;  /* 0x000000ffff0b7224 */ /* 0x000fc400078e0a0b */
[C---:B------:R-:W-:Y:S01]  /*2340*/  IMAD R5, R28.reuse, R6, R5 ;  /* 0x000000061c057224 */ /* 0x040fe200078e0205 */
[----:B------:R0:W-:Y:S01]  /*2350*/  STL [R1+0x18c], R8 ;  /* 0x00018c0801007387 */ /* 0x0001e20000100800 */
[----:B------:R-:W-:-:S03]  /*2360*/  IMAD R10, R28, R11, R10 ;  /* 0x0000000b1c0a7224 */ /* 0x000fc600078e020a */
[----:B------:R2:W-:Y:S01]  /*2370*/  STL [R1+0x190], R5 ;  /* 0x0001900501007387 */ /* 0x0005e20000100800 */
[----:B0-----:R-:W-:-:S03]  /*2380*/  IABS R8, R17 ;  /* 0x0000001100087213 */ /* 0x001fc60000000000 */
[----:B------:R-:W5:Y:S04]  /*2390*/  LDL R17, [R1+0x984] ;  /* 0x0009840001117983 */ /* 0x000f680000100800 */
[----:B------:R3:W-:Y:S01]  /*23a0*/  STL [R1+0x16c], R10 ;  /* 0x00016c0a01007387 */ /* 0x0007e20000100800 */
[----:B--2---:R-:W-:-:S03]  /*23b0*/  IABS R5, R13 ;  /* 0x0000000d00057213 */ /* 0x004fc60000000000 */
[----:B------:R-:W2:Y:S01]  /*23c0*/  LDL R13, [R1+0x980] ;  /* 0x00098000010d7983 */ /* 0x000ea20000100800 */
[----:B------:R-:W-:-:S04]  /*23d0*/  IMAD.HI.U32 R9, R29, R7, RZ ;  /* 0x000000071d097227 */ /* 0x000fc800078e00ff */
[----:B------:R-:W-:-:S04]  /*23e0*/  IMAD.HI.U32 R6, R29, R3, RZ ;  /* 0x000000031d067227 */ /* 0x000fc800078e00ff */
[----:B------:R-:W-:Y:S02]  /*23f0*/  IMAD.MOV R9, RZ, RZ, -R9 ;  /* 0x000000ffff097224 */ /* 0x000fe400078e0a09 */
[----:B------:R-:W-:Y:S02]  /*2400*/  IMAD.MOV R6, RZ, RZ, -R6 ;  /* 0x000000ffff067224 */ /* 0x000fe400078e0a06 */
[C---:B------:R-:W-:Y:S02]  /*2410*/  IMAD R7, R28.reuse, R9, R7 ;  /* 0x000000091c077224 */ /* 0x040fe400078e0207 */
[----:B------:R-:W-:Y:S01]  /*2420*/  IMAD R3, R28, R6, R3 ;  /* 0x000000061c037224 */ /* 0x000fe200078e0203 */
[----:B---3--:R-:W-:Y:S02]  /*2430*/  IABS R10, R18 ;  /* 0x00000012000a7213 */ /* 0x008fe40000000000 */
[----:B------:R4:W-:Y:S04]  /*2440*/  STL [R1+0x17c], R7 ;  /* 0x00017c0701007387 */ /* 0x0009e80000100800 */
[----:B------:R5:W-:Y:S04]  /*2450*/  STL [R1+0x184], R3 ;  /* 0x0001840301007387 */ /* 0x000be80000100800 */
[----:B------:R-:W3:Y:S01]  /*2460*/  LDL R18, [R1+0x97c] ;  /* 0x00097c0001127983 */ /* 0x000ee20000100800 */
[----:B----4-:R-:W-:-:S03]  /*2470*/  IABS R7, R19 ;  /* 0x0000001300077213 */ /* 0x010fc60000000000 */
[----:B------:R-:W4:Y:S01]  /*2480*/  LDL R19, [R1+0x978] ;  /* 0x0009780001137983 */ /* 0x000f220000100800 */
[C---:B------:R-:W-:Y:S01]  /*2490*/  IMAD.HI.U32 R9, R29.reuse, R8, RZ ;  /* 0x000000081d097227 */ /* 0x040fe200078e00ff */
[----:B-----5:R-:W-:Y:S02]  /*24a0*/  IABS R3, R12 ;  /* 0x0000000c00037213 */ /* 0x020fe40000000000 */
[----:B------:R-:W5:Y:S01]  /*24b0*/  LDL R12, [R1+0x974] ;  /* 0x00097400010c7983 */ /* 0x000f620000100800 */
[----:B------:R-:W-:-:S04]  /*24c0*/  IMAD.HI.U32 R6, R29, R5, RZ ;  /* 0x000000051d067227 */ /* 0x000fc800078e00ff */
[----:B------:R-:W-:Y:S02]  /*24d0*/  IMAD.MOV R9, RZ, RZ, -R9 ;  /* 0x000000ffff097224 */ /* 0x000fe400078e0a09 */
[----:B------:R-:W-:Y:S02]  /*24e0*/  IMAD.MOV R6, RZ, RZ, -R6 ;  /* 0x000000ffff067224 */ /* 0x000fe400078e0a06 */
[----:B------:R-:W-:-:S04]  /*24f0*/  IMAD.HI.U32 R11, R29, R10, RZ ;  /* 0x0000000a1d0b7227 */ /* 0x000fc800078e00ff */
[C---:B------:R-:W-:Y:S02]  /*2500*/  IMAD R8, R28.reuse, R9, R8 ;  /* 0x000000091c087224 */ /* 0x040fe400078e0208 */
[----:B------:R-:W-:Y:S02]  /*2510*/  IMAD R5, R28, R6, R5 ;  /* 0x000000061c057224 */ /* 0x000fe400078e0205 */
[----:B------:R-:W-:-:S04]  /*2520*/  IMAD.HI.U32 R9, R29, R7, RZ ;  /* 0x000000071d097227 */ /* 0x000fc800078e00ff */
[----:B------:R-:W-:-:S04]  /*2530*/  IMAD.HI.U32 R6, R29, R3, RZ ;  /* 0x000000031d067227 */ /* 0x000fc800078e00ff */
[----:B------:R-:W-:Y:S02]  /*2540*/  IMAD.MOV R11, RZ, RZ, -R11 ;  /* 0x000000ffff0b7224 */ /* 0x000fe400078e0a0b */
[----:B------:R-:W-:Y:S02]  /*2550*/  IMAD.MOV R9, RZ, RZ, -R9 ;  /* 0x000000ffff097224 */ /* 0x000fe400078e0a09 */
[----:B------:R-:W-:Y:S01]  /*2560*/  IMAD.MOV R6, RZ, RZ, -R6 ;  /* 0x000000ffff067224 */ /* 0x000fe200078e0a06 */
[----:B------:R0:W-:Y:S01]  /*2570*/  STL [R1+0x170], R8 ;  /* 0x0001700801007387 */ /* 0x0001e20000100800 */
[C---:B------:R-:W-:Y:S02]  /*2580*/  IMAD R10, R28.reuse, R11, R10 ;  /* 0x0000000b1c0a7224 */ /* 0x040fe400078e020a */
[C---:B------:R-:W-:Y:S01]  /*2590*/  IMAD R7, R28.reuse, R9, R7 ;  /* 0x000000091c077224 */ /* 0x040fe200078e0207 */
[----:B------:R1:W-:Y:S01]  /*25a0*/  STL [R1+0x174], R5 ;  /* 0x0001740501007387 */ /* 0x0003e20000100800 */
[----:B------:R-:W-:Y:S01]  /*25b0*/  IMAD R3, R28, R6, R3 ;  /* 0x000000061c037224 */ /* 0x000fe200078e0203 */
[----:B0-----:R-:W-:-:S02]  /*25c0*/  IABS R8, R16 ;  /* 0x0000001000087213 */ /* 0x001fc40000000000 */
[----:B------:R-:W5:Y:S01]  /*25d0*/  LDL R16, [R1+0x96c] ;  /* 0x00096c0001107983 */ /* 0x000f620000100800 */
[----:B-1----:R-:W-:-:S03]  /*25e0*/  IABS R5, R17 ;  /* 0x0000001100057213 */ /* 0x002fc60000000000 */
[----:B------:R2:W-:Y:S04]  /*25f0*/  STL [R1+0x14c], R10 ;  /* 0x00014c0a01007387 */ /* 0x0005e80000100800 */
[----:B------:R-:W5:Y:S04]  /*2600*/  LDL R17, [R1+0x970] ;  /* 0x0009700001117983 */ /* 0x000f680000100800 */
[----:B------:R3:W-:Y:S04]  /*2610*/  STL [R1+0x164], R7 ;  /* 0x0001640701007387 */ /* 0x0007e80000100800 */
        /* <DEDUP_REMOVED lines=10> */
[----:B------:R-:W3:Y:S01]  /*26c0*/  LDL R18, [R1+0x950] ;  /* 0x0009500001127983 */ /* 0x000ee20000100800 */
[----:B----4-:R-:W-:-:S03]  /*26d0*/  IABS R3, R19 ;  /* 0x0000001300037213 */ /* 0x010fc60000000000 */
[----:B------:R-:W4:Y:S04]  /*26e0*/  LDL R19, [R1+0x954] ;  /* 0x0009540001137983 */ /* 0x000f280000100800 */
[----:B------:R5:W-:Y:S04]  /*26f0*/  STL [R1+0x154], R8 ;  /* 0x0001540801007387 */ /* 0x000be80000100800 */
[----:B------:R0:W-:Y:S01]  /*2700*/  STL [R1+0x158], R5 ;  /* 0x0001580501007387 */ /* 0x0001e20000100800 */
[----:B------:R-:W-:Y:S01]  /*2710*/  IMAD.HI.U32 R11, R29, R10, RZ ;  /* 0x0000000a1d0b7227 */ /* 0x000fe200078e00ff */
[----:B-----5:R-:W-:-:S02]  /*2720*/  IABS R8, R12 ;  /* 0x0000000c00087213 */ /* 0x020fc40000000000 */
[----:B------:R-:W5:Y:S01]  /*2730*/  LDL R12, [R1+0x958] ;  /* 0x00095800010c7983 */ /* 0x000f620000100800 */
[----:B------:R-:W-:-:S04]  /*2740*/  IMAD.HI.U32 R9, R29, R7, RZ ;  /* 0x000000071d097227 */ /* 0x000fc800078e00ff */
[----:B------:R-:W-:-:S04]  /*2750*/  IMAD.HI.U32 R6, R29, R3, RZ ;  /* 0x000000031d067227 */ /* 0x000fc800078e00ff */
[----:B------:R-:W-:Y:S02]  /*2760*/  IMAD.MOV R11, RZ, RZ, -R11 ;  /* 0x000000ffff0b7224 */ /* 0x000fe400078e0a0b */
[----:B------:R-:W-:Y:S02]  /*2770*/  IMAD.MOV R9, RZ, RZ, -R9 ;  /* 0x000000ffff097224 */ /* 0x000fe400078e0a09 */
[----:B------:R-:W-:Y:S02]  /*2780*/  IMAD.MOV R6, RZ, RZ, -R6 ;  /* 0x000000ffff067224 */ /* 0x000fe400078e0a06 */
[C---:B------:R-:W-:Y:S02]  /*2790*/  IMAD R10, R28.reuse, R11, R10 ;  /* 0x0000000b1c0a7224 */ /* 0x040fe400078e020a */
[C---:B------:R-:W-:Y:S02]  /*27a0*/  IMAD R7, R28.reuse, R9, R7 ;  /* 0x000000091c077224 */ /* 0x040fe400078e0207 */
[----:B------:R-:W-:Y:S01]  /*27b0*/  IMAD R3, R28, R6, R3 ;  /* 0x000000061c037224 */ /* 0x000fe200078e0203 */
[----:B------:R1:W-:Y:S01]  /*27c0*/  STL [R1+0x130], R10 ;  /* 0x0001300a01007387 */ /* 0x0003e20000100800 */
[----:B0-----:R-:W-:-:S03]  /*27d0*/  IABS R5, R16 ;  /* 0x0000001000057213 */ /* 0x001fc60000000000 */
[----:B------:R-:W5:Y:S04]  /*27e0*/  LDL R16, [R1+0x93c] ;  /* 0x00093c0001107983 */ /* 0x000f680000100800 */
[----:B------:R2:W-:Y:S01]  /*27f0*/  STL [R1+0x144], R7 ;  /* 0x0001440701007387 */ /* 0x0005e20000100800 */
[----:B-1----:R-:W-:-:S03]  /*2800*/  IABS R10, R17 ;  /* 0x00000011000a7213 */ /* 0x002fc60000000000 */
[----:B------:R3:W-:Y:S04]  /*2810*/  STL [R1+0x148], R3 ;  /* 0x0001480301007387 */ /* 0x0007e80000100800 */
[----:B------:R-:W5:Y:S01]  /*2820*/  LDL R17, [R1+0x940] ;  /* 0x0009400001117983 */ /* 0x000f620000100800 */
[----:B--2---:R-:W-:-:S03]  /*2830*/  IABS R7, R13 ;  /* 0x0000000d00077213 */ /* 0x004fc60000000000 */
[----:B------:R-:W2:Y:S01]  /*2840*/  LDL R13, [R1+0x944] ;  /* 0x00094400010d7983 */ /* 0x000ea20000100800 */
[----:B------:R-:W-:-:S04]  /*2850*/  IMAD.HI.U32 R9, R29, R8, RZ ;  /* 0x000000081d097227 */ /* 0x000fc800078e00ff */
[----:B------:R-:W-:-:S04]  /*2860*/  IMAD.HI.U32 R6, R29, R5, RZ ;  /* 0x000000051d067227 */ /* 0x000fc800078e00ff */
[----:B------:R-:W-:Y:S02]  /*2870*/  IMAD.MOV R9, RZ, RZ, -R9 ;  /* 0x000000ffff097224 */ /* 0x000fe400078e0a09 */
[----:B------:R-:W-:-:S04]  /*2880*/  IMAD.HI.U32 R11, R29, R10, RZ ;  /* 0x0000000a1d0b7227 */ /* 0x000fc800078e00ff */
[----:B------:R-:W-:Y:S02]  /*2890*/  IMAD.MOV R6, RZ, RZ, -R6 ;  /* 0x000000ffff067224 */ /* 0x000fe400078e0a06 */
[C---:B------:R-:W-:Y:S02]  /*28a0*/  IMAD R8, R28.reuse, R9, R8 ;  /* 0x000000091c087224 */ /* 0x040fe400078e0208 */
[----:B------:R-:W-:Y:S02]  /*28b0*/  IMAD.MOV R11, RZ, RZ, -R11 ;  /* 0x000000ffff0b7224 */ /* 0x000fe400078e0a0b */
[C---:B------:R-:W-:Y:S02]  /*28c0*/  IMAD R5, R28.reuse, R6, R5 ;  /* 0x000000061c057224 */ /* 0x040fe400078e0205 */
[----:B------:R-:W-:Y:S01]  /*28d0*/  IMAD R10, R28, R11, R10 ;  /* 0x0000000b1c0a7224 */ /* 0x000fe200078e020a */
[----:B---3--:R-:W-:Y:S02]  /*28e0*/  IABS R3, R18 ;  /* 0x0000001200037213 */ /* 0x008fe40000000000 */
[----:B------:R-:W3:Y:S04]  /*28f0*/  LDL R18, [R1+0x948] ;  /* 0x0009480001127983 */ /* 0x000ee80000100800 */
[----:B------:R4:W-:Y:S04]  /*2900*/  STL [R1+0x134], R8 ;  /* 0x0001340801007387 */ /* 0x0009e80000100800 */
[----:B------:R5:W-:Y:S01]  /*2910*/  STL [R1+0x138], R5 ;  /* 0x0001380501007387 */ /* 0x000be20000100800 */
[----:B----4-:R-:W-:-:S03]  /*2920*/  IABS R8, R19 ;  /* 0x0000001300087213 */ /* 0x010fc60000000000 */
[----:B------:R-:W4:Y:S01]  /*2930*/  LDL R19, [R1+0x938] ;  /* 0x0009380001137983 */ /* 0x000f220000100800 */
[----:B-----5:R-:W-:-:S03]  /*2940*/  IABS R5, R12 ;  /* 0x0000000c00057213 */ /* 0x020fc60000000000 */
[----:B------:R0:W-:Y:S01]  /*2950*/  STL [R1+0x114], R10 ;  /* 0x0001140a01007387 */ /* 0x0001e20000100800 */
[----:B------:R-:W-:-:S03]  /*2960*/  IMAD.HI.U32 R9, R29, R7, RZ ;  /* 0x000000071d097227 */ /* 0x000fc600078e00ff */
[----:B------:R-:W5:Y:S01]  /*2970*/  LDL R12, [R1+0x934] ;  /* 0x00093400010c7983 */ /* 0x000f620000100800 */
[----:B------:R-:W-:-:S04]  /*2980*/  IMAD.HI.U32 R6, R29, R3, RZ ;  /* 0x000000031d067227 */ /* 0x000fc800078e00ff */
[----:B------:R-:W-:Y:S02]  /*2990*/  IMAD.MOV R9, RZ, RZ, -R9 ;  /* 0x000000ffff097224 */ /* 0x000fe400078e0a09 */
[----:B------:R-:W-:Y:S02]  /*29a0*/  IMAD.MOV R6, RZ, RZ, -R6 ;  /* 0x000000ffff067224 */ /* 0x000fe400078e0a06 */
[C---:B------:R-:W-:Y:S02]  /*29b0*/  IMAD R7, R28.reuse, R9, R7 ;  /* 0x000000091c077224 */ /* 0x040fe400078e0207 */
[----:B------:R-:W-:-:S03]  /*29c0*/  IMAD R3, R28, R6, R3 ;  /* 0x000000061c037224 */ /* 0x000fc600078e0203 */
[----:B------:R1:W-:Y:S04]  /*29d0*/  STL [R1+0x128], R7 ;  /* 0x0001280701007387 */ /* 0x0003e80000100800 */
[----:B------:R2:W-:Y:S01]  /*29e0*/  STL [R1+0x12c], R3 ;  /* 0x00012c0301007387 */ /* 0x0005e20000100800 */
[----:B0-----:R-:W-:-:S03]  /*29f0*/  IABS R10, R16 ;  /* 0x00000010000a7213 */ /* 0x001fc60000000000 */
[----:B------:R-:W5:Y:S01]  /*2a00*/  LDL R16, [R1+0x92c] ;  /* 0x00092c0001107983 */ /* 0x000f620000100800 */
[----:B-1----:R-:W-:-:S03]  /*2a10*/  IABS R7, R17 ;  /* 0x0000001100077213 */ /* 0x002fc60000000000 */
[----:B------:R-:W5:Y:S01]  /*2a20*/  LDL R17, [R1+0x930] ;  /* 0x0009300001117983 */ /* 0x000f620000100800 */
[----:B--2---:R-:W-:-:S03]  /*2a30*/  IABS R3, R13 ;  /* 0x0000000d00037213 */ /* 0x004fc60000000000 */
[----:B------:R-:W2:Y:S01]  /*2a40*/  LDL R13, [R1+0x928] ;  /* 0x00092800010d7983 */ /* 0x000ea20000100800 */
[----:B------:R-:W-:-:S04]  /*2a50*/  IMAD.HI.U32 R9, R29, R8, RZ ;  /* 0x000000081d097227 */ /* 0x000fc800078e00ff */
        /* <DEDUP_REMOVED lines=16> */
[----:B---3--:R-:W-:-:S02]  /*2b60*/  IABS R8, R18 ;  /* 0x0000001200087213 */ /* 0x008fc40000000000 */
[----:B------:R-:W3:Y:S01]  /*2b70*/  LDL R18, [R1+0x924] ;  /* 0x0009240001127983 */ /* 0x000ee20000100800 */
[----:B----4-:R-:W-:-:S03]  /*2b80*/  IABS R5, R19 ;  /* 0x0000001300057213 */ /* 0x010fc60000000000 */
[----:B------:R5:W-:Y:S04]  /*2b90*/  STL [R1+0xf4], R10 ;  /* 0x0000f40a01007387 */ /* 0x000be80000100800 */
[----:B------:R-:W4:Y:S04]  /*2ba0*/  LDL R19, [R1+0x91c] ;  /* 0x00091c0001137983 */ /* 0x000f280000100800 */
[----:B------:R0:W-:Y:S01]  /*2bb0*/  STL [R1+0x108], R7 ;  /* 0x0001080701007387 */ /* 0x0001e20000100800 */
[----:B-----5:R-:W-:-:S03]  /*2bc0*/  IABS R10, R12 ;  /* 0x0000000c000a7213 */ /* 0x020fc60000000000 */
[----:B------:R1:W-:Y:S04]  /*2bd0*/  STL [R1+0x10c], R3 ;  /* 0x00010c0301007387 */ /* 0x0003e80000100800 */
[----:B------:R-:W5:Y:S01]  /*2be0*/  LDL R12, [R1+0x920] ;  /* 0x00092000010c7983 */ /* 0x000f620000100800 */
[----:B------:R-:W-:-:S04]  /*2bf0*/  IMAD.HI.U32 R9, R29, R8, RZ ;  /* 0x000000081d097227 */ /* 0x000fc800078e00ff */
[----:B------:R-:W-:-:S04]  /*2c00*/  IMAD.HI.U32 R6, R29, R5, RZ ;  /* 0x000000051d067227 */ /* 0x000fc800078e00ff */
[----:B------:R-:W-:Y:S02]  /*2c10*/  IMAD.MOV R9, RZ, RZ, -R9 ;  /* 0x000000ffff097224 */ /* 0x000fe400078e0a09 */
[----:B------:R-:W-:Y:S01]  /*2c20*/  IMAD.MOV R6, RZ, RZ, -R6 ;  /* 0x000000ffff067224 */ /* 0x000fe200078e0a06 */
[----:B0-----:R-:W-:Y:S01]  /*2c30*/  IABS R7, R16 ;  /* 0x0000001000077213 */ /* 0x001fe20000000000 */
[C---:B------:R-:W-:Y:S01]  /*2c40*/  IMAD R8, R28.reuse, R9, R8 ;  /* 0x000000091c087224 */ /* 0x040fe200078e0208 */
[----:B------:R-:W5:Y:S01]  /*2c50*/  LDL R16, [R1+0x918] ;  /* 0x0009180001107983 */ /* 0x000f620000100800 */
[----:B------:R-:W-:Y:S01]  /*2c60*/  IMAD R5, R28, R6, R5 ;  /* 0x000000061c057224 */ /* 0x000fe200078e0205 */
[----:B-1----:R-:W-:Y:S02]  /*2c70*/  IABS R3, R17 ;  /* 0x0000001100037213 */ /* 0x002fe40000000000 */
[----:B------:R-:W5:Y:S04]  /*2c80*/  LDL R17, [R1+0x914] ;  /* 0x0009140001117983 */ /* 0x000f680000100800 */
[----:B------:R2:W-:Y:S04]  /*2c90*/  STL [R1+0xf8], R8 ;  /* 0x0000f80801007387 */ /* 0x0005e80000100800 */
[----:B------:R3:W-:Y:S01]  /*2ca0*/  STL [R1+0x104], R5 ;  /* 0x0001040501007387 */ /* 0x0007e20000100800 */
[----:B--2---:R-:W-:-:S03]  /*2cb0*/  IABS R8, R13 ;  /* 0x0000000d00087213 */ /* 0x004fc60000000000 */
[----:B------:R-:W2:Y:S01]  /*2cc0*/  LDL R13, [R1+0x90c] ;  /* 0x00090c00010d7983 */ /* 0x000ea20000100800 */
[----:B------:R-:W-:-:S04]  /*2cd0*/  IMAD.HI.U32 R11, R29, R10, RZ ;  /* 0x0000000a1d0b7227 */ /* 0x000fc800078e00ff */
        /* <DEDUP_REMOVED lines=9> */
[----:B------:R-:W-:Y:S01]  /*2d70*/  IMAD.HI.U32 R9, R29, R8, RZ ;  /* 0x000000081d097227 */ /* 0x000fe200078e00ff */
[----:B---3--:R-:W-:-:S02]  /*2d80*/  IABS R5, R18 ;  /* 0x0000001200057213 */ /* 0x008fc40000000000 */
[----:B------:R-:W3:Y:S04]  /*2d90*/  LDL R18, [R1+0x910] ;  /* 0x0009100001127983 */ /* 0x000ee80000100800 */
[----:B------:R5:W-:Y:S01]  /*2da0*/  STL [R1+0xec], R7 ;  /* 0x0000ec0701007387 */ /* 0x000be20000100800 */
[----:B----4-:R-:W-:-:S03]  /*2db0*/  IABS R10, R19 ;  /* 0x00000013000a7213 */ /* 0x010fc60000000000 */
[----:B------:R0:W-:Y:S04]  /*2dc0*/  STL [R1+0xf0], R3 ;  /* 0x0000f00301007387 */ /* 0x0001e80000100800 */
[----:B------:R-:W4:Y:S01]  /*2dd0*/  LDL R19, [R1+0x908] ;  /* 0x0009080001137983 */ /* 0x000f220000100800 */
[----:B-----5:R-:W-:-:S03]  /*2de0*/  IABS R7, R12 ;  /* 0x0000000c00077213 */ /* 0x020fc60000000000 */
[----:B------:R-:W5:Y:S01]  /*2df0*/  LDL R12, [R1+0x8fc] ;  /* 0x0008fc00010c7983 */ /* 0x000f620000100800 */
[----:B------:R-:W-:-:S04]  /*2e00*/  IMAD.HI.U32 R6, R29, R5, RZ ;  /* 0x000000051d067227 */ /* 0x000fc800078e00ff */
[----:B------:R-:W-:Y:S02]  /*2e10*/  IMAD.MOV R9, RZ, RZ, -R9 ;  /* 0x000000ffff097224 */ /* 0x000fe400078e0a09 */
[----:B------:R-:W-:-:S04]  /*2e20*/  IMAD.HI.U32 R11, R29, R10, RZ ;  /* 0x0000000a1d0b7227 */ /* 0x000fc800078e00ff */
[----:B------:R-:W-:Y:S02]  /*2e30*/  IMAD.MOV R6, RZ, RZ, -R6 ;  /* 0x000000ffff067224 */ /* 0x000fe400078e0a06 */
[C---:B------:R-:W-:Y:S02]  /*2e40*/  IMAD R8, R28.reuse, R9, R8 ;  /* 0x000000091c087224 */ /* 0x040fe400078e0208 */
[----:B------:R-:W-:Y:S02]  /*2e50*/  IMAD.MOV R11, RZ, RZ, -R11 ;  /* 0x000000ffff0b7224 */ /* 0x000fe400078e0a0b */
[C---:B------:R-:W-:Y:S01]  /*2e60*/  IMAD R5, R28.reuse, R6, R5 ;  /* 0x000000061c057224 */ /* 0x040fe200078e0205 */
[----:B0-----:R-:W-:Y:S01]  /*2e70*/  IABS R3, R16 ;  /* 0x0000001000037213 */ /* 0x001fe20000000000 */
[----:B------:R-:W-:Y:S01]  /*2e80*/  IMAD R10, R28, R11, R10 ;  /* 0x0000000b1c0a7224 */ /* 0x000fe200078e020a */
[----:B------:R-:W5:Y:S04]  /*2e90*/  LDL R16, [R1+0x900] ;  /* 0x0009000001107983 */ /* 0x000f680000100800 */
[----:B------:R0:W-:Y:S04]  /*2ea0*/  STL [R1+0xe4], R8 ;  /* 0x0000e40801007387 */ /* 0x0001e80000100800 */
        /* <DEDUP_REMOVED lines=11> */
[----:B------:R-:W-:-:S03]  /*2f60*/  IMAD R3, R28, R6, R3 ;  /* 0x000000061c037224 */ /* 0x000fc600078e0203 */
[----:B------:R4:W-:Y:S04]  /*2f70*/  STL [R1+0xd4], R7 ;  /* 0x0000d40701007387 */ /* 0x0009e80000100800 */
[----:B------:R5:W-:Y:S01]  /*2f80*/  STL [R1+0xd8], R3 ;  /* 0x0000d80301007387 */ /* 0x000be20000100800 */
[----:B------:R-:W-:-:S04]  /*2f90*/  IMAD.HI.U32 R9, R29, R8, RZ ;  /* 0x000000081d097227 */ /* 0x000fc800078e00ff */
[----:B------:R-:W-:-:S04]  /*2fa0*/  IMAD.HI.U32 R6, R29, R5, RZ ;  /* 0x000000051d067227 */ /* 0x000fc800078e00ff */
[----:B------:R-:W-:Y:S01]  /*2fb0*/  IMAD.MOV R9, RZ, RZ, -R9 ;  /* 0x000000ffff097224 */ /* 0x000fe200078e0a09 */
[----:B---3--:R-:W-:Y:S02]  /*2fc0*/  IABS R10, R18 ;  /* 0x00000012000a7213 */ /* 0x008fe40000000000 */
[----:B------:R-:W3:Y:S01]  /*2fd0*/  LDL R18, [R1+0x8f4] ;  /* 0x0008f40001127983 */ /* 0x000ee20000100800 */
[----:B------:R-:W-:Y:S01]  /*2fe0*/  IMAD.MOV R6, RZ, RZ, -R6 ;  /* 0x000000ffff067224 */ /* 0x000fe200078e0a06 */
[----:B----4-:R-:W-:Y:S02]  /*2ff0*/  IABS R7, R19 ;  /* 0x0000001300077213 */ /* 0x010fe40000000000 */
[----:B------:R-:W4:Y:S01]  /*3000*/  LDL R19, [R1+0x8f0] ;  /* 0x0008f00001137983 */ /* 0x000f220000100800 */
[----:B-----5:R-:W-:-:S03]  /*3010*/  IABS R3, R12 ;  /* 0x0000000c00037213 */ /* 0x020fc60000000000 */
[----:B------:R-:W5:Y:S01]  /*3020*/  LDL R12, [R1+0x8ec] ;  /* 0x0008ec00010c7983 */ /* 0x000f620000100800 */
        /* <DEDUP_REMOVED lines=27> */
[----:B------:R-:W-:Y:S02]  /*31e0*/  IMAD R5, R28, R6, R5 ;  /* 0x000000061c057224 */ /* 0x000fe400078e0205 */
[----:B------:R-:W-:-:S04]  /*31f0*/  IMAD.HI.U32 R11, R29, R10, RZ ;  /* 0x0000000a1d0b7227 */ /* 0x000fc800078e00ff */
[----:B------:R-:W-:-:S04]  /*3200*/  IMAD.MOV R11, RZ, RZ, -R11 ;  /* 0x000000ffff0b7224 */ /* 0x000fc800078e0a0b */
[----:B------:R-:W-:Y:S01]  /*3210*/  IMAD R10, R28, R11, R10 ;  /* 0x0000000b1c0a7224 */ /* 0x000fe200078e020a */
[----:B---3--:R-:W-:Y:S02]  /*3220*/  IABS R7, R18 ;  /* 0x0000001200077213 */ /* 0x008fe40000000000 */
[----:B------:R-:W3:Y:S01]  /*3230*/  LDL R18, [R1+0x8dc] ;  /* 0x0008dc0001127983 */ /* 0x000ee20000100800 */
[----:B----4-:R-:W-:-:S03]  /*3240*/  IABS R3, R19 ;  /* 0x0000001300037213 */ /* 0x010fc60000000000 */
[----:B------:R-:W4:Y:S04]  /*3250*/  LDL R19, [R1+0x8d8] ;  /* 0x0008d80001137983 */ /* 0x000f280000100800 */
[----:B------:R5:W-:Y:S04]  /*3260*/  STL [R1+0xb8], R8 ;  /* 0x0000b80801007387 */ /* 0x000be80000100800 */
[----:B------:R0:W-:Y:S01]  /*3270*/  STL [R1+0xbc], R5 ;  /* 0x0000bc0501007387 */ /* 0x0001e20000100800 */
[----:B-----5:R-:W-:-:S03]  /*3280*/  IABS R8, R12 ;  /* 0x0000000c00087213 */ /* 0x020fc60000000000 */
[----:B------:R-:W5:Y:S01]  /*3290*/  LDL R12, [R1+0x8d4] ;  /* 0x0008d400010c7983 */ /* 0x000f620000100800 */
[----:B------:R-:W-:-:S04]  /*32a0*/  IMAD.HI.U32 R9, R29, R7, RZ ;  /* 0x000000071d097227 */ /* 0x000fc800078e00ff */
[----:B------:R-:W-:-:S04]  /*32b0*/  IMAD.HI.U32 R6, R29, R3, RZ ;  /* 0x000000031d067227 */ /* 0x000fc800078e00ff */
[----:B------:R-:W-:Y:S02]  /*32c0*/  IMAD.MOV R9, RZ, RZ, -R9 ;  /* 0x000000ffff097224 */ /* 0x000fe400078e0a09 */
[----:B------:R-:W-:Y:S02]  /*32d0*/  IMAD.MOV R6, RZ, RZ, -R6 ;  /* 0x000000ffff067224 */ /* 0x000fe400078e0a06 */
        /* <DEDUP_REMOVED lines=19> */
[----:B------:R-:W-:Y:S02]  /*3410*/  IMAD R10, R28, R11, R10 ;  /* 0x0000000b1c0a7224 */ /* 0x000fe400078e020a */
[----:B------:R-:W-:-:S04]  /*3420*/  IMAD.HI.U32 R9, R29, R7, RZ ;  /* 0x000000071d097227 */ /* 0x000fc800078e00ff */
[----:B------:R-:W-:Y:S01]  /*3430*/  IMAD.MOV R9, RZ, RZ, -R9 ;  /* 0x000000ffff097224 */ /* 0x000fe200078e0a09 */
[----:B---3--:R-:W-:Y:S02]  /*3440*/  IABS R3, R18 ;  /* 0x0000001200037213 */ /* 0x008fe40000000000 */
[----:B------:R-:W3:Y:S04]  /*3450*/  LDL R18, [R1+0x8bc] ;  /* 0x0008bc0001127983 */ /* 0x000ee80000100800 */
[----:B------:R4:W-:Y:S04]  /*3460*/  STL [R1+0xa4], R8 ;  /* 0x0000a40801007387 */ /* 0x0009e80000100800 */
[----:B------:R5:W-:Y:S01]  /*3470*/  STL [R1+0xa8], R5 ;  /* 0x0000a80501007387 */ /* 0x000be20000100800 */
[----:B----4-:R-:W-:-:S03]  /*3480*/  IABS R8, R19 ;  /* 0x0000001300087213 */ /* 0x010fc60000000000 */
[----:B------:R-:W4:Y:S04]  /*3490*/  LDL R19, [R1+0x8c0] ;  /* 0x0008c00001137983 */ /* 0x000f280000100800 */
[----:B------:R0:W-:Y:S01]  /*34a0*/  STL [R1+0x8c], R10 ;  /* 0x00008c0a01007387 */ /* 0x0001e20000100800 */
[----:B------:R-:W-:Y:S01]  /*34b0*/  IMAD.HI.U32 R6, R29, R3, RZ ;  /* 0x000000031d067227 */ /* 0x000fe200078e00ff */
[----:B-----5:R-:W-:Y:S02]  /*34c0*/  IABS R5, R12 ;  /* 0x0000000c00057213 */ /* 0x020fe40000000000 */
[----:B------:R-:W5:Y:S01]  /*34d0*/  LDL R12, [R1+0x8c4] ;  /* 0x0008c400010c7983 */ /* 0x000f620000100800 */
[----:B------:R-:W-:Y:S02]  /*34e0*/  IMAD.MOV R6, RZ, RZ, -R6 ;  /* 0x000000ffff067224 */ /* 0x000fe400078e0a06 */
[----:B------:R-:W-:-:S02]  /*34f0*/  IMAD R7, R28, R9, R7 ;  /* 0x000000091c077224 */ /* 0x000fc400078e0207 */
        /* <DEDUP_REMOVED lines=27> */
[----:B------:R-:W3:Y:S04]  /*36b0*/  LDL R18, [R1+0x8ac] ;  /* 0x0008ac0001127983 */ /* 0x000ee80000100800 */
[----:B------:R5:W-:Y:S01]  /*36c0*/  STL [R1+0x80], R10 ;  /* 0x0000800a01007387 */ /* 0x000be20000100800 */
        /* <DEDUP_REMOVED lines=12> */
[----:B0-----:R-:W-:Y:S02]  /*3790*/  IABS R7, R16 ;  /* 0x0000001000077213 */ /* 0x001fe40000000000 */
[----:B------:R-:W5:Y:S01]  /*37a0*/  LDL R16, [R1+0x8a0] ;  /* 0x0008a00001107983 */ /* 0x000f620000100800 */
[----:B-1----:R-:W-:-:S03]  /*37b0*/  IABS R3, R17 ;  /* 0x0000001100037213 */ /* 0x002fc60000000000 */
        /* <DEDUP_REMOVED lines=18> */
[----:B------:R5:W-:Y:S04]  /*38e0*/  STL [R1+0x1a8], R7 ;  /* 0x0001a80701007387 */ /* 0x000be80000100800 */
[----:B------:R0:W-:Y:S01]  /*38f0*/  STL [R1+0x1b0], R3 ;  /* 0x0001b00301007387 */ /* 0x0001e20000100800 */
[----:B----4-:R-:W-:-:S03]  /*3900*/  IABS R10, R19 ;  /* 0x00000013000a7213 */ /* 0x010fc60000000000 */
[----:B------:R-:W4:Y:S01]  /*3910*/  LDL R19, [R1+0x890] ;  /* 0x0008900001137983 */ /* 0x000f220000100800 */
[C---:B------:R-:W-:Y:S01]  /*3920*/  IMAD.HI.U32 R6, R29.reuse, R5, RZ ;  /* 0x000000051d067227 */ /* 0x040fe200078e00ff */
[----:B-----5:R-:W-:Y:S02]  /*3930*/  IABS R7, R12 ;  /* 0x0000000c00077213 */ /* 0x020fe40000000000 */
[----:B------:R-:W5:Y:S01]  /*3940*/  LDL R12, [R1+0x88c] ;  /* 0x00088c00010c7983 */ /* 0x000f620000100800 */
[----:B------:R-:W-:Y:S02]  /*3950*/  IMAD.MOV R9, RZ, RZ, -R9 ;  /* 0x000000ffff097224 */ /* 0x000fe400078e0a09 */
[----:B------:R-:W-:-:S04]  /*3960*/  IMAD.HI.U32 R11, R29, R10, RZ ;  /* 0x0000000a1d0b7227 */ /* 0x000fc800078e00ff */
[----:B------:R-:W-:Y:S02]  /*3970*/  IMAD.MOV R6, RZ, RZ, -R6 ;  /* 0x000000ffff067224 */ /* 0x000fe400078e0a06 */
[C---:B------:R-:W-:Y:S02]  /*3980*/  IMAD R8, R28.reuse, R9, R8 ;  /* 0x000000091c087224 */ /* 0x040fe400078e0208 */
[----:B------:R-:W-:Y:S02]  /*3990*/  IMAD.MOV R11, RZ, RZ, -R11 ;  /* 0x000000ffff0b7224 */ /* 0x000fe400078e0a0b */
[C---:B------:R-:W-:Y:S02]  /*39a0*/  IMAD R5, R28.reuse, R6, R5 ;  /* 0x000000061c057224 */ /* 0x040fe400078e0205 */
[----:B------:R-:W-:Y:S01]  /*39b0*/  IMAD R10, R28, R11, R10 ;  /* 0x0000000b1c0a7224 */ /* 0x000fe200078e020a */
[----:B0-----:R-:W-:Y:S02]  /*39c0*/  IABS R3, R16 ;  /* 0x0000001000037213 */ /* 0x001fe40000000000 */
        /* <DEDUP_REMOVED lines=18> */
[----:B------:R-:W-:Y:S02]  /*3af0*/  IMAD.MOV R9, RZ, RZ, -R9 ;  /* 0x000000ffff097224 */ /* 0x000fe400078e0a09 */
[----:B------:R-:W-:Y:S01]  /*3b00*/  IMAD.MOV R6, RZ, RZ, -R6 ;  /* 0x000000ffff067224 */ /* 0x000fe200078e0a06 */
[----:B---3--:R-:W-:Y:S02]  /*3b10*/  IABS R10, R18 ;  /* 0x00000012000a7213 */ /* 0x008fe40000000000 */
[----:B------:R-:W3:Y:S01]  /*3b20*/  LDL R18, [R1+0x884] ;  /* 0x0008840001127983 */ /* 0x000ee20000100800 */
[----:B------:R-:W-:Y:S02]  /*3b30*/  IMAD R8, R28, R9, R8 ;  /* 0x000000091c087224 */ /* 0x000fe400078e0208 */
[----:B------:R-:W-:Y:S01]  /*3b40*/  IMAD.HI.U32 R11, R29, R10, RZ ;  /* 0x0000000a1d0b7227 */ /* 0x000fe200078e00ff */
[----:B----4-:R-:W-:Y:S02]  /*3b50*/  IABS R7, R19 ;  /* 0x0000001300077213 */ /* 0x010fe40000000000 */
[----:B------:R-:W4:Y:S01]  /*3b60*/  LDL R19, [R1+0x878] ;  /* 0x0008780001137983 */ /* 0x000f220000100800 */
[----:B-----5:R-:W-:-:S03]  /*3b70*/  IABS R3, R12 ;  /* 0x0000000c00037213 */ /* 0x020fc60000000000 */
[----:B------:R-:W5:Y:S01]  /*3b80*/  LDL R12, [R1+0x874] ;  /* 0x00087400010c7983 */ /* 0x000f620000100800 */
[----:B------:R-:W-:Y:S02]  /*3b90*/  IMAD R5, R28, R6, R5 ;  /* 0x000000061c057224 */ /* 0x000fe400078e0205 */
[----:B------:R-:W-:-:S04]  /*3ba0*/  IMAD.HI.U32 R9, R29, R7, RZ ;  /* 0x000000071d097227 */ /* 0x000fc800078e00ff */
[----:B------:R-:W-:-:S04]  /*3bb0*/  IMAD.HI.U32 R6, R29, R3, RZ ;  /* 0x000000031d067227 */ /* 0x000fc800078e00ff */
[----:B------:R-:W-:Y:S02]  /*3bc0*/  IMAD.MOV R11, RZ, RZ, -R11 ;  /* 0x000000ffff0b7224 */ /* 0x000fe400078e0a0b */
[----:B------:R-:W-:Y:S02]  /*3bd0*/  IMAD.MOV R9, RZ, RZ, -R9 ;  /* 0x000000ffff097224 */ /* 0x000fe400078e0a09 */
[----:B------:R-:W-:Y:S02]  /*3be0*/  IMAD.MOV R6, RZ, RZ, -R6 ;  /* 0x000000ffff067224 */ /* 0x000fe400078e0a06 */
[C---:B------:R-:W-:Y:S01]  /*3bf0*/  IMAD R10, R28.reuse, R11, R10 ;  /* 0x0000000b1c0a7224 */ /* 0x040fe200078e020a */
[----:B------:R0:W-:Y:S01]  /*3c00*/  STL [R1+0x15c], R8 ;  /* 0x00015c0801007387 */ /* 0x0001e20000100800 */
[C---:B------:R-:W-:Y:S02]  /*3c10*/  IMAD R7, R28.reuse, R9, R7 ;  /* 0x000000091c077224 */ /* 0x040fe400078e0207 */
[----:B------:R-:W-:Y:S01]  /*3c20*/  IMAD R3, R28, R6, R3 ;  /* 0x000000061c037224 */ /* 0x000fe200078e0203 */
[----:B------:R1:W-:Y:S01]  /*3c30*/  STL [R1+0x160], R5 ;  /* 0x0001600501007387 */ /* 0x0003e20000100800 */
[----:B0-----:R-:W-:-:S03]  /*3c40*/  IABS R8, R16 ;  /* 0x0000001000087213 */ /* 0x001fc60000000000 */
[----:B------:R-:W5:Y:S04]  /*3c50*/  LDL R16, [R1+0x870] ;  /* 0x0008700001107983 */ /* 0x000f680000100800 */
[----:B------:R2:W-:Y:S01]  /*3c60*/  STL [R1+0x110], R10 ;  /* 0x0001100a01007387 */ /* 0x0005e20000100800 */
        /* <DEDUP_REMOVED lines=24> */
[----:B0-----:R-:W-:-:S04]  /*3df0*/  IMAD.HI.U32 R8, R29, R7, RZ ;  /* 0x000000071d087227 */ /* 0x001fc800078e00ff */
[----:B------:R-:W-:Y:S02]  /*3e00*/  IMAD.MOV R8, RZ, RZ, -R8 ;  /* 0x000000ffff087224 */ /* 0x000fe400078e0a08 */
[----:B------:R-:W-:Y:S02]  /*3e10*/  IMAD.MOV R6, RZ, RZ, -R6 ;  /* 0x000000ffff067224 */ /* 0x000fe400078e0a06 */
[C---:B------:R-:W-:Y:S02]  /*3e20*/  IMAD R7, R28.reuse, R8, R7 ;  /* 0x000000081c077224 */ /* 0x040fe400078e0207 */
[----:B------:R-:W-:Y:S01]  /*3e30*/  IMAD R3, R28, R6, R3 ;  /* 0x000000061c037224 */ /* 0x000fe200078e0203 */
[----:B------:R-:W-:Y:S04]  /*3e40*/  STL [R1+0x38], R10 ;  /* 0x0000380a01007387 */ /* 0x000fe80000100800 */
[----:B------:R2:W-:Y:S04]  /*3e50*/  STL [R1+0xfc], R7 ;  /* 0x0000fc0701007387 */ /* 0x0005e80000100800 */
[----:B------:R-:W-:Y:S01]  /*3e60*/  STL [R1+0x100], R3 ;  /* 0x0001000301007387 */ /* 0x000fe20000100800 */
[----:B-1----:R-:W-:-:S03]  /*3e70*/  IABS R5, R16 ;  /* 0x0000001000057213 */ /* 0x002fc60000000000 */
[----:B------:R-:W5:Y:S04]  /*3e80*/  LDL R23, [R1+0x858] ;  /* 0x0008580001177983 */ /* 0x000f680000100800 */
[----:B------:R-:W5:Y:S01]  /*3e90*/  LDL R16, [R1+0x854] ;  /* 0x0008540001107983 */ /* 0x000f620000100800 */
[----:B--2---:R-:W-:-:S03]  /*3ea0*/  IABS R7, R13 ;  /* 0x0000000d00077213 */ /* 0x004fc60000000000 */
[----:B------:R-:W2:Y:S01]  /*3eb0*/  LDL R13, [R1+0x850] ;  /* 0x00085000010d7983 */ /* 0x000ea20000100800 */
[----:B------:R-:W-:-:S04]  /*3ec0*/  IMAD.HI.U32 R10, R29, R9, RZ ;  /* 0x000000091d0a7227 */ /* 0x000fc800078e00ff */
[----:B------:R-:W-:Y:S01]  /*3ed0*/  IMAD.HI.U32 R6, R29, R5, RZ ;  /* 0x000000051d067227 */ /* 0x000fe200078e00ff */
[----:B------:R-:W-:-:S03]  /*3ee0*/  IABS R8, R17 ;  /* 0x0000001100087213 */ /* 0x000fc60000000000 */
[----:B------:R-:W-:Y:S02]  /*3ef0*/  IMAD.MOV R10, RZ, RZ, -R10 ;  /* 0x000000ffff0a7224 */ /* 0x000fe400078e0a0a */
[----:B------:R-:W-:Y:S02]  /*3f00*/  IMAD.MOV R6, RZ, RZ, -R6 ;  /* 0x000000ffff067224 */ /* 0x000fe400078e0a06 */
[C---:B------:R-:W-:Y:S02]  /*3f10*/  IMAD R9, R28.reuse, R10, R9 ;  /* 0x0000000a1c097224 */ /* 0x040fe400078e0209 */
[----:B------:R-:W-:Y:S02]  /*3f20*/  IMAD R5, R28, R6, R5 ;  /* 0x000000061c057224 */ /* 0x000fe400078e0205 */
[C---:B------:R-:W-:Y:S01]  /*3f30*/  IMAD.HI.U32 R10, R29.reuse, R8, RZ ;  /* 0x000000081d0a7227 */ /* 0x040fe200078e00ff */
[----:B------:R0:W-:Y:S04]  /*3f40*/  STL [R1+0x34], R9 ;  /* 0x0000340901007387 */ /* 0x0001e80000100800 */
[----:B------:R1:W-:Y:S04]  /*3f50*/  STL [R1+0x30], R5 ;  /* 0x0000300501007387 */ /* 0x0003e80000100800 */
[----:B------:R-:W2:Y:S01]  /*3f60*/  LDL R17, [R1+0x848] ;  /* 0x0008480001117983 */ /* 0x000ea20000100800 */
[----:B0-----:R-:W-:-:S03]  /*3f70*/  IMAD.HI.U32 R9, R29, R7, RZ ;  /* 0x000000071d097227 */ /* 0x001fc600078e00ff */
[----:B------:R-:W2:Y:S01]  /*3f80*/  LDL R22, [R1+0x84c] ;  /* 0x00084c0001167983 */ /* 0x000ea20000100800 */
[----:B---3--:R-:W-:-:S05]  /*3f90*/  IABS R3, R18 ;  /* 0x0000001200037213 */ /* 0x008fca0000000000 */
[----:B-1----:R-:W-:Y:S01]  /*3fa0*/  IMAD.HI.U32 R5, R29, R3, RZ ;  /* 0x000000031d057227 */ /* 0x002fe200078e00ff */
[----:B----4-:R-:W-:Y:S02]  /*3fb0*/  IABS R6, R19 ;  /* 0x0000001300067213 */ /* 0x010fe40000000000 */
[----:B-----5:R-:W-:Y:S01]  /*3fc0*/  IABS R11, R12 ;  /* 0x0000000c000b7213 */ /* 0x020fe20000000000 */
[----:B------:R-:W-:Y:S02]  /*3fd0*/  IMAD.MOV R12, RZ, RZ, -R10 ;  /* 0x000000ffff0c7224 */ /* 0x000fe400078e0a0a */
[----:B------:R-:W-:Y:S02]  /*3fe0*/  IMAD.MOV R10, RZ, RZ, -R9 ;  /* 0x000000ffff0a7224 */ /* 0x000fe400078e0a09 */
[C---:B------:R-:W-:Y:S02]  /*3ff0*/  IMAD R8, R28.reuse, R12, R8 ;  /* 0x0000000c1c087224 */ /* 0x040fe400078e0208 */
[----:B------:R-:W-:-:S03]  /*4000*/  IMAD R7, R28, R10, R7 ;  /* 0x0000000a1c077224 */ /* 0x000fc600078e0207 */
[----:B------:R0:W-:Y:S01]  /*4010*/  STL [R1+0x2c], R8 ;  /* 0x00002c0801007387 */ /* 0x0001e20000100800 */
[----:B------:R-:W-:-:S03]  /*4020*/  IMAD.MOV R9, RZ, RZ, -R5 ;  /* 0x000000ffff097224 */ /* 0x000fc600078e0a05 */
[----:B------:R-:W3:Y:S01]  /*4030*/  LDL R18, [R1+0x83c] ;  /* 0x00083c0001127983 */ /* 0x000ee20000100800 */
[C---:B------:R-:W-:Y:S02]  /*4040*/  IMAD R3, R28.reuse, R9, R3 ;  /* 0x000000091c037224 */ /* 0x040fe400078e0203 */
[----:B0-----:R-:W-:Y:S01]  /*4050*/  IMAD.HI.U32 R8, R29, R6, RZ ;  /* 0x000000061d087227 */ /* 0x001fe200078e00ff */
[----:B------:R-:W-:Y:S03]  /*4060*/  STL [R1+0x28], R7 ;  /* 0x0000280701007387 */ /* 0x000fe60000100800 */
[----:B------:R-:W-:Y:S01]  /*4070*/  IMAD.MOV R12, RZ, RZ, -R8 ;  /* 0x000000ffff0c7224 */ /* 0x000fe200078e0a08 */
[----:B------:R-:W4:Y:S03]  /*4080*/  LDL R19, [R1+0x840] ;  /* 0x0008400001137983 */ /* 0x000f260000100800 */
[----:B------:R-:W-:Y:S01]  /*4090*/  IMAD R6, R28, R12, R6 ;  /* 0x0000000c1c067224 */ /* 0x000fe200078e0206 */
[----:B------:R0:W-:Y:S01]  /*40a0*/  STL [R1+0x24], R3 ;  /* 0x0000240301007387 */ /* 0x0001e20000100800 */
[----:B------:R-:W-:-:S03]  /*40b0*/  IABS R9, R16 ;  /* 0x0000001000097213 */ /* 0x000fc60000000000 */
[----:B------:R-:W5:Y:S01]  /*40c0*/  LDL R16, [R1+0x838] ;  /* 0x0008380001107983 */ /* 0x000f620000100800 */
[----:B0-----:R-:W-:-:S03]  /*40d0*/  IABS R3, R23 ;  /* 0x0000001700037213 */ /* 0x001fc60000000000 */
[----:B------:R-:W5:Y:S04]  /*40e0*/  LDL R23, [R1+0x844] ;  /* 0x0008440001177983 */ /* 0x000f680000100800 */
[----:B------:R-:W-:Y:S01]  /*40f0*/  STL [R1+0x20], R6 ;  /* 0x0000200601007387 */ /* 0x000fe20000100800 */
[----:B--2---:R-:W-:-:S03]  /*4100*/  IABS R10, R13 ;  /* 0x0000000d000a7213 */ /* 0x004fc60000000000 */
[----:B------:R-:W2:Y:S01]  /*4110*/  LDL R13, [R1+0x834] ;  /* 0x00083400010d7983 */ /* 0x000ea20000100800 */
[----:B------:R-:W-:-:S04]  /*4120*/  IMAD.MOV.U32 R5, RZ, RZ, R11 ;  /* 0x000000ffff057224 */ /* 0x000fc800078e000b */
[----:B------:R-:W-:-:S04]  /*4130*/  IMAD.HI.U32 R7, R29, R5, RZ ;  /* 0x000000051d077227 */ /* 0x000fc800078e00ff */
[----:B------:R-:W-:Y:S02]  /*4140*/  IMAD.MOV R11, RZ, RZ, -R7 ;  /* 0x000000ffff0b7224 */ /* 0x000fe400078e0a07 */
[----:B------:R-:W-:Y:S02]  /*4150*/  IMAD.MOV.U32 R7, RZ, RZ, R9 ;  /* 0x000000ffff077224 */ /* 0x000fe400078e0009 */
[----:B------:R-:W-:Y:S02]  /*4160*/  IMAD R5, R28, R11, R5 ;  /* 0x0000000b1c057224 */ /* 0x000fe400078e0205 */
[----:B------:R-:W-:Y:S02]  /*4170*/  IMAD.MOV.U32 R8, RZ, RZ, R10 ;  /* 0x000000ffff087224 */ /* 0x000fe400078e000a */
[C---:B------:R-:W-:Y:S01]  /*4180*/  IMAD.HI.U32 R10, R29.reuse, R3, RZ ;  /* 0x000000031d0a7227 */ /* 0x040fe200078e00ff */
[----:B------:R0:W-:Y:S03]  /*4190*/  STL [R1+0x1c], R5 ;  /* 0x00001c0501007387 */ /* 0x0001e60000100800 */
[----:B------:R-:W-:Y:S01]  /*41a0*/  IMAD.HI.U32 R9, R29, R7, RZ ;  /* 0x000000071d097227 */ /* 0x000fe200078e00ff */
[----:B------:R-:W-:-:S03]  /*41b0*/  IABS R11, R17 ;  /* 0x00000011000b7213 */ /* 0x000fc60000000000 */
[----:B------:R-:W-:Y:S02]  /*41c0*/  IMAD.MOV R12, RZ, RZ, -R10 ;  /* 0x000000ffff0c7224 */ /* 0x000fe400078e0a0a */
[----:B0-----:R-:W-:Y:S01]  /*41d0*/  IMAD.HI.U32 R5, R29, R8, RZ ;  /* 0x000000081d057227 */ /* 0x001fe200078e00ff */
[----:B------:R-:W-:-:S03]  /*41e0*/  IABS R6, R22 ;  /* 0x0000001600067213 */ /* 0x000fc60000000000 */
[----:B------:R-:W-:Y:S02]  /*41f0*/  IMAD.MOV R10, RZ, RZ, -R9 ;  /* 0x000000ffff0a7224 */ /* 0x000fe400078e0a09 */
[----:B------:R-:W-:Y:S02]  /*4200*/  IMAD.MOV R5, RZ, RZ, -R5 ;  /* 0x000000ffff057224 */ /* 0x000fe400078e0a05 */
[----:B------:R-:W-:Y:S02]  /*4210*/  IMAD.MOV.U32 R9, RZ, RZ, R11 ;  /* 0x000000ffff097224 */ /* 0x000fe400078e000b */
[C---:B------:R-:W-:Y:S02]  /*4220*/  IMAD R11, R28.reuse, R12, R3 ;  /* 0x0000000c1c0b7224 */ /* 0x040fe400078e0203 */
[C---:B------:R-:W-:Y:S02]  /*4230*/  IMAD R10, R28.reuse, R10, R7 ;  /* 0x0000000a1c0a7224 */ /* 0x040fe400078e0207 */
[----:B------:R-:W-:-:S02]  /*4240*/  IMAD R3, R28, R5, R8 ;  /* 0x000000051c037224 */ /* 0x000fc400078e0208 */
[C---:B------:R-:W-:Y:S01]  /*4250*/  IMAD.HI.U32 R7, R29.reuse, R6, RZ ;  /* 0x000000061d077227 */ /* 0x040fe200078e00ff */
[----:B------:R-:W-:Y:S03]  /*4260*/  STL [R1+0x18], R11 ;  /* 0x0000180b01007387 */ /* 0x000fe60000100800 */
[----:B------:R-:W-:Y:S01]  /*4270*/  IMAD.HI.U32 R5, R29, R9, RZ ;  /* 0x000000091d057227 */ /* 0x000fe200078e00ff */
[----:B------:R0:W-:Y:S04]  /*4280*/  STL [R1+0x14], R10 ;  /* 0x0000140a01007387 */ /* 0x0001e80000100800 */
[----:B------:R3:W-:Y:S04]  /*4290*/  STL [R1+0x10], R3 ;  /* 0x0000100301007387 */ /* 0x0007e80000100800 */
[----:B------:R-:W2:Y:S01]  /*42a0*/  LDL R17, [R1+0x830] ;  /* 0x0008300001117983 */ /* 0x000ea20000100800 */
[----:B0-----:R-:W-:-:S02]  /*42b0*/  IMAD.MOV R10, RZ, RZ, -R7 ;  /* 0x000000ffff0a7224 */ /* 0x001fc400078e0a07 */
[----:B------:R-:W-:Y:S02]  /*42c0*/  IMAD.MOV R7, RZ, RZ, -R5 ;  /* 0x000000ffff077224 */ /* 0x000fe400078e0a05 */
[C---:B------:R-:W-:Y:S02]  /*42d0*/  IMAD R10, R28.reuse, R10, R6 ;  /* 0x0000000a1c0a7224 */ /* 0x040fe400078e0206 */
[----:B------:R-:W-:Y:S01]  /*42e0*/  IMAD R6, R28, R7, R9 ;  /* 0x000000071c067224 */ /* 0x000fe200078e0209 */
[----:B---3--:R-:W-:Y:S02]  /*42f0*/  IABS R3, R18 ;  /* 0x0000001200037213 */ /* 0x008fe40000000000 */
[----:B------:R-:W3:Y:S01]  /*4300*/  LDL R18, [R1+0x82c] ;  /* 0x00082c0001127983 */ /* 0x000ee20000100800 */
[----:B----4-:R-:W-:-:S03]  /*4310*/  IABS R8, R19 ;  /* 0x0000001300087213 */ /* 0x010fc60000000000 */
[----:B------:R-:W4:Y:S04]  /*4320*/  LDL R19, [R1+0x828] ;  /* 0x0008280001137983 */ /* 0x000f280000100800 */
[----:B------:R-:W-:Y:S04]  /*4330*/  STL [R1+0xc], R10 ;  /* 0x00000c0a01007387 */ /* 0x000fe80000100800 */
[----:B------:R0:W-:Y:S01]  /*4340*/  STL [R1+0x8], R6 ;  /* 0x0000080601007387 */ /* 0x0001e20000100800 */
[----:B-----5:R-:W-:-:S03]  /*4350*/  IABS R26, R16 ;  /* 0x00000010001a7213 */ /* 0x020fc60000000000 */
[----:B------:R-:W5:Y:S01]  /*4360*/  LDL R16, [R1+0x824] ;  /* 0x0008240001107983 */ /* 0x000f620000100800 */
[----:B--2---:R-:W-:-:S03]  /*4370*/  IABS R25, R13 ;  /* 0x0000000d00197213 */ /* 0x004fc60000000000 */
[----:B------:R-:W2:Y:S01]  /*4380*/  LDL R13, [R1+0x820] ;  /* 0x00082000010d7983 */ /* 0x000ea20000100800 */
[----:B------:R-:W-:Y:S01]  /*4390*/  IABS R27, R23 ;  /* 0x00000017001b7213 */ /* 0x000fe20000000000 */
[----:B------:R-:W-:Y:S02]  /*43a0*/  IMAD.MOV.U32 R5, RZ, RZ, R8 ;  /* 0x000000ffff057224 */ /* 0x000fe400078e0008 */
[----:B------:R-:W-:-:S04]  /*43b0*/  IMAD.HI.U32 R8, R29, R3, RZ ;  /* 0x000000031d087227 */ /* 0x000fc800078e00ff */
[----:B------:R-:W-:-:S04]  /*43c0*/  IMAD.HI.U32 R7, R29, R5, RZ ;  /* 0x000000051d077227 */ /* 0x000fc800078e00ff */
[----:B0-----:R-:W-:-:S04]  /*43d0*/  IMAD.HI.U32 R6, R29, R27, RZ ;  /* 0x0000001b1d067227 */ /* 0x001fc800078e00ff */
[----:B------:R-:W-:Y:S02]  /*43e0*/  IMAD.MOV R8, RZ, RZ, -R8 ;  /* 0x000000ffff087224 */ /* 0x000fe400078e0a08 */
[----:B------:R-:W-:Y:S02]  /*43f0*/  IMAD.MOV R7, RZ, RZ, -R7 ;  /* 0x000000ffff077224 */ /* 0x000fe400078e0a07 */
[----:B------:R-:W-:Y:S02]  /*4400*/  IMAD.MOV R6, RZ, RZ, -R6 ;  /* 0x000000ffff067224 */ /* 0x000fe400078e0a06 */
[C---:B------:R-:W-:Y:S02]  /*4410*/  IMAD R15, R28.reuse, R8, R3 ;  /* 0x000000081c0f7224 */ /* 0x040fe400078e0203 */
[C---:B------:R-:W-:Y:S02]  /*4420*/  IMAD R14, R28.reuse, R7, R5 ;  /* 0x000000071c0e7224 */ /* 0x040fe400078e0205 */
[----:B------:R-:W-:-:S02]  /*4430*/  IMAD R27, R28, R6, R27 ;  /* 0x000000061c1b7224 */ /* 0x000fc400078e021b */
[C---:B------:R-:W-:Y:S01]  /*4440*/  IMAD.HI.U32 R5, R29.reuse, R26, RZ ;  /* 0x0000001a1d057227 */ /* 0x040fe200078e00ff */
[----:B------:R-:W-:Y:S03]  /*4450*/  STL [R1+0xb8c], R15 ;  /* 0x000b8c0f01007387 */ /* 0x000fe60000100800 */
[----:B------:R-:W-:Y:S01]  /*4460*/  IMAD.HI.U32 R3, R29, R25, RZ ;  /* 0x000000191d037227 */ /* 0x000fe200078e00ff */
[----:B------:R-:W-:Y:S03]  /*4470*/  STL [R1+0xb70], R14 ;  /* 0x000b700e01007387 */ /* 0x000fe60000100800 */
[----:B------:R-:W-:Y:S01]  /*4480*/  IMAD.MOV R5, RZ, RZ, -R5 ;  /* 0x000000ffff057224 */ /* 0x000fe200078e0a05 */
[----:B------:R0:W-:Y:S01]  /*4490*/  STL [R1+0xb6c], R27 ;  /* 0x000b6c1b01007387 */ /* 0x0001e20000100800 */
[----:B------:R-:W-:-:S02]  /*44a0*/  IMAD.MOV R3, RZ, RZ, -R3 ;  /* 0x000000ffff037224 */ /* 0x000fc400078e0a03 */
[C---:B------:R-:W-:Y:S02]  /*44b0*/  IMAD R26, R28.reuse, R5, R26 ;  /* 0x000000051c1a7224 */ /* 0x040fe400078e021a */
[----:B------:R-:W-:Y:S01]  /*44c0*/  IMAD R25, R28, R3, R25 ;  /* 0x000000031c197224 */ /* 0x000fe200078e0219 */
[----:B------:R-:W-:Y:S02]  /*44d0*/  IABS R24, R17 ;  /* 0x0000001100187213 */ /* 0x000fe40000000000 */
[----:B------:R-:W2:Y:S03]  /*44e0*/  LDL R17, [R1+0x808] ;  /* 0x0008080001117983 */ /* 0x000ea60000100800 */
[----:B------:R-:W-:-:S04]  /*44f0*/  IMAD.HI.U32 R6, R29, R24, RZ ;  /* 0x000000181d067227 */ /* 0x000fc800078e00ff */
[----:B------:R-:W-:-:S04]  /*4500*/  IMAD.MOV R6, RZ, RZ, -R6 ;  /* 0x000000ffff067224 */ /* 0x000fc800078e0a06 */
[----:B------:R-:W-:Y:S01]  /*4510*/  IMAD R24, R28, R6, R24 ;  /* 0x000000061c187224 */ /* 0x000fe200078e0218 */
[----:B---3--:R-:W-:Y:S02]  /*4520*/  IABS R23, R18 ;  /* 0x0000001200177213 */ /* 0x008fe40000000000 */
[----:B------:R-:W3:Y:S03]  /*4530*/  LDL R18, [R1+0x80c] ;  /* 0x00080c0001127983 */ /* 0x000ee60000100800 */
[----:B------:R-:W-:Y:S01]  /*4540*/  IMAD.HI.U32 R5, R29, R23, RZ ;  /* 0x000000171d057227 */ /* 0x000fe200078e00ff */
[----:B----4-:R-:W-:-:S03]  /*4550*/  IABS R22, R19 ;  /* 0x0000001300167213 */ /* 0x010fc60000000000 */
[----:B------:R-:W-:Y:S01]  /*4560*/  IMAD.MOV R5, RZ, RZ, -R5 ;  /* 0x000000ffff057224 */ /* 0x000fe200078e0a05 */
[----:B------:R-:W4:Y:S01]  /*4570*/  LDL R19, [R1+0x81c] ;  /* 0x00081c0001137983 */ /* 0x000f220000100800 */
[----:B------:R-:W-:-:S03]  /*4580*/  IMAD.HI.U32 R3, R29, R22, RZ ;  /* 0x000000161d037227 */ /* 0x000fc600078e00ff */
[----:B------:R-:W-:Y:S01]  /*4590*/  STL [R1+0xb68], R26 ;  /* 0x000b681a01007387 */ /* 0x000fe20000100800 */
[----:B------:R-:W-:-:S03]  /*45a0*/  IMAD.MOV R3, RZ, RZ, -R3 ;  /* 0x000000ffff037224 */ /* 0x000fc600078e0a03 */
[----:B------:R-:W-:Y:S01]  /*45b0*/  STL [R1+0xb64], R25 ;  /* 0x000b641901007387 */ /* 0x000fe20000100800 */
[----:B-----5:R-:W-:-:S03]  /*45c0*/  IABS R21, R16 ;  /* 0x0000001000157213 */ /* 0x020fc60000000000 */
[----:B------:R-:W5:Y:S01]  /*45d0*/  LDL R16, [R1+0x804] ;  /* 0x0008040001107983 */ /* 0x000f620000100800 */
[C---:B------:R-:W-:Y:S02]  /*45e0*/  IMAD R23, R28.reuse, R5, R23 ;  /* 0x000000051c177224 */ /* 0x040fe400078e0217 */
[----:B------:R-:W-:Y:S02]  /*45f0*/  IMAD R22, R28, R3, R22 ;  /* 0x000000031c167224 */ /* 0x000fe400078e0216 */
[----:B------:R-:W-:-:S04]  /*4600*/  IMAD.HI.U32 R5, R29, R21, RZ ;  /* 0x000000151d057227 */ /* 0x000fc800078e00ff */
[----:B------:R-:W-:-:S04]  /*4610*/  IMAD.MOV R5, RZ, RZ, -R5 ;  /* 0x000000ffff057224 */ /* 0x000fc800078e0a05 */
[C---:B------:R-:W-:Y:S01]  /*4620*/  IMAD R21, R28.reuse, R5, R21 ;  /* 0x000000051c157224 */ /* 0x040fe200078e0215 */
[----:B--2---:R-:W-:Y:S02]  /*4630*/  IABS R20, R13 ;  /* 0x0000000d00147213 */ /* 0x004fe40000000000 */
[----:B------:R-:W2:Y:S03]  /*4640*/  LDL R13, [R1+0x800] ;  /* 0x00080000010d7983 */ /* 0x000ea60000100800 */
[----:B------:R-:W-:Y:S01]  /*4650*/  IMAD.HI.U32 R3, R29, R20, RZ ;  /* 0x000000141d037227 */ /* 0x000fe200078e00ff */
[----:B------:R-:W-:Y:S03]  /*4660*/  STL [R1+0xb60], R24 ;  /* 0x000b601801007387 */ /* 0x000fe60000100800 */
[----:B------:R-:W-:Y:S01]  /*4670*/  IMAD.MOV R3, RZ, RZ, -R3 ;  /* 0x000000ffff037224 */ /* 0x000fe200078e0a03 */
[----:B------:R-:W-:Y:S04]  /*4680*/  STL [R1+0xb5c], R23 ;  /* 0x000b5c1701007387 */ /* 0x000fe80000100800 */
[----:B------:R-:W-:Y:S01]  /*4690*/  STL [R1+0xb74], R22 ;  /* 0x000b741601007387 */ /* 0x000fe20000100800 */
[----:B------:R-:W-:-:S03]  /*46a0*/  IMAD R20, R28, R3, R20 ;  /* 0x000000031c147224 */ /* 0x000fc600078e0214 */
[----:B------:R-:W2:Y:S04]  /*46b0*/  LDL R11, [R1+0x7f8] ;  /* 0x0007f800010b7983 */ /* 0x000ea80000100800 */
[----:B------:R-:W2:Y:S04]  /*46c0*/  LDL R12, [R1+0x7fc] ;  /* 0x0007fc00010c7983 */ /* 0x000ea80000100800 */
[----:B------:R-:W2:Y:S04]  /*46d0*/  LDL R10, [R1+0x7f4] ;  /* 0x0007f400010a7983 */ /* 0x000ea80000100800 */
[----:B------:R-:W-:Y:S04]  /*46e0*/  STL [R1+0xb78], R21 ;  /* 0x000b781501007387 */ /* 0x000fe80000100800 */
[----:B------:R-:W-:Y:S04]  /*46f0*/  STL [R1+0xb7c], R20 ;  /* 0x000b7c1401007387 */ /* 0x000fe80000100800 */
[----:B------:R-:W2:Y:S04]  /*4700*/  LDL R9, [R1+0x7f0] ;  /* 0x0007f00001097983 */ /* 0x000ea80000100800 */
[----:B------:R-:W2:Y:S01]  /*4710*/  LDL R8, [R1+0x7ec] ;  /* 0x0007ec0001087983 */ /* 0x000ea20000100800 */
[----:B------:R-:W-:-:S05]  /*4720*/  IABS R17, R17 ;  /* 0x0000001100117213 */ /* 0x000fca0000000000 */
[----:B------:R-:W-:-:S04]  /*4730*/  IMAD.HI.U32 R3, R29, R17, RZ ;  /* 0x000000111d037227 */ /* 0x000fc800078e00ff */
[----:B------:R-:W-:-:S04]  /*4740*/  IMAD.MOV R3, RZ, RZ, -R3 ;  /* 0x000000ffff037224 */ /* 0x000fc800078e0a03 */
[----:B------:R-:W-:Y:S01]  /*4750*/  IMAD R17, R28, R3, R17 ;  /* 0x000000031c117224 */ /* 0x000fe200078e0211 */
[----:B---3--:R-:W-:-:S05]  /*4760*/  IABS R18, R18 ;  /* 0x0000001200127213 */ /* 0x008fca0000000000 */
[----:B------:R-:W-:-:S04]  /*4770*/  IMAD.HI.U32 R5, R29, R18, RZ ;  /* 0x000000121d057227 */ /* 0x000fc800078e00ff */
[----:B------:R-:W-:Y:S01]  /*4780*/  IMAD.MOV R5, RZ, RZ, -R5 ;  /* 0x000000ffff057224 */ /* 0x000fe200078e0a05 */
[----:B----4-:R-:W-:-:S03]  /*4790*/  IABS R19, R19 ;  /* 0x0000001300137213 */ /* 0x010fc60000000000 */
[----:B------:R-:W-:Y:S02]  /*47a0*/  IMAD R18, R28, R5, R18 ;  /* 0x000000051c127224 */ /* 0x000fe400078e0212 */
[----:B------:R-:W-:Y:S01]  /*47b0*/  IMAD.HI.U32 R6, R29, R19, RZ ;  /* 0x000000131d067227 */ /* 0x000fe200078e00ff */
[----:B-----5:R-:W-:-:S05]  /*47c0*/  IABS R16, R16 ;  /* 0x0000001000107213 */ /* 0x020fca0000000000 */
[----:B------:R-:W-:-:S04]  /*47d0*/  IMAD.HI.U32 R5, R29, R16, RZ ;  /* 0x000000101d057227 */ /* 0x000fc800078e00ff */
[----:B------:R-:W-:Y:S02]  /*47e0*/  IMAD.MOV R5, RZ, RZ, -R5 ;  /* 0x000000ffff057224 */ /* 0x000fe400078e0a05 */
[----:B------:R-:W-:Y:S02]  /*47f0*/  IMAD.MOV R6, RZ, RZ, -R6 ;  /* 0x000000ffff067224 */ /* 0x000fe400078e0a06 */
[C---:B------:R-:W-:Y:S02]  /*4800*/  IMAD R16, R28.reuse, R5, R16 ;  /* 0x000000051c107224 */ /* 0x040fe400078e0210 */
[----:B------:R-:W-:-:S05]  /*4810*/  IMAD R19, R28, R6, R19 ;  /* 0x000000061c137224 */ /* 0x000fca00078e0213 */
[----:B------:R-:W-:Y:S04]  /*4820*/  STL [R1+0xb80], R19 ;  /* 0x000b801301007387 */ /* 0x000fe80000100800 */
[----:B------:R-:W-:Y:S04]  /*4830*/  STL [R1+0xb84], R18 ;  /* 0x000b841201007387 */ /* 0x000fe80000100800 */
[----:B------:R-:W-:Y:S04]  /*4840*/  STL [R1+0xb88], R17 ;  /* 0x000b881101007387 */ /* 0x000fe80000100800 */
[----:B------:R-:W3:Y:S04]  /*4850*/  LDL R7, [R1+0x7e8] ;  /* 0x0007e80001077983 */ /* 0x000ee80000100800 */
[----:B0-----:R-:W4:Y:S04]  /*4860*/  LDL R27, [R1+0x7e4] ;  /* 0x0007e400011b7983 */ /* 0x001f280000100800 */
[----:B------:R-:W5:Y:S04]  /*4870*/  LDL R14, [R1+0x7e0] ;  /* 0x0007e000010e7983 */ /* 0x000f680000100800 */
[----:B------:R-:W-:Y:S01]  /*4880*/  STL [R1+0xb90], R16 ;  /* 0x000b901001007387 */ /* 0x000fe20000100800 */
[----:B--2---:R-:W-:-:S05]  /*4890*/  IABS R13, R13 ;  /* 0x0000000d000d7213 */ /* 0x004fca0000000000 */
[----:B------:R-:W-:-:S04]  /*48a0*/  IMAD.HI.U32 R3, R29, R13, RZ ;  /* 0x0000000d1d037227 */ /* 0x000fc800078e00ff */
[----:B------:R-:W-:Y:S01]  /*48b0*/  IMAD.MOV R3, RZ, RZ, -R3 ;  /* 0x000000ffff037224 */ /* 0x000fe200078e0a03 */
[----:B------:R-:W-:Y:S02]  /*48c0*/  IABS R11, R11 ;  /* 0x0000000b000b7213 */ /* 0x000fe40000000000 */
[----:B------:R-:W-:-:S03]  /*48d0*/  IABS R12, R12 ;  /* 0x0000000c000c7213 */ /* 0x000fc60000000000 */
[----:B------:R-:W-:Y:S01]  /*48e0*/  IMAD.HI.U32 R5, R29, R11, RZ ;  /* 0x0000000b1d057227 */ /* 0x000fe200078e00ff */
[----:B------:R-:W-:-:S03]  /*48f0*/  IABS R10, R10 ;  /* 0x0000000a000a7213 */ /* 0x000fc60000000000 */
[----:B------:R-:W-:Y:S02]  /*4900*/  IMAD R13, R28, R3, R13 ;  /* 0x000000031c0d7224 */ /* 0x000fe400078e020d */
[----:B------:R-:W-:-:S04]  /*4910*/  IMAD.HI.U32 R6, R29, R12, RZ ;  /* 0x0000000c1d067227 */ /* 0x000fc800078e00ff */
[----:B------:R-:W-:-:S04]  /*4920*/  IMAD.HI.U32 R3, R29, R10, RZ ;  /* 0x0000000a1d037227 */ /* 0x000fc800078e00ff */
[----:B------:R-:W-:Y:S01]  /*4930*/  IMAD.MOV R5, RZ, RZ, -R5 ;  /* 0x000000ffff057224 */ /* 0x000fe200078e0a05 */
[----:B------:R-:W-:Y:S01]  /*4940*/  IABS R9, R9 ;  /* 0x0000000900097213 */ /* 0x000fe20000000000 */
[----:B------:R-:W-:Y:S02]  /*4950*/  IMAD.MOV R6, RZ, RZ, -R6 ;  /* 0x000000ffff067224 */ /* 0x000fe400078e0a06 */
[----:B------:R-:W-:Y:S01]  /*4960*/  IMAD.MOV R3, RZ, RZ, -R3 ;  /* 0x000000ffff037224 */ /* 0x000fe200078e0a03 */
[----:B------:R-:W-:Y:S01]  /*4970*/  IABS R8, R8 ;  /* 0x0000000800087213 */ /* 0x000fe20000000000 */
[C---:B------:R-:W-:Y:S02]  /*4980*/  IMAD R11, R28.reuse, R5, R11 ;  /* 0x000000051c0b7224 */ /* 0x040fe400078e020b */
[----:B------:R-:W-:Y:S01]  /*4990*/  IMAD.HI.U32 R5, R29, R9, RZ ;  /* 0x000000091d057227 */ /* 0x000fe200078e00ff */
[----:B------:R-:W-:Y:S03]  /*49a0*/  STL [R1+0xb94], R13 ;  /* 0x000b940d01007387 */ /* 0x000fe60000100800 */
[C---:B------:R-:W-:Y:S01]  /*49b0*/  IMAD R12, R28.reuse, R6, R12 ;  /* 0x000000061c0c7224 */ /* 0x040fe200078e020c */
[----:B------:R-:W2:Y:S01]  /*49c0*/  LDL R15, [R1+0x7dc] ;  /* 0x0007dc00010f7983 */ /* 0x000ea20000100800 */
[----:B------:R-:W-:-:S02]  /*49d0*/  IMAD R10, R28, R3, R10 ;  /* 0x000000031c0a7224 */ /* 0x000fc400078e020a */
[----:B------:R-:W-:Y:S01]  /*49e0*/  IMAD.HI.U32 R3, R29, R8, RZ ;  /* 0x000000081d037227 */ /* 0x000fe200078e00ff */
[----:B------:R0:W-:Y:S03]  /*49f0*/  STL [R1+0xb98], R12 ;  /* 0x000b980c01007387 */ /* 0x0001e60000100800 */
[----:B------:R-:W-:Y:S01]  /*4a00*/  IMAD.MOV R5, RZ, RZ, -R5 ;  /* 0x000000ffff057224 */ /* 0x000fe200078e0a05 */
[----:B------:R-:W-:Y:S01]  /*4a10*/  STL [R1+0xb9c], R11 ;  /* 0x000b9c0b01007387 */ /* 0x000fe20000100800 */
[----:B------:R-:W-:Y:S02]  /*4a20*/  IMAD.MOV R3, RZ, RZ, -R3 ;  /* 0x000000ffff037224 */ /* 0x000fe400078e0a03 */
[C---:B------:R-:W-:Y:S01]  /*4a30*/  IMAD R9, R28.reuse, R5, R9 ;  /* 0x000000051c097224 */ /* 0x040fe200078e0209 */
[----:B------:R-:W-:Y:S01]  /*4a40*/  STL [R1+0xba0], R10 ;  /* 0x000ba00a01007387 */ /* 0x000fe20000100800 */
[----:B------:R-:W-:-:S03]  /*4a50*/  IMAD R8, R28, R3, R8 ;  /* 0x000000031c087224 */ /* 0x000fc600078e0208 */
[----:B0-----:R-:W2:Y:S04]  /*4a60*/  LDL.LU R12, [R1+0x6c] ;  /* 0x00006c00010c7983 */ /* 0x001ea80000300800 */
[----:B------:R-:W2:Y:S04]  /*4a70*/  LDL.LU R23, [R1+0x68] ;  /* 0x0000680001177983 */ /* 0x000ea80000300800 */
[----:B------:R-:W2:Y:S04]  /*4a80*/  LDL.LU R25, [R1+0x64] ;  /* 0x0000640001197983 */ /* 0x000ea80000300800 */
[----:B------:R-:W2:Y:S04]  /*4a90*/  LDL.LU R26, [R1+0x60] ;  /* 0x00006000011a7983 */ /* 0x000ea80000300800 */
[----:B------:R0:W-:Y:S04]  /*4aa0*/  STL [R1+0xba4], R9 ;  /* 0x000ba40901007387 */ /* 0x0001e80000100800 */
[----:B0-----:R-:W2:Y:S04]  /*4ab0*/  LDL.LU R9, [R1+0x58] ;  /* 0x0000580001097983 */ /* 0x001ea80000300800 */
[----:B------:R0:W-:Y:S04]  /*4ac0*/  STL [R1+0xba8], R8 ;  /* 0x000ba80801007387 */ /* 0x0001e80000100800 */
[----:B0-----:R-:W2:Y:S04]  /*4ad0*/  LDL.LU R8, [R1+0x5c] ;  /* 0x00005c0001087983 */ /* 0x001ea80000300800 */
[----:B------:R-:W2:Y:S04]  /*4ae0*/  LDL.LU R13, [R1+0x54] ;  /* 0x00005400010d7983 */ /* 0x000ea80000300800 */
[----:B------:R-:W2:Y:S04]  /*4af0*/  LDL.LU R16, [R1+0x50] ;  /* 0x0000500001107983 */ /* 0x000ea80000300800 */
[----:B------:R-:W2:Y:S01]  /*4b00*/  LDL.LU R17, [R1+0x4c] ;  /* 0x00004c0001117983 */ /* 0x000ea20000300800 */
[----:B------:R-:W-:-:S03]  /*4b10*/  ISETP.GT.U32.AND P2, PT, R28, R2, PT ;  /* 0x000000021c00720c */ /* 0x000fc60003f44070 */
[----:B------:R-:W2:Y:S10]  /*4b20*/  LDL.LU R18, [R1+0x48] ;  /* 0x0000480001127983 */ /* 0x000eb40000300800 */
[----:B------:R-:W-:Y:S01]  /*4b30*/  @!P2 IMAD.IADD R2, R2, 0x1, -R28 ;  /* 0x000000010202a824 */ /* 0x000fe200078e0a1c */
[----:B---3--:R-:W-:-:S02]  /*4b40*/  IABS R7, R7 ;  /* 0x0000000700077213 */ /* 0x008fc40000000000 */
[----:B-----5:R-:W-:Y:S02]  /*4b50*/  IABS R10, R14 ;  /* 0x0000000e000a7213 */ /* 0x020fe40000000000 */
[----:B------:R-:W3:Y:S01]  /*4b60*/  LDL.LU R14, [R1+0x44] ;  /* 0x00004400010e7983 */ /* 0x000ee20000300800 */
[----:B------:R-:W-:-:S04]  /*4b70*/  IMAD.HI.U32 R3, R29, R7, RZ ;  /* 0x000000071d037227 */ /* 0x000fc800078e00ff */
[----:B------:R-:W-:-:S04]  /*4b80*/  IMAD.MOV R3, RZ, RZ, -R3 ;  /* 0x000000ffff037224 */ /* 0x000fc800078e0a03 */
[----:B------:R-:W-:Y:S02]  /*4b90*/  IMAD R7, R28, R3, R7 ;  /* 0x000000031c077224 */ /* 0x000fe400078e0207 */
[----:B------:R-:W-:Y:S01]  /*4ba0*/  IMAD.MOV.U32 R5, RZ, RZ, R10 ;  /* 0x000000ffff057224 */ /* 0x000fe200078e000a */
[----:B----4-:R-:W-:Y:S02]  /*4bb0*/  IABS R6, R27 ;  /* 0x0000001b00067213 */ /* 0x010fe40000000000 */
[----:B------:R-:W-:Y:S01]  /*4bc0*/  STL [R1+0xbac], R7 ;  /* 0x000bac0701007387 */ /* 0x000fe20000100800 */
[----:B------:R-:W-:-:S03]  /*4bd0*/  IMAD.HI.U32 R10, R29, R5, RZ ;  /* 0x000000051d0a7227 */ /* 0x000fc600078e00ff */
[----:B------:R-:W4:Y:S04]  /*4be0*/  LDL R27, [R1+0x7d8] ;  /* 0x0007d800011b7983 */ /* 0x000f280000100800 */
[----:B------:R-:W5:Y:S01]  /*4bf0*/  LDL.LU R19, [R1+0x40] ;  /* 0x0000400001137983 */ /* 0x000f620000300800 */
[----:B------:R-:W-:-:S03]  /*4c00*/  IMAD.HI.U32 R11, R29, R6, RZ ;  /* 0x000000061d0b7227 */ /* 0x000fc600078e00ff */
[----:B------:R-:W3:Y:S01]  /*4c10*/  LDL.LU R20, [R1+0x3c] ;  /* 0x00003c0001147983 */ /* 0x000ee20000300800 */
[----:B------:R-:W-:-:S03]  /*4c20*/  IMAD.MOV R10, RZ, RZ, -R10 ;  /* 0x000000ffff0a7224 */ /* 0x000fc600078e0a0a */
[----:B------:R-:W3:Y:S01]  /*4c30*/  LDL.LU R21, [R1+0x188] ;  /* 0x0001880001157983 */ /* 0x000ee20000300800 */
[----:B------:R-:W-:-:S03]  /*4c40*/  IMAD.MOV R11, RZ, RZ, -R11 ;  /* 0x000000ffff0b7224 */ /* 0x000fc600078e0a0b */
[----:B------:R-:W3:Y:S01]  /*4c50*/  LDL.LU R22, [R1+0x18c] ;  /* 0x00018c0001167983 */ /* 0x000ee20000300800 */
[----:B------:R-:W-:-:S03]  /*4c60*/  IMAD R5, R28, R10, R5 ;  /* 0x0000000a1c057224 */ /* 0x000fc600078e0205 */
[----:B------:R-:W3:Y:S01]  /*4c70*/  LDL.LU R24, [R1+0x190] ;  /* 0x0001900001187983 */ /* 0x000ee20000300800 */
[C---:B------:R-:W-:Y:S01]  /*4c80*/  IMAD R6, R28.reuse, R11, R6 ;  /* 0x0000000b1c067224 */ /* 0x040fe200078e0206 */
[C---:B--2---:R-:W-:Y:S02]  /*4c90*/  ISETP.GT.U32.AND P4, PT, R28.reuse, R12, PT ;  /* 0x0000000c1c00720c */ /* 0x044fe40003f84070 */
[C---:B------:R-:W-:Y:S02]  /*4ca0*/  ISETP.GT.U32.AND P5, PT, R28.reuse, R23, PT ;  /* 0x000000171c00720c */ /* 0x040fe40003fa4070 */
[----:B------:R-:W-:-:S09]  /*4cb0*/  ISETP.GT.U32.AND P1, PT, R28, R25, PT ;  /* 0x000000191c00720c */ /* 0x000fd20003f24070 */
[--C-:B------:R-:W-:Y:S01]  /*4cc0*/  @!P4 IMAD.IADD R12, R12, 0x1, -R28.reuse ;  /* 0x000000010c0cc824 */ /* 0x100fe200078e0a1c */
[C---:B------:R-:W-:Y:S01]  /*4cd0*/  ISETP.GT.U32.AND P2, PT, R28.reuse, R9, PT ;  /* 0x000000091c00720c */ /* 0x040fe20003f44070 */
[----:B------:R-:W-:Y:S01]  /*4ce0*/  @!P5 IMAD.IADD R23, R23, 0x1, -R28 ;  /* 0x000000011717d824 */ /* 0x000fe200078e0a1c */
[----:B------:R-:W-:-:S11]  /*4cf0*/  ISETP.GT.U32.AND P3, PT, R28, R13, PT ;  /* 0x0000000d1c00720c */ /* 0x000fd60003f64070 */
[--C-:B------:R-:W-:Y:S01]  /*4d00*/  @!P2 IMAD.IADD R9, R9, 0x1, -R28.reuse ;  /* 0x000000010909a824 */ /* 0x100fe200078e0a1c */
[C---:B------:R-:W-:Y:S02]  /*4d10*/  ISETP.GT.U32.AND P2, PT, R28.reuse, R12, PT ;  /* 0x0000000c1c00720c */ /* 0x040fe40003f44070 */
[C---:B------:R-:W-:Y:S02]  /*4d20*/  ISETP.GT.U32.AND P4, PT, R28.reuse, R16, PT ;  /* 0x000000101c00720c */ /* 0x040fe40003f84070 */
[C---:B------:R-:W-:Y:S01]  /*4d30*/  ISETP.GT.U32.AND P6, PT, R28.reuse, R26, PT ;  /* 0x0000001a1c00720c */ /* 0x040fe20003fc4070 */
[--C-:B------:R-:W-:Y:S02]  /*4d40*/  @!P1 IMAD.IADD R25, R25, 0x1, -R28.reuse ;  /* 0x0000000119199824 */ /* 0x100fe400078e0a1c */
[----:B------:R-:W-:Y:S01]  /*4d50*/  @!P3 IMAD.IADD R13, R13, 0x1, -R28 ;  /* 0x000000010d0db824 */ /* 0x000fe200078e0a1c */
[----:B------:R-:W-:Y:S02]  /*4d60*/  ISETP.GT.U32.AND P3, PT, R28, R23, PT ;  /* 0x000000171c00720c */ /* 0x000fe40003f64070 */
[----:B------:R-:W-:-:S02]  /*4d70*/  IABS R15, R15 ;  /* 0x0000000f000f7213 */ /* 0x000fc40000000000 */
[----:B------:R-:W-:-:S03]  /*4d80*/  ISETP.GT.U32.AND P5, PT, R28, R17, PT ;  /* 0x000000111c00720c */ /* 0x000fc60003fa4070 */
[--C-:B------:R-:W-:Y:S01]  /*4d90*/  @!P4 IMAD.IADD R16, R16, 0x1, -R28.reuse ;  /* 0x000000011010c824 */ /* 0x100fe200078e0a1c */
[----:B------:R-:W-:Y:S01]  /*4da0*/  ISETP.GT.U32.AND P4, PT, R28, R25, PT ;  /* 0x000000191c00720c */ /* 0x000fe20003f84070 */
[----:B------:R-:W-:Y:S02]  /*4db0*/  IMAD.MOV.U32 R3, RZ, RZ, R15 ;  /* 0x000000ffff037224 */ /* 0x000fe400078e000f */
[--C-:B------:R-:W-:Y:S01]  /*4dc0*/  @!P2 IMAD.IADD R12, R12, 0x1, -R28.reuse ;  /* 0x000000010c0ca824 */ /* 0x100fe200078e0a1c */
[----:B------:R-:W2:Y:S01]  /*4dd0*/  LDL.LU R15, [R1+0x16c] ;  /* 0x00016c00010f7983 */ /* 0x000ea20000300800 */
[----:B------:R-:W-:-:S03]  /*4de0*/  @!P3 IMAD.IADD R23, R23, 0x1, -R28 ;  /* 0x000000011717b824 */ /* 0x000fc600078e0a1c */
[----:B------:R-:W2:Y:S01]  /*4df0*/  LDL.LU R10, [R1+0x17c] ;  /* 0x00017c00010a7983 */ /* 0x000ea20000300800 */
[----:B------:R-:W-:-:S03]  /*4e00*/  @!P6 IMAD.IADD R26, R26, 0x1, -R28 ;  /* 0x000000011a1ae824 */ /* 0x000fc600078e0a1c */
[----:B------:R0:W-:Y:S04]  /*4e10*/  STL [R1+0x6c], R12 ;  /* 0x00006c0c01007387 */ /* 0x0001e80000100800 */
[----:B------:R-:W2:Y:S01]  /*4e20*/  LDL.LU R11, [R1+0x184] ;  /* 0x00018400010b7983 */ /* 0x000ea20000300800 */
[----:B------:R-:W-:-:S03]  /*4e30*/  @!P5 IMAD.IADD R17, R17, 0x1, -R28 ;  /* 0x000000011111d824 */ /* 0x000fc600078e0a1c */
[----:B------:R1:W-:Y:S01]  /*4e40*/  STL [R1+0x68], R23 ;  /* 0x0000681701007387 */ /* 0x0003e20000100800 */
[----:B------:R-:W-:-:S03]  /*4e50*/  ISETP.GT.U32.AND P5, PT, R28, R26, PT ;  /* 0x0000001a1c00720c */ /* 0x000fc60003fa4070 */
[----:B0-----:R-:W2:Y:S01]  /*4e60*/  LDL.LU R12, [R1+0x170] ;  /* 0x00017000010c7983 */ /* 0x001ea20000300800 */
[----:B------:R-:W-:-:S03]  /*4e70*/  @!P4 IMAD.IADD R25, R25, 0x1, -R28 ;  /* 0x000000011919c824 */ /* 0x000fc600078e0a1c */
[----:B-1----:R-:W2:Y:S04]  /*4e80*/  LDL.LU R23, [R1+0x174] ;  /* 0x0001740001177983 */ /* 0x002ea80000300800 */
[----:B------:R0:W-:Y:S02]  /*4e90*/  STL [R1+0x64], R25 ;  /* 0x0000641901007387 */ /* 0x0001e40000100800 */
[----:B------:R-:W-:Y:S02]  /*4ea0*/  @!P5 IMAD.IADD R26, R26, 0x1, -R28 ;  /* 0x000000011a1ad824 */ /* 0x000fe400078e0a1c */
[----:B0-----:R-:W2:Y:S04]  /*4eb0*/  LDL.LU R25, [R1+0x14c] ;  /* 0x00014c0001197983 */ /* 0x001ea80000300800 */
[----:B------:R0:W-:Y:S04]  /*4ec0*/  STL [R1+0x60], R26 ;  /* 0x0000601a01007387 */ /* 0x0001e80000100800 */
[----:B0-----:R-:W2:Y:S01]  /*4ed0*/  LDL.LU R26, [R1+0x164] ;  /* 0x00016400011a7983 */ /* 0x001ea20000300800 */
[----:B------:R-:W-:-:S13]  /*4ee0*/  ISETP.GT.U32.AND P0, PT, R0, R4, PT ;  /* 0x000000040000720c */ /* 0x000fda0003f04070 */
[----:B------:R-:W-:-:S05]  /*4ef0*/  @!P0 IMAD.IADD R4, R4, 0x1, -R0 ;  /* 0x0000000104048824 */ /* 0x000fca00078e0a00 */
[----:B------:R-:W-:-:S13]  /*4f00*/  ISETP.GT.U32.AND P0, PT, R0, R4, PT ;  /* 0x000000040000720c */ /* 0x000fda0003f04070 */
[----:B------:R-:W-:Y:S01]  /*4f10*/  @!P0 IMAD.IADD R4, R4, 0x1, -R0 ;  /* 0x0000000104048824 */ /* 0x000fe200078e0a00 */
[C---:B------:R-:W-:Y:S02]  /*4f20*/  ISETP.GT.U32.AND P0, PT, R28.reuse, R8, PT ;  /* 0x000000081c00720c */ /* 0x040fe40003f04070 */
[C---:B------:R-:W-:Y:S02]  /*4f30*/  ISETP.GT.U32.AND P1, PT, R28.reuse, R18, PT ;  /* 0x000000121c00720c */ /* 0x040fe40003f24070 */
[----:B---3--:R-:W-:-:S09]  /*4f40*/  ISETP.GT.U32.AND P6, PT, R28, R14, PT ;  /* 0x0000000e1c00720c */ /* 0x008fd20003fc4070 */
[--C-:B------:R-:W-:Y:S01]  /*4f50*/  @!P0 IMAD.IADD R8, R8, 0x1, -R28.reuse ;  /* 0x0000000108088824 */ /* 0x100fe200078e0a1c */
[----:B------:R-:W-:Y:S01]  /*4f60*/  ISETP.GT.U32.AND P0, PT, R28, R2, PT ;  /* 0x000000021c00720c */ /* 0x000fe20003f04070 */
[----:B------:R-:W-:-:S03]  /*4f70*/  @!P1 IMAD.IADD R18, R18, 0x1, -R28 ;  /* 0x0000000112129824 */ /* 0x000fc600078e0a1c */
[----:B------:R-:W-:Y:S01]  /*4f80*/  ISETP.GT.U32.AND P1, PT, R28, R8, PT ;  /* 0x000000081c00720c */ /* 0x000fe20003f24070 */
[----:B------:R-:W-:-:S08]  /*4f90*/  @!P6 IMAD.IADD R14, R14, 0x1, -R28 ;  /* 0x000000010e0ee824 */ /* 0x000fd000078e0a1c */
[--C-:B------:R-:W-:Y:S01]  /*4fa0*/  @!P0 IMAD.IADD R2, R2, 0x1, -R28.reuse ;  /* 0x0000000102028824 */ /* 0x100fe200078e0a1c */
[C---:B------:R-:W-:Y:S01]  /*4fb0*/  ISETP.GT.U32.AND P0, PT, R28.reuse, R9, PT ;  /* 0x000000091c00720c */ /* 0x040fe20003f04070 */
[----:B------:R-:W-:Y:S01]  /*4fc0*/  IMAD.HI.U32 R7, R29, R3, RZ ;  /* 0x000000031d077227 */ /* 0x000fe200078e00ff */
[C---:B------:R-:W-:Y:S02]  /*4fd0*/  ISETP.GT.U32.AND P6, PT, R28.reuse, R14, PT ;  /* 0x0000000e1c00720c */ /* 0x040fe40003fc4070 */
[C---:B------:R-:W-:Y:S01]  /*4fe0*/  ISETP.GT.U32.AND P2, PT, R28.reuse, R13, PT ;  /* 0x0000000d1c00720c */ /* 0x040fe20003f44070 */
[----:B------:R-:W-:Y:S01]  /*4ff0*/  IMAD.MOV R0, RZ, RZ, -R7 ;  /* 0x000000ffff007224 */ /* 0x000fe200078e0a07 */
[----:B------:R-:W-:Y:S01]  /*5000*/  ISETP.GT.U32.AND P3, PT, R28, R16, PT ;  /* 0x000000101c00720c */ /* 0x000fe20003f64070 */
[----:B------:R-:W-:Y:S01]  /*5010*/  @!P1 IMAD.IADD R8, R8, 0x1, -R28 ;  /* 0x0000000108089824 */ /* 0x000fe200078e0a1c */
[C---:B-----5:R-:W-:Y:S01]  /*5020*/  ISETP.GT.U32.AND P1, PT, R28.reuse, R19, PT ;  /* 0x000000131c00720c */ /* 0x060fe20003f24070 */
[----:B------:R-:W-:Y:S01]  /*5030*/  IMAD R3, R28, R0, R3 ;  /* 0x000000001c037224 */ /* 0x000fe200078e0203 */
[----:B----4-:R-:W-:-:S02]  /*5040*/  IABS R0, R27 ;  /* 0x0000001b00007213 */ /* 0x010fc40000000000 */
[----:B------:R-:W3:Y:S01]  /*5050*/  LDL.LU R27, [R1+0x168] ;  /* 0x00016800011b7983 */ /* 0x000ee20000300800 */
[--C-:B------:R-:W-:Y:S01]  /*5060*/  @!P0 IMAD.IADD R9, R9, 0x1, -R28.reuse ;  /* 0x0000000109098824 */ /* 0x100fe200078e0a1c */
[----:B------:R-:W-:Y:S01]  /*5070*/  ISETP.GT.U32.AND P0, PT, R28, R20, PT ;  /* 0x000000141c00720c */ /* 0x000fe20003f04070 */
[--C-:B------:R-:W-:Y:S01]  /*5080*/  @!P6 IMAD.IADD R14, R14, 0x1, -R28.reuse ;  /* 0x000000010e0ee824 */ /* 0x100fe200078e0a1c */
[C---:B------:R-:W-:Y:S01]  /*5090*/  ISETP.GT.U32.AND P4, PT, R28.reuse, R17, PT ;  /* 0x000000111c00720c */ /* 0x040fe20003f84070 */
[--C-:B------:R-:W-:Y:S01]  /*50a0*/  @!P2 IMAD.IADD R13, R13, 0x1, -R28.reuse ;  /* 0x000000010d0da824 */ /* 0x100fe200078e0a1c */
[----:B------:R-:W-:Y:S01]  /*50b0*/  ISETP.GT.U32.AND P2, PT, R28, R21, PT ;  /* 0x000000151c00720c */ /* 0x000fe20003f44070 */
[--C-:B------:R-:W-:Y:S01]  /*50c0*/  @!P3 IMAD.IADD R16, R16, 0x1, -R28.reuse ;  /* 0x000000011010b824 */ /* 0x100fe200078e0a1c */
[C---:B------:R-:W-:Y:S01]  /*50d0*/  ISETP.GT.U32.AND P3, PT, R28.reuse, R22, PT ;  /* 0x000000161c00720c */ /* 0x040fe20003f64070 */
[----:B------:R-:W-:Y:S01]  /*50e0*/  @!P1 IMAD.IADD R19, R19, 0x1, -R28 ;  /* 0x0000000113139824 */ /* 0x000fe200078e0a1c */
[----:B------:R-:W-:-:S05]  /*50f0*/  ISETP.GT.U32.AND P5, PT, R28, R18, PT ;  /* 0x000000121c00720c */ /* 0x000fca0003fa4070 */
[--C-:B------:R-:W-:Y:S02]  /*5100*/  @!P0 IMAD.IADD R20, R20, 0x1, -R28.reuse ;  /* 0x0000000114148824 */ /* 0x100fe400078e0a1c */
[--C-:B------:R-:W-:Y:S01]  /*5110*/  @!P4 IMAD.IADD R17, R17, 0x1, -R28.reuse ;  /* 0x000000011111c824 */ /* 0x100fe200078e0a1c */
[----:B------:R-:W-:Y:S01]  /*5120*/  ISETP.GT.U32.AND P4, PT, R28, R24, PT ;  /* 0x000000181c00720c */ /* 0x000fe20003f84070 */
[--C-:B------:R-:W-:Y:S01]  /*5130*/  @!P2 IMAD.IADD R21, R21, 0x1, -R28.reuse ;  /* 0x000000011515a824 */ /* 0x100fe200078e0a1c */
[----:B------:R-:W-:Y:S01]  /*5140*/  STL [R1+0x5c], R8 ;  /* 0x00005c0801007387 */ /* 0x000fe20000100800 */
[--C-:B------:R-:W-:Y:S02]  /*5150*/  @!P3 IMAD.IADD R22, R22, 0x1, -R28.reuse ;  /* 0x000000011616b824 */ /* 0x100fe400078e0a1c */
[--C-:B------:R-:W-:Y:S01]  /*5160*/  @!P5 IMAD.IADD R18, R18, 0x1, -R28.reuse ;  /* 0x000000011212d824 */ /* 0x100fe200078e0a1c */
[----:B------:R-:W-:Y:S04]  /*5170*/  STL [R1+0x58], R9 ;  /* 0x0000580901007387 */ /* 0x000fe80000100800 */
[----:B------:R-:W-:Y:S04]  /*5180*/  STL [R1+0x54], R13 ;  /* 0x0000540d01007387 */ /* 0x000fe80000100800 */
[----:B------:R-:W-:Y:S04]  /*5190*/  STL [R1+0x50], R16 ;  /* 0x0000501001007387 */ /* 0x000fe80000100800 */
[----:B------:R-:W-:Y:S04]  /*51a0*/  STL [R1+0x4c], R17 ;  /* 0x00004c1101007387 */ /* 0x000fe80000100800 */
[----:B------:R0:W-:Y:S04]  /*51b0*/  STL [R1+0x44], R14 ;  /* 0x0000440e01007387 */ /* 0x0001e80000100800 */
[----:B------:R1:W-:Y:S01]  /*51c0*/  STL [R1+0x48], R18 ;  /* 0x0000481201007387 */ /* 0x0003e20000100800 */
[----:B------:R-:W-:-:S03]  /*51d0*/  @!P4 IMAD.IADD R24, R24, 0x1, -R28 ;  /* 0x000000011818c824 */ /* 0x000fc600078e0a1c */
[----:B0-----:R-:W4:Y:S04]  /*51e0*/  LDL.LU R14, [R1+0x154] ;  /* 0x00015400010e7983 */ /* 0x001f280000300800 */
[----:B------:R-:W5:Y:S04]  /*51f0*/  LDL.LU R13, [R1+0x158] ;  /* 0x00015800010d7983 */ /* 0x000f680000300800 */
[----:B------:R-:W5:Y:S04]  /*5200*/  LDL.LU R16, [R1+0x130] ;  /* 0x0001300001107983 */ /* 0x000f680000300800 */
[----:B------:R-:W5:Y:S04]  /*5210*/  LDL.LU R17, [R1+0x144] ;  /* 0x0001440001117983 */ /* 0x000f680000300800 */
[----:B-1----:R-:W5:Y:S01]  /*5220*/  LDL.LU R18, [R1+0x148] ;  /* 0x0001480001127983 */ /* 0x002f620000300800 */
[----:B--2---:R-:W-:-:S02]  /*5230*/  ISETP.GT.U32.AND P6, PT, R28, R10, PT ;  /* 0x0000000a1c00720c */ /* 0x004fc40003fc4070 */
[C---:B------:R-:W-:Y:S02]  /*5240*/  ISETP.GT.U32.AND P1, PT, R28.reuse, R11, PT ;  /* 0x0000000b1c00720c */ /* 0x040fe40003f24070 */
[----:B------:R-:W-:-:S09]  /*5250*/  ISETP.GT.U32.AND P0, PT, R28, R12, PT ;  /* 0x0000000c1c00720c */ /* 0x000fd20003f04070 */
[--C-:B------:R-:W-:Y:S01]  /*5260*/  @!P6 IMAD.IADD R10, R10, 0x1, -R28.reuse ;  /* 0x000000010a0ae824 */ /* 0x100fe200078e0a1c */
[C---:B------:R-:W-:Y:S01]  /*5270*/  ISETP.GT.U32.AND P6, PT, R28.reuse, R19, PT ;  /* 0x000000131c00720c */ /* 0x040fe20003fc4070 */
[--C-:B------:R-:W-:Y:S01]  /*5280*/  @!P1 IMAD.IADD R11, R11, 0x1, -R28.reuse ;  /* 0x000000010b0b9824 */ /* 0x100fe200078e0a1c */
[C---:B------:R-:W-:Y:S02]  /*5290*/  ISETP.GT.U32.AND P2, PT, R28.reuse, R23, PT ;  /* 0x000000171c00720c */ /* 0x040fe40003f44070 */
[----:B------:R-:W-:Y:S01]  /*52a0*/  ISETP.GT.U32.AND P1, PT, R28, R20, PT ;  /* 0x000000141c00720c */ /* 0x000fe20003f24070 */
[----:B------:R-:W-:Y:S01]  /*52b0*/  @!P0 IMAD.IADD R12, R12, 0x1, -R28 ;  /* 0x000000010c0c8824 */ /* 0x000fe200078e0a1c */
[C---:B------:R-:W-:Y:S02]  /*52c0*/  ISETP.GT.U32.AND P0, PT, R28.reuse, R21, PT ;  /* 0x000000151c00720c */ /* 0x040fe40003f04070 */
[C---:B------:R-:W-:Y:S02]  /*52d0*/  ISETP.GT.U32.AND P3, PT, R28.reuse, R25, PT ;  /* 0x000000191c00720c */ /* 0x040fe40003f64070 */
[----:B------:R-:W-:-:S03]  /*52e0*/  ISETP.GT.U32.AND P5, PT, R28, R15, PT ;  /* 0x0000000f1c00720c */ /* 0x000fc60003fa4070 */
[--C-:B------:R-:W-:Y:S02]  /*52f0*/  @!P6 IMAD.IADD R19, R19, 0x1, -R28.reuse ;  /* 0x000000011313e824 */ /* 0x100fe400078e0a1c */
[--C-:B------:R-:W-:Y:S01]  /*5300*/  @!P2 IMAD.IADD R23, R23, 0x1, -R28.reuse ;  /* 0x000000011717a824 */ /* 0x100fe200078e0a1c */
[----:B------:R-:W-:Y:S01]  /*5310*/  ISETP.GT.U32.AND P2, PT, R28, R22, PT ;  /* 0x000000161c00720c */ /* 0x000fe20003f44070 */
[--C-:B------:R-:W-:Y:S01]  /*5320*/  @!P1 IMAD.IADD R20, R20, 0x1, -R28.reuse ;  /* 0x0000000114149824 */ /* 0x100fe200078e0a1c */
[----:B------:R0:W-:Y:S01]  /*5330*/  STL [R1+0x40], R19 ;  /* 0x0000401301007387 */ /* 0x0001e20000100800 */
[C---:B------:R-:W-:Y:S02]  /*5340*/  ISETP.GT.U32.AND P4, PT, R28.reuse, R26, PT ;  /* 0x0000001a1c00720c */ /* 0x040fe40003f84070 */
[--C-:B------:R-:W-:Y:S01]  /*5350*/  @!P3 IMAD.IADD R25, R25, 0x1, -R28.reuse ;  /* 0x000000011919b824 */ /* 0x100fe200078e0a1c */
[----:B------:R-:W-:Y:S01]  /*5360*/  ISETP.GT.U32.AND P3, PT, R28, R24, PT ;  /* 0x000000181c00720c */ /* 0x000fe20003f64070 */
[--C-:B------:R-:W-:Y:S01]  /*5370*/  @!P0 IMAD.IADD R21, R21, 0x1, -R28.reuse ;  /* 0x0000000115158824 */ /* 0x100fe200078e0a1c */
[----:B0-----:R-:W2:Y:S01]  /*5380*/  LDL.LU R19, [R1+0x134] ;  /* 0x0001340001137983 */ /* 0x001ea20000300800 */
[----:B------:R-:W-:-:S03]  /*5390*/  @!P5 IMAD.IADD R15, R15, 0x1, -R28 ;  /* 0x000000010f0fd824 */ /* 0x000fc600078e0a1c */
[----:B------:R-:W2:Y:S04]  /*53a0*/  LDL.LU R8, [R1+0x138] ;  /* 0x0001380001087983 */ /* 0x000ea80000300800 */
[----:B------:R0:W-:Y:S04]  /*53b0*/  STL [R1+0x3c], R20 ;  /* 0x00003c1401007387 */ /* 0x0001e80000100800 */
[----:B------:R-:W2:Y:S01]  /*53c0*/  LDL.LU R9, [R1+0x114] ;  /* 0x0001140001097983 */ /* 0x000ea20000300800 */
[----:B------:R-:W-:-:S03]  /*53d0*/  @!P4 IMAD.IADD R26, R26, 0x1, -R28 ;  /* 0x000000011a1ac824 */ /* 0x000fc600078e0a1c */
[----:B------:R1:W-:Y:S01]  /*53e0*/  STL [R1+0x188], R21 ;  /* 0x0001881501007387 */ /* 0x0003e20000100800 */
[----:B------:R-:W-:-:S03]  /*53f0*/  ISETP.GT.U32.AND P4, PT, R28, R15, PT ;  /* 0x0000000f1c00720c */ /* 0x000fc60003f84070 */
[----:B0-----:R-:W2:Y:S01]  /*5400*/  LDL.LU R20, [R1+0x128] ;  /* 0x0001280001147983 */ /* 0x001ea20000300800 */
[--C-:B------:R-:W-:Y:S02]  /*5410*/  @!P2 IMAD.IADD R22, R22, 0x1, -R28.reuse ;  /* 0x000000011616a824 */ /* 0x100fe400078e0a1c */
[--C-:B------:R-:W-:Y:S01]  /*5420*/  @!P3 IMAD.IADD R24, R24, 0x1, -R28.reuse ;  /* 0x000000011818b824 */ /* 0x100fe200078e0a1c */
[----:B-1----:R-:W2:Y:S04]  /*5430*/  LDL.LU R21, [R1+0x12c] ;  /* 0x00012c0001157983 */ /* 0x002ea80000300800 */
[----:B------:R-:W-:Y:S04]  /*5440*/  STL [R1+0x18c], R22 ;  /* 0x00018c1601007387 */ /* 0x000fe80000100800 */
[----:B------:R0:W-:Y:S01]  /*5450*/  STL [R1+0x190], R24 ;  /* 0x0001901801007387 */ /* 0x0001e20000100800 */
[----:B------:R-:W-:-:S03]  /*5460*/  @!P4 IMAD.IADD R15, R15, 0x1, -R28 ;  /* 0x000000010f0fc824 */ /* 0x000fc600078e0a1c */
[----:B0-----:R-:W2:Y:S04]  /*5470*/  LDL.LU R24, [R1+0x118] ;  /* 0x0001180001187983 */ /* 0x001ea80000300800 */
[----:B------:R-:W2:Y:S04]  /*5480*/  LDL.LU R22, [R1+0x124] ;  /* 0x0001240001167983 */ /* 0x000ea80000300800 */
[----:B------:R0:W-:Y:S04]  /*5490*/  STL [R1+0x16c], R15 ;  /* 0x00016c0f01007387 */ /* 0x0001e80000100800 */
[----:B0-----:R-:W2:Y:S01]  /*54a0*/  LDL.LU R15, [R1+0xf4] ;  /* 0x0000f400010f7983 */ /* 0x001ea20000300800 */
[----:B---3--:R-:W-:-:S02]  /*54b0*/  ISETP.GT.U32.AND P5, PT, R28, R27, PT ;  /* 0x0000001b1c00720c */ /* 0x008fc40003fa4070 */
[----:B------:R-:W-:-:S11]  /*54c0*/  ISETP.GT.U32.AND P1, PT, R28, R11, PT ;  /* 0x0000000b1c00720c */ /* 0x000fd60003f24070 */
[--C-:B------:R-:W-:Y:S01]  /*54d0*/  @!P5 IMAD.IADD R27, R27, 0x1, -R28.reuse ;  /* 0x000000011b1bd824 */ /* 0x100fe200078e0a1c */
[C---:B------:R-:W-:Y:S02]  /*54e0*/  ISETP.GT.U32.AND P5, PT, R28.reuse, R10, PT ;  /* 0x0000000a1c00720c */ /* 0x040fe40003fa4070 */
[C---:B------:R-:W-:Y:S02]  /*54f0*/  ISETP.GT.U32.AND P0, PT, R28.reuse, R12, PT ;  /* 0x0000000c1c00720c */ /* 0x040fe40003f04070 */
[C---:B------:R-:W-:Y:S02]  /*5500*/  ISETP.GT.U32.AND P6, PT, R28.reuse, R27, PT ;  /* 0x0000001b1c00720c */ /* 0x040fe40003fc4070 */
[----:B------:R-:W-:Y:S01]  /*5510*/  ISETP.GT.U32.AND P2, PT, R28, R23, PT ;  /* 0x000000171c00720c */ /* 0x000fe20003f44070 */
[----:B------:R-:W-:-:S06]  /*5520*/  @!P1 IMAD.IADD R11, R11, 0x1, -R28 ;  /* 0x000000010b0b9824 */ /* 0x000fcc00078e0a1c */
[--C-:B------:R-:W-:Y:S01]  /*5530*/  @!P5 IMAD.IADD R10, R10, 0x1, -R28.reuse ;  /* 0x000000010a0ad824 */ /* 0x100fe200078e0a1c */
[C---:B------:R-:W-:Y:S02]  /*5540*/  ISETP.GT.U32.AND P3, PT, R28.reuse, R25, PT ;  /* 0x000000191c00720c */ /* 0x040fe40003f64070 */
[----:B------:R-:W-:Y:S01]  /*5550*/  ISETP.GT.U32.AND P4, PT, R28, R26, PT ;  /* 0x0000001a1c00720c */ /* 0x000fe20003f84070 */
[--C-:B------:R-:W-:Y:S02]  /*5560*/  @!P6 IMAD.IADD R27, R27, 0x1, -R28.reuse ;  /* 0x000000011b1be824 */ /* 0x100fe400078e0a1c */
[--C-:B------:R-:W-:Y:S02]  /*5570*/  @!P0 IMAD.IADD R12, R12, 0x1, -R28.reuse ;  /* 0x000000010c0c8824 */ /* 0x100fe400078e0a1c */
[----:B------:R-:W-:Y:S01]  /*5580*/  @!P2 IMAD.IADD R23, R23, 0x1, -R28 ;  /* 0x000000011717a824 */ /* 0x000fe200078e0a1c */
[C---:B----4-:R-:W-:Y:S02]  /*5590*/  ISETP.GT.U32.AND P5, PT, R28.reuse, R14, PT ;  /* 0x0000000e1c00720c */ /* 0x050fe40003fa4070 */
[----:B-----5:R-:W-:-:S02]  /*55a0*/  ISETP.GT.U32.AND P1, PT, R28, R13, PT ;  /* 0x0000000d1c00720c */ /* 0x020fc40003f24070 */
[C---:B------:R-:W-:Y:S02]  /*55b0*/  ISETP.GT.U32.AND P0, PT, R28.reuse, R16, PT ;  /* 0x000000101c00720c */ /* 0x040fe40003f04070 */
[----:B------:R-:W-:-:S07]  /*55c0*/  ISETP.GT.U32.AND P2, PT, R28, R17, PT ;  /* 0x000000111c00720c */ /* 0x000fce0003f44070 */
[--C-:B------:R-:W-:Y:S02]  /*55d0*/  @!P5 IMAD.IADD R14, R14, 0x1, -R28.reuse ;  /* 0x000000010e0ed824 */ /* 0x100fe400078e0a1c */
        /* <DEDUP_REMOVED lines=10> */
[----:B------:R-:W-:Y:S01]  /*5680*/  STL [R1+0x14c], R25 ;  /* 0x00014c1901007387 */ /* 0x000fe20000100800 */
[----:B------:R-:W-:-:S03]  /*5690*/  @!P3 IMAD.IADD R18, R18, 0x1, -R28 ;  /* 0x000000011212b824 */ /* 0x000fc600078e0a1c */
[----:B------:R0:W-:Y:S04]  /*56a0*/  STL [R1+0x164], R26 ;  /* 0x0001641a01007387 */ /* 0x0001e80000100800 */
[----:B0-----:R-:W3:Y:S04]  /*56b0*/  LDL.LU R26, [R1+0x108] ;  /* 0x00010800011a7983 */ /* 0x001ee80000300800 */
[----:B------:R-:W4:Y:S04]  /*56c0*/  LDL.LU R10, [R1+0x10c] ;  /* 0x00010c00010a7983 */ /* 0x000f280000300800 */
[----:B------:R0:W-:Y:S04]  /*56d0*/  STL [R1+0x168], R27 ;  /* 0x0001681b01007387 */ /* 0x0001e80000100800 */
[----:B------:R-:W5:Y:S04]  /*56e0*/  LDL.LU R23, [R1+0xf8] ;  /* 0x0000f80001177983 */ /* 0x000f680000300800 */
[----:B------:R-:W5:Y:S04]  /*56f0*/  LDL.LU R25, [R1+0x104] ;  /* 0x0001040001197983 */ /* 0x000f680000300800 */
[----:B0-----:R-:W5:Y:S01]  /*5700*/  LDL.LU R27, [R1+0xe0] ;  /* 0x0000e000011b7983 */ /* 0x001f620000300800 */
[----:B--2---:R-:W-:-:S02]  /*5710*/  ISETP.GT.U32.AND P6, PT, R28, R8, PT ;  /* 0x000000081c00720c */ /* 0x004fc40003fc4070 */
[C---:B------:R-:W-:Y:S02]  /*5720*/  ISETP.GT.U32.AND P5, PT, R28.reuse, R9, PT ;  /* 0x000000091c00720c */ /* 0x040fe40003fa4070 */
[----:B------:R-:W-:-:S09]  /*5730*/  ISETP.GT.U32.AND P1, PT, R28, R20, PT ;  /* 0x000000141c00720c */ /* 0x000fd20003f24070 */
[--C-:B------:R-:W-:Y:S01]  /*5740*/  @!P6 IMAD.IADD R8, R8, 0x1, -R28.reuse ;  /* 0x000000010808e824 */ /* 0x100fe200078e0a1c */
[C---:B------:R-:W-:Y:S02]  /*5750*/  ISETP.GT.U32.AND P4, PT, R28.reuse, R19, PT ;  /* 0x000000131c00720c */ /* 0x040fe40003f84070 */
[C---:B------:R-:W-:Y:S01]  /*5760*/  ISETP.GT.U32.AND P6, PT, R28.reuse, R14, PT ;  /* 0x0000000e1c00720c */ /* 0x040fe20003fc4070 */
[--C-:B------:R-:W-:Y:S01]  /*5770*/  @!P5 IMAD.IADD R9, R9, 0x1, -R28.reuse ;  /* 0x000000010909d824 */ /* 0x100fe200078e0a1c */
[C---:B------:R-:W-:Y:S02]  /*5780*/  ISETP.GT.U32.AND P0, PT, R28.reuse, R21, PT ;  /* 0x000000151c00720c */ /* 0x040fe40003f04070 */
[----:B------:R-:W-:Y:S01]  /*5790*/  ISETP.GT.U32.AND P5, PT, R28, R13, PT ;  /* 0x0000000d1c00720c */ /* 0x000fe20003fa4070 */
[----:B------:R-:W-:Y:S01]  /*57a0*/  @!P1 IMAD.IADD R20, R20, 0x1, -R28 ;  /* 0x0000000114149824 */ /* 0x000fe200078e0a1c */
[C---:B------:R-:W-:Y:S02]  /*57b0*/  ISETP.GT.U32.AND P1, PT, R28.reuse, R16, PT ;  /* 0x000000101c00720c */ /* 0x040fe40003f24070 */
[----:B------:R-:W-:-:S03]  /*57c0*/  ISETP.GT.U32.AND P2, PT, R28, R24, PT ;  /* 0x000000181c00720c */ /* 0x000fc60003f44070 */
[--C-:B------:R-:W-:Y:S01]  /*57d0*/  @!P4 IMAD.IADD R19, R19, 0x1, -R28.reuse ;  /* 0x000000011313c824 */ /* 0x100fe200078e0a1c */
[----:B------:R-:W-:Y:S01]  /*57e0*/  ISETP.GT.U32.AND P3, PT, R28, R22, PT ;  /* 0x000000161c00720c */ /* 0x000fe20003f64070 */
[--C-:B------:R-:W-:Y:S02]  /*57f0*/  @!P6 IMAD.IADD R14, R14, 0x1, -R28.reuse ;  /* 0x000000010e0ee824 */ /* 0x100fe400078e0a1c */
[--C-:B------:R-:W-:Y:S01]  /*5800*/  @!P0 IMAD.IADD R21, R21, 0x1, -R28.reuse ;  /* 0x0000000115158824 */ /* 0x100fe200078e0a1c */
[----:B------:R-:W-:Y:S01]  /*5810*/  ISETP.GT.U32.AND P0, PT, R28, R17, PT ;  /* 0x000000111c00720c */ /* 0x000fe20003f04070 */
[--C-:B------:R-:W-:Y:S01]  /*5820*/  @!P5 IMAD.IADD R13, R13, 0x1, -R28.reuse ;  /* 0x000000010d0dd824 */ /* 0x100fe200078e0a1c */
[----:B------:R0:W-:Y:S03]  /*5830*/  STL [R1+0x154], R14 ;  /* 0x0001540e01007387 */ /* 0x0001e60000100800 */
[----:B------:R-:W-:Y:S01]  /*5840*/  @!P2 IMAD.IADD R24, R24, 0x1, -R28 ;  /* 0x000000011818a824 */ /* 0x000fe200078e0a1c */
[----:B------:R-:W-:-:S02]  /*5850*/  ISETP.GT.U32.AND P2, PT, R28, R18, PT ;  /* 0x000000121c00720c */ /* 0x000fc40003f44070 */
[----:B------:R-:W-:Y:S01]  /*5860*/  ISETP.GT.U32.AND P4, PT, R28, R15, PT ;  /* 0x0000000f1c00720c */ /* 0x000fe20003f84070 */
[--C-:B------:R-:W-:Y:S01]  /*5870*/  @!P1 IMAD.IADD R16, R16, 0x1, -R28.reuse ;  /* 0x0000000110109824 */ /* 0x100fe200078e0a1c */
[----:B0-----:R-:W2:Y:S04]  /*5880*/  LDL.LU R14, [R1+0xec] ;  /* 0x0000ec00010e7983 */ /* 0x001ea80000300800 */
[----:B------:R-:W2:Y:S01]  /*5890*/  LDL.LU R11, [R1+0xf0] ;  /* 0x0000f000010b7983 */ /* 0x000ea20000300800 */
[----:B------:R-:W-:-:S03]  /*58a0*/  @!P3 IMAD.IADD R22, R22, 0x1, -R28 ;  /* 0x000000011616b824 */ /* 0x000fc600078e0a1c */
[----:B------:R0:W-:Y:S01]  /*58b0*/  STL [R1+0x158], R13 ;  /* 0x0001580d01007387 */ /* 0x0001e20000100800 */
[----:B------:R-:W-:-:S03]  /*58c0*/  ISETP.GT.U32.AND P3, PT, R28, R19, PT ;  /* 0x000000131c00720c */ /* 0x000fc60003f64070 */
[----:B------:R-:W2:Y:S01]  /*58d0*/  LDL.LU R12, [R1+0xe4] ;  /* 0x0000e400010c7983 */ /* 0x000ea20000300800 */
[----:B------:R-:W-:-:S03]  /*58e0*/  @!P4 IMAD.IADD R15, R15, 0x1, -R28 ;  /* 0x000000010f0fc824 */ /* 0x000fc600078e0a1c */
[----:B------:R1:W-:Y:S01]  /*58f0*/  STL [R1+0x130], R16 ;  /* 0x0001301001007387 */ /* 0x0003e20000100800 */
[----:B------:R-:W-:-:S03]  /*5900*/  ISETP.GT.U32.AND P4, PT, R28, R8, PT ;  /* 0x000000081c00720c */ /* 0x000fc60003f84070 */
[----:B0-----:R-:W2:Y:S01]  /*5910*/  LDL.LU R13, [R1+0xe8] ;  /* 0x0000e800010d7983 */ /* 0x001ea20000300800 */
[----:B------:R-:W-:Y:S01]  /*5920*/  ISETP.GT.U32.AND P5, PT, R28, R9, PT ;  /* 0x000000091c00720c */ /* 0x000fe20003fa4070 */
[--C-:B------:R-:W-:Y:S01]  /*5930*/  @!P2 IMAD.IADD R18, R18, 0x1, -R28.reuse ;  /* 0x000000011212a824 */ /* 0x100fe200078e0a1c */
[C---:B------:R-:W-:Y:S01]  /*5940*/  ISETP.GT.U32.AND P1, PT, R28.reuse, R20, PT ;  /* 0x000000141c00720c */ /* 0x040fe20003f24070 */
[----:B-1----:R-:W2:Y:S01]  /*5950*/  LDL.LU R16, [R1+0xc8] ;  /* 0x0000c80001107983 */ /* 0x002ea20000300800 */
[--C-:B------:R-:W-:Y:S01]  /*5960*/  @!P0 IMAD.IADD R17, R17, 0x1, -R28.reuse ;  /* 0x0000000111118824 */ /* 0x100fe200078e0a1c */
[C---:B------:R-:W-:Y:S02]  /*5970*/  ISETP.GT.U32.AND P2, PT, R28.reuse, R24, PT ;  /* 0x000000181c00720c */ /* 0x040fe40003f44070 */
[----:B------:R-:W-:Y:S01]  /*5980*/  ISETP.GT.U32.AND P0, PT, R28, R21, PT ;  /* 0x000000151c00720c */ /* 0x000fe20003f04070 */
[--C-:B------:R-:W-:Y:S01]  /*5990*/  @!P3 IMAD.IADD R19, R19, 0x1, -R28.reuse ;  /* 0x000000011313b824 */ /* 0x100fe200078e0a1c */
[----:B------:R0:W-:Y:S01]  /*59a0*/  STL [R1+0x144], R17 ;  /* 0x0001441101007387 */ /* 0x0001e20000100800 */
[----:B------:R-:W-:-:S03]  /*59b0*/  @!P4 IMAD.IADD R8, R8, 0x1, -R28 ;  /* 0x000000010808c824 */ /* 0x000fc600078e0a1c */
[--C-:B------:R-:W-:Y:S02]  /*59c0*/  @!P5 IMAD.IADD R9, R9, 0x1, -R28.reuse ;  /* 0x000000010909d824 */ /* 0x100fe400078e0a1c */
[--C-:B------:R-:W-:Y:S01]  /*59d0*/  @!P1 IMAD.IADD R20, R20, 0x1, -R28.reuse ;  /* 0x0000000114149824 */ /* 0x100fe200078e0a1c */
[----:B0-----:R-:W2:Y:S02]  /*59e0*/  LDL.LU R17, [R1+0xd4] ;  /* 0x0000d40001117983 */ /* 0x001ea40000300800 */
[--C-:B------:R-:W-:Y:S02]  /*59f0*/  @!P2 IMAD.IADD R24, R24, 0x1, -R28.reuse ;  /* 0x000000011818a824 */ /* 0x100fe400078e0a1c */
[----:B------:R0:W-:Y:S01]  /*5a00*/  STL [R1+0x148], R18 ;  /* 0x0001481201007387 */ /* 0x0001e20000100800 */
[----:B------:R-:W-:-:S03]  /*5a10*/  @!P0 IMAD.IADD R21, R21, 0x1, -R28 ;  /* 0x0000000115158824 */ /* 0x000fc600078e0a1c */
[----:B0-----:R-:W2:Y:S04]  /*5a20*/  LDL.LU R18, [R1+0xd8] ;  /* 0x0000d80001127983 */ /* 0x001ea80000300800 */
[----:B------:R0:W-:Y:S04]  /*5a30*/  STL [R1+0x134], R19 ;  /* 0x0001341301007387 */ /* 0x0001e80000100800 */
[----:B0-----:R-:W2:Y:S04]  /*5a40*/  LDL.LU R19, [R1+0xcc] ;  /* 0x0000cc0001137983 */ /* 0x001ea80000300800 */
[----:B------:R-:W-:Y:S04]  /*5a50*/  STL [R1+0x138], R8 ;  /* 0x0001380801007387 */ /* 0x000fe80000100800 */
[----:B------:R-:W-:Y:S04]  /*5a60*/  STL [R1+0x114], R9 ;  /* 0x0001140901007387 */ /* 0x000fe80000100800 */
[----:B------:R-:W-:Y:S04]  /*5a70*/  STL [R1+0x128], R20 ;  /* 0x0001281401007387 */ /* 0x000fe80000100800 */
[----:B------:R0:W-:Y:S04]  /*5a80*/  STL [R1+0x118], R24 ;  /* 0x0001181801007387 */ /* 0x0001e80000100800 */
[----:B------:R-:W-:Y:S04]  /*5a90*/  STL [R1+0x12c], R21 ;  /* 0x00012c1501007387 */ /* 0x000fe80000100800 */
[----:B0-----:R-:W2:Y:S01]  /*5aa0*/  LDL R24, [R1+0x7d4] ;  /* 0x0007d40001187983 */ /* 0x001ea20000100800 */
[----:B------:R-:W-:-:S02]  /*5ab0*/  ISETP.GT.U32.AND P6, PT, R28, R15, PT ;  /* 0x0000000f1c00720c */ /* 0x000fc40003fc4070 */
[C---:B---3--:R-:W-:Y:S02]  /*5ac0*/  ISETP.GT.U32.AND P4, PT, R28.reuse, R26, PT ;  /* 0x0000001a1c00720c */ /* 0x048fe40003f84070 */
[----:B----4-:R-:W-:-:S09]  /*5ad0*/  ISETP.GT.U32.AND P5, PT, R28, R10, PT ;  /* 0x0000000a1c00720c */ /* 0x010fd20003fa4070 */
[--C-:B------:R-:W-:Y:S01]  /*5ae0*/  @!P6 IMAD.IADD R15, R15, 0x1, -R28.reuse ;  /* 0x000000010f0fe824 */ /* 0x100fe200078e0a1c */
[----:B-----5:R-:W-:Y:S01]  /*5af0*/  ISETP.GT.U32.AND P1, PT, R28, R23, PT ;  /* 0x000000171c00720c */ /* 0x020fe20003f24070 */
[--C-:B------:R-:W-:Y:S01]  /*5b00*/  @!P4 IMAD.IADD R26, R26, 0x1, -R28.reuse ;  /* 0x000000011a1ac824 */ /* 0x100fe200078e0a1c */
[C---:B------:R-:W-:Y:S02]  /*5b10*/  ISETP.GT.U32.AND P3, PT, R28.reuse, R22, PT ;  /* 0x000000161c00720c */ /* 0x040fe40003f64070 */
[----:B------:R-:W-:Y:S01]  /*5b20*/  ISETP.GT.U32.AND P0, PT, R28, R25, PT ;  /* 0x000000191c00720c */ /* 0x000fe20003f04070 */
[----:B------:R-:W-:-:S08]  /*5b30*/  @!P5 IMAD.IADD R10, R10, 0x1, -R28 ;  /* 0x000000010a0ad824 */ /* 0x000fd000078e0a1c */
[--C-:B------:R-:W-:Y:S02]  /*5b40*/  @!P1 IMAD.IADD R23, R23, 0x1, -R28.reuse ;  /* 0x0000000117179824 */ /* 0x100fe400078e0a1c */
[--C-:B------:R-:W-:Y:S02]  /*5b50*/  @!P3 IMAD.IADD R22, R22, 0x1, -R28.reuse ;  /* 0x000000011616b824 */ /* 0x100fe400078e0a1c */
[----:B------:R-:W-:Y:S01]  /*5b60*/  @!P0 IMAD.IADD R25, R25, 0x1, -R28 ;  /* 0x0000000119198824 */ /* 0x000fe200078e0a1c */
[----:B------:R0:W-:Y:S01]  /*5b70*/  STL [R1+0xf4], R15 ;  /* 0x0000f40f01007387 */ /* 0x0001e20000100800 */
[----:B------:R-:W-:Y:S01]  /*5b80*/  IMAD.HI.U32 R7, R29, R0, RZ ;  /* 0x000000001d077227 */ /* 0x000fe200078e00ff */
[----:B------:R-:W-:Y:S02]  /*5b90*/  ISETP.GT.U32.AND P2, PT, R28, R27, PT ;  /* 0x0000001b1c00720c */ /* 0x000fe40003f44070 */
[----:B------:R1:W-:Y:S01]  /*5ba0*/  STL [R1+0x124], R22 ;  /* 0x0001241601007387 */ /* 0x0003e20000100800 */
[----:B------:R-:W-:-:S03]  /*5bb0*/  IMAD.MOV R7, RZ, RZ, -R7 ;  /* 0x000000ffff077224 */ /* 0x000fc600078e0a07 */
[----:B0-----:R-:W3:Y:S01]  /*5bc0*/  LDL.LU R15, [R1+0xd0] ;  /* 0x0000d000010f7983 */ /* 0x001ee20000300800 */
[----:B------:R-:W-:-:S03]  /*5bd0*/  IMAD R0, R28, R7, R0 ;  /* 0x000000071c007224 */ /* 0x000fc600078e0200 */
[----:B------:R-:W4:Y:S04]  /*5be0*/  LDL.LU R20, [R1+0xb4] ;  /* 0x0000b40001147983 */ /* 0x000f280000300800 */
[----:B------:R-:W5:Y:S04]  /*5bf0*/  LDL.LU R21, [R1+0xc0] ;  /* 0x0000c00001157983 */ /* 0x000f680000300800 */
[----:B-1----:R-:W3:Y:S01]  /*5c00*/  LDL.LU R22, [R1+0xc4] ;  /* 0x0000c40001167983 */ /* 0x002ee20000300800 */
[----:B------:R-:W-:Y:S01]  /*5c10*/  @!P2 IMAD.IADD R27, R27, 0x1, -R28 ;  /* 0x000000011b1ba824 */ /* 0x000fe200078e0a1c */
[----:B--2---:R-:W-:-:S02]  /*5c20*/  ISETP.GT.U32.AND P6, PT, R28, R11, PT ;  /* 0x0000000b1c00720c */ /* 0x004fc40003fc4070 */
[C---:B------:R-:W-:Y:S02]  /*5c30*/  ISETP.GT.U32.AND P4, PT, R28.reuse, R12, PT ;  /* 0x0000000c1c00720c */ /* 0x040fe40003f84070 */
[C---:B------:R-:W-:Y:S02]  /*5c40*/  ISETP.GT.U32.AND P5, PT, R28.reuse, R13, PT ;  /* 0x0000000d1c00720c */ /* 0x040fe40003fa4070 */
[----:B------:R-:W-:-:S07]  /*5c50*/  ISETP.GT.U32.AND P1, PT, R28, R16, PT ;  /* 0x000000101c00720c */ /* 0x000fce0003f24070 */
[--C-:B------:R-:W-:Y:S01]  /*5c60*/  @!P6 IMAD.IADD R11, R11, 0x1, -R28.reuse ;  /* 0x000000010b0be824 */ /* 0x100fe200078e0a1c */
[----:B------:R-:W-:Y:S01]  /*5c70*/  ISETP.GT.U32.AND P6, PT, R28, R26, PT ;  /* 0x0000001a1c00720c */ /* 0x000fe20003fc4070 */
[--C-:B------:R-:W-:Y:S01]  /*5c80*/  @!P4 IMAD.IADD R12, R12, 0x1, -R28.reuse ;  /* 0x000000010c0cc824 */ /* 0x100fe200078e0a1c */
[C---:B------:R-:W-:Y:S01]  /*5c90*/  ISETP.GT.U32.AND P4, PT, R28.reuse, R10, PT ;  /* 0x0000000a1c00720c */ /* 0x040fe20003f84070 */
[--C-:B------:R-:W-:Y:S01]  /*5ca0*/  @!P5 IMAD.IADD R13, R13, 0x1, -R28.reuse ;  /* 0x000000010d0dd824 */ /* 0x100fe200078e0a1c */
[----:B------:R-:W-:Y:S01]  /*5cb0*/  ISETP.GT.U32.AND P5, PT, R28, R23, PT ;  /* 0x000000171c00720c */ /* 0x000fe20003fa4070 */
[----:B------:R-:W-:Y:S01]  /*5cc0*/  @!P1 IMAD.IADD R16, R16, 0x1, -R28 ;  /* 0x0000000110109824 */ /* 0x000fe200078e0a1c */
[----:B------:R-:W-:-:S07]  /*5cd0*/  ISETP.GT.U32.AND P1, PT, R28, R25, PT ;  /* 0x000000191c00720c */ /* 0x000fce0003f24070 */
[--C-:B------:R-:W-:Y:S01]  /*5ce0*/  @!P6 IMAD.IADD R26, R26, 0x1, -R28.reuse ;  /* 0x000000011a1ae824 */ /* 0x100fe200078e0a1c */
[----:B------:R-:W-:Y:S01]  /*5cf0*/  ISETP.GT.U32.AND P0, PT, R28, R17, PT ;  /* 0x000000111c00720c */ /* 0x000fe20003f04070 */
[--C-:B------:R-:W-:Y:S02]  /*5d00*/  @!P4 IMAD.IADD R10, R10, 0x1, -R28.reuse ;  /* 0x000000010a0ac824 */ /* 0x100fe400078e0a1c */
[--C-:B------:R-:W-:Y:S02]  /*5d10*/  @!P5 IMAD.IADD R23, R23, 0x1, -R28.reuse ;  /* 0x000000011717d824 */ /* 0x100fe400078e0a1c */
[----:B------:R-:W-:-:S08]  /*5d20*/  @!P1 IMAD.IADD R25, R25, 0x1, -R28 ;  /* 0x0000000119199824 */ /* 0x000fd000078e0a1c */
[----:B------:R-:W-:Y:S01]  /*5d30*/  @!P0 IMAD.IADD R17, R17, 0x1, -R28 ;  /* 0x0000000111118824 */ /* 0x000fe200078e0a1c */
[----:B------:R-:W-:-:S13]  /*5d40*/  ISETP.GT.U32.AND P0, PT, R28, R27, PT ;  /* 0x0000001b1c00720c */ /* 0x000fda0003f04070 */
[----:B------:R-:W-:Y:S01]  /*5d50*/  @!P0 IMAD.IADD R27, R27, 0x1, -R28 ;  /* 0x000000011b1b8824 */ /* 0x000fe200078e0a1c */
[----:B------:R-:W-:Y:S02]  /*5d60*/  IABS R7, R24 ;  /* 0x0000001800077213 */ /* 0x000fe40000000000 */
[----:B------:R-:W2:Y:S04]  /*5d70*/  LDL.LU R24, [R1+0xb8] ;  /* 0x0000b80001187983 */ /* 0x000ea80000300800 */
[----:B------:R0:W-:Y:S04]  /*5d80*/  STL [R1+0x108], R26 ;  /* 0x0001081a01007387 */ /* 0x0001e80000100800 */
[----:B0-----:R-:W2:Y:S04]  /*5d90*/  LDL.LU R26, [R1+0xbc] ;  /* 0x0000bc00011a7983 */ /* 0x001ea80000300800 */
[----:B------:R0:W-:Y:S04]  /*5da0*/  STL [R1+0x10c], R10 ;  /* 0x00010c0a01007387 */ /* 0x0001e80000100800 */
[----:B------:R-:W2:Y:S04]  /*5db0*/  LDL.LU R8, [R1+0xa0] ;  /* 0x0000a00001087983 */ /* 0x000ea80000300800 */
[----:B------:R1:W-:Y:S04]  /*5dc0*/  STL [R1+0xf8], R23 ;  /* 0x0000f81701007387 */ /* 0x0003e80000100800 */
[----:B------:R-:W2:Y:S04]  /*5dd0*/  LDL.LU R9, [R1+0xac] ;  /* 0x0000ac0001097983 */ /* 0x000ea80000300800 */
[----:B------:R1:W-:Y:S04]  /*5de0*/  STL [R1+0x104], R25 ;  /* 0x0001041901007387 */ /* 0x0003e80000100800 */
[----:B0-----:R-:W2:Y:S04]  /*5df0*/  LDL.LU R10, [R1+0xb0] ;  /* 0x0000b000010a7983 */ /* 0x001ea80000300800 */
[----:B-1----:R-:W2:Y:S04]  /*5e00*/  LDL.LU R23, [R1+0xa4] ;  /* 0x0000a40001177983 */ /* 0x002ea80000300800 */
[----:B------:R0:W-:Y:S04]  /*5e10*/  STL [R1+0xe0], R27 ;  /* 0x0000e01b01007387 */ /* 0x0001e80000100800 */
[----:B------:R-:W2:Y:S01]  /*5e20*/  LDL.LU R25, [R1+0xa8] ;  /* 0x0000a80001197983 */ /* 0x000ea20000300800 */
[----:B------:R-:W-:-:S02]  /*5e30*/  ISETP.GT.U32.AND P3, PT, R28, R14, PT ;  /* 0x0000000e1c00720c */ /* 0x000fc40003f64070 */
[C---:B------:R-:W-:Y:S02]  /*5e40*/  ISETP.GT.U32.AND P2, PT, R28.reuse, R18, PT ;  /* 0x000000121c00720c */ /* 0x040fe40003f44070 */
[----:B------:R-:W-:Y:S01]  /*5e50*/  ISETP.GT.U32.AND P4, PT, R28, R12, PT ;  /* 0x0000000c1c00720c */ /* 0x000fe20003f84070 */
[----:B0-----:R-:W2:Y:S08]  /*5e60*/  LDL.LU R27, [R1+0x8c] ;  /* 0x00008c00011b7983 */ /* 0x001eb00000300800 */
[--C-:B------:R-:W-:Y:S01]  /*5e70*/  @!P3 IMAD.IADD R14, R14, 0x1, -R28.reuse ;  /* 0x000000010e0eb824 */ /* 0x100fe200078e0a1c */
[----:B------:R-:W-:Y:S01]  /*5e80*/  ISETP.GT.U32.AND P3, PT, R28, R19, PT ;  /* 0x000000131c00720c */ /* 0x000fe20003f64070 */
[----:B------:R-:W-:-:S03]  /*5e90*/  @!P2 IMAD.IADD R18, R18, 0x1, -R28 ;  /* 0x000000011212a824 */ /* 0x000fc600078e0a1c */
[----:B------:R-:W-:-:S09]  /*5ea0*/  ISETP.GT.U32.AND P2, PT, R28, R14, PT ;  /* 0x0000000e1c00720c */ /* 0x000fd20003f44070 */
[--C-:B------:R-:W-:Y:S01]  /*5eb0*/  @!P3 IMAD.IADD R19, R19, 0x1, -R28.reuse ;  /* 0x000000011313b824 */ /* 0x100fe200078e0a1c */
[C---:B------:R-:W-:Y:S02]  /*5ec0*/  ISETP.GT.U32.AND P3, PT, R28.reuse, R11, PT ;  /* 0x0000000b1c00720c */ /* 0x040fe40003f64070 */
[C---:B------:R-:W-:Y:S02]  /*5ed0*/  ISETP.GT.U32.AND P5, PT, R28.reuse, R13, PT ;  /* 0x0000000d1c00720c */ /* 0x040fe40003fa4070 */
[----:B------:R-:W-:Y:S01]  /*5ee0*/  ISETP.GT.U32.AND P6, PT, R28, R19, PT ;  /* 0x000000131c00720c */ /* 0x000fe20003fc4070 */
[--C-:B------:R-:W-:Y:S02]  /*5ef0*/  @!P2 IMAD.IADD R14, R14, 0x1, -R28.reuse ;  /* 0x000000010e0ea824 */ /* 0x100fe400078e0a1c */
[----:B------:R-:W-:Y:S01]  /*5f00*/  @!P4 IMAD.IADD R12, R12, 0x1, -R28 ;  /* 0x000000010c0cc824 */ /* 0x000fe200078e0a1c */
[----:B----4-:R-:W-:-:S05]  /*5f10*/  ISETP.GT.U32.AND P4, PT, R28, R20, PT ;  /* 0x000000141c00720c */ /* 0x010fca0003f84070 */
[--C-:B------:R-:W-:Y:S01]  /*5f20*/  @!P3 IMAD.IADD R11, R11, 0x1, -R28.reuse ;  /* 0x000000010b0bb824 */ /* 0x100fe200078e0a1c */
[C---:B---3--:R-:W-:Y:S01]  /*5f30*/  ISETP.GT.U32.AND P3, PT, R28.reuse, R15, PT ;  /* 0x0000000f1c00720c */ /* 0x048fe20003f64070 */
[----:B------:R0:W-:Y:S01]  /*5f40*/  STL [R1+0xec], R14 ;  /* 0x0000ec0e01007387 */ /* 0x0001e20000100800 */
[C---:B------:R-:W-:Y:S01]  /*5f50*/  ISETP.GT.U32.AND P1, PT, R28.reuse, R16, PT ;  /* 0x000000101c00720c */ /* 0x040fe20003f24070 */
[--C-:B------:R-:W-:Y:S01]  /*5f60*/  @!P5 IMAD.IADD R13, R13, 0x1, -R28.reuse ;  /* 0x000000010d0dd824 */ /* 0x100fe200078e0a1c */
[C---:B-----5:R-:W-:Y:S01]  /*5f70*/  ISETP.GT.U32.AND P5, PT, R28.reuse, R21, PT ;  /* 0x000000151c00720c */ /* 0x060fe20003fa4070 */
[----:B------:R-:W-:Y:S01]  /*5f80*/  @!P6 IMAD.IADD R19, R19, 0x1, -R28 ;  /* 0x000000011313e824 */ /* 0x000fe200078e0a1c */
[----:B0-----:R-:W3:Y:S01]  /*5f90*/  LDL.LU R14, [R1+0x98] ;  /* 0x00009800010e7983 */ /* 0x001ee20000300800 */
[----:B------:R-:W-:-:S06]  /*5fa0*/  ISETP.GT.U32.AND P0, PT, R28, R17, PT ;  /* 0x000000111c00720c */ /* 0x000fcc0003f04070 */
[--C-:B------:R-:W-:Y:S01]  /*5fb0*/  @!P3 IMAD.IADD R15, R15, 0x1, -R28.reuse ;  /* 0x000000010f0fb824 */ /* 0x100fe200078e0a1c */
[----:B------:R-:W-:Y:S01]  /*5fc0*/  ISETP.GT.U32.AND P2, PT, R28, R18, PT ;  /* 0x000000121c00720c */ /* 0x000fe20003f44070 */
[--C-:B------:R-:W-:Y:S02]  /*5fd0*/  @!P4 IMAD.IADD R20, R20, 0x1, -R28.reuse ;  /* 0x000000011414c824 */ /* 0x100fe400078e0a1c */
[--C-:B------:R-:W-:Y:S01]  /*5fe0*/  @!P1 IMAD.IADD R16, R16, 0x1, -R28.reuse ;  /* 0x0000000110109824 */ /* 0x100fe200078e0a1c */
[----:B------:R-:W-:Y:S01]  /*5ff0*/  ISETP.GT.U32.AND P1, PT, R28, R22, PT ;  /* 0x000000161c00720c */ /* 0x000fe20003f24070 */
[--C-:B------:R-:W-:Y:S01]  /*6000*/  @!P5 IMAD.IADD R21, R21, 0x1, -R28.reuse ;  /* 0x000000011515d824 */ /* 0x100fe200078e0a1c */
[----:B------:R0:W-:Y:S01]  /*6010*/  STL [R1+0xf0], R11 ;  /* 0x0000f00b01007387 */ /* 0x0001e20000100800 */
[----:B------:R-:W-:-:S03]  /*6020*/  @!P0 IMAD.IADD R17, R17, 0x1, -R28 ;  /* 0x0000000111118824 */ /* 0x000fc600078e0a1c */
[----:B------:R1:W-:Y:S03]  /*6030*/  STL [R1+0xe4], R12 ;  /* 0x0000e40c01007387 */ /* 0x0003e60000100800 */
[--C-:B------:R-:W-:Y:S01]  /*6040*/  @!P2 IMAD.IADD R18, R18, 0x1, -R28.reuse ;  /* 0x000000011212a824 */ /* 0x100fe200078e0a1c */
[----:B------:R4:W-:Y:S03]  /*6050*/  STL [R1+0xe8], R13 ;  /* 0x0000e80d01007387 */ /* 0x0009e60000100800 */
[----:B------:R-:W-:Y:S01]  /*6060*/  @!P1 IMAD.IADD R22, R22, 0x1, -R28 ;  /* 0x0000000116169824 */ /* 0x000fe200078e0a1c */
[----:B------:R5:W-:Y:S04]  /*6070*/  STL [R1+0xc8], R16 ;  /* 0x0000c81001007387 */ /* 0x000be80000100800 */
[----:B------:R1:W-:Y:S04]  /*6080*/  STL [R1+0xd4], R17 ;  /* 0x0000d41101007387 */ /* 0x0003e80000100800 */
[----:B0-----:R-:W3:Y:S04]  /*6090*/  LDL.LU R11, [R1+0x9c] ;  /* 0x00009c00010b7983 */ /* 0x001ee80000300800 */
[----:B------:R-:W-:Y:S04]  /*60a0*/  STL [R1+0xd8], R18 ;  /* 0x0000d81201007387 */ /* 0x000fe80000100800 */
[----:B-1----:R-:W3:Y:S04]  /*60b0*/  LDL.LU R12, [R1+0x90] ;  /* 0x00009000010c7983 */ /* 0x002ee80000300800 */
[----:B----4-:R-:W4:Y:S04]  /*60c0*/  LDL.LU R13, [R1+0x94] ;  /* 0x00009400010d7983 */ /* 0x010f280000300800 */
[----:B------:R-:W-:Y:S04]  /*60d0*/  STL [R1+0xcc], R19 ;  /* 0x0000cc1301007387 */ /* 0x000fe80000100800 */
[----:B-----5:R-:W5:Y:S04]  /*60e0*/  LDL.LU R16, [R1+0x80] ;  /* 0x0000800001107983 */ /* 0x020f680000300800 */
[----:B------:R-:W4:Y:S01]  /*60f0*/  LDL.LU R17, [R1+0x88] ;  /* 0x0000880001117983 */ /* 0x000f220000300800 */
[----:B--2---:R-:W-:-:S02]  /*6100*/  ISETP.GT.U32.AND P0, PT, R28, R24, PT ;  /* 0x000000181c00720c */ /* 0x004fc40003f04070 */
[C---:B------:R-:W-:Y:S02]  /*6110*/  ISETP.GT.U32.AND P6, PT, R28.reuse, R8, PT ;  /* 0x000000081c00720c */ /* 0x040fe40003fc4070 */
[C---:B------:R-:W-:Y:S02]  /*6120*/  ISETP.GT.U32.AND P3, PT, R28.reuse, R9, PT ;  /* 0x000000091c00720c */ /* 0x040fe40003f64070 */
[----:B------:R-:W-:-:S09]  /*6130*/  ISETP.GT.U32.AND P4, PT, R28, R10, PT ;  /* 0x0000000a1c00720c */ /* 0x000fd20003f84070 */
[--C-:B------:R-:W-:Y:S01]  /*6140*/  @!P6 IMAD.IADD R8, R8, 0x1, -R28.reuse ;  /* 0x000000010808e824 */ /* 0x100fe200078e0a1c */
[C---:B------:R-:W-:Y:S02]  /*6150*/  ISETP.GT.U32.AND P5, PT, R28.reuse, R23, PT ;  /* 0x000000171c00720c */ /* 0x040fe40003fa4070 */
[C---:B------:R-:W-:Y:S01]  /*6160*/  ISETP.GT.U32.AND P6, PT, R28.reuse, R15, PT ;  /* 0x0000000f1c00720c */ /* 0x040fe20003fc4070 */
[--C-:B------:R-:W-:Y:S01]  /*6170*/  @!P3 IMAD.IADD R9, R9, 0x1, -R28.reuse ;  /* 0x000000010909b824 */ /* 0x100fe200078e0a1c */
[----:B------:R-:W-:Y:S01]  /*6180*/  ISETP.GT.U32.AND P3, PT, R28, R20, PT ;  /* 0x000000141c00720c */ /* 0x000fe20003f64070 */
[----:B------:R-:W-:Y:S01]  /*6190*/  @!P4 IMAD.IADD R10, R10, 0x1, -R28 ;  /* 0x000000010a0ac824 */ /* 0x000fe200078e0a1c */
[----:B------:R-:W-:-:S07]  /*61a0*/  ISETP.GT.U32.AND P4, PT, R28, R21, PT ;  /* 0x000000151c00720c */ /* 0x000fce0003f84070 */
[--C-:B------:R-:W-:Y:S01]  /*61b0*/  @!P5 IMAD.IADD R23, R23, 0x1, -R28.reuse ;  /* 0x000000011717d824 */ /* 0x100fe200078e0a1c */
[C---:B------:R-:W-:Y:S01]  /*61c0*/  ISETP.GT.U32.AND P5, PT, R28.reuse, R22, PT ;  /* 0x000000161c00720c */ /* 0x040fe20003fa4070 */
[--C-:B------:R-:W-:Y:S01]  /*61d0*/  @!P6 IMAD.IADD R15, R15, 0x1, -R28.reuse ;  /* 0x000000010f0fe824 */ /* 0x100fe200078e0a1c */
[----:B------:R-:W-:Y:S01]  /*61e0*/  ISETP.GT.U32.AND P1, PT, R28, R25, PT ;  /* 0x000000191c00720c */ /* 0x000fe20003f24070 */
[----:B------:R-:W-:-:S03]  /*61f0*/  @!P3 IMAD.IADD R20, R20, 0x1, -R28 ;  /* 0x000000011414b824 */ /* 0x000fc600078e0a1c */
[----:B------:R0:W-:Y:S01]  /*6200*/  STL [R1+0xd0], R15 ;  /* 0x0000d00f01007387 */ /* 0x0001e20000100800 */
[--C-:B------:R-:W-:Y:S02]  /*6210*/  @!P4 IMAD.IADD R21, R21, 0x1, -R28.reuse ;  /* 0x000000011515c824 */ /* 0x100fe400078e0a1c */
[--C-:B------:R-:W-:Y:S01]  /*6220*/  @!P0 IMAD.IADD R24, R24, 0x1, -R28.reuse ;  /* 0x0000000118188824 */ /* 0x100fe200078e0a1c */
[----:B0-----:R-:W2:Y:S03]  /*6230*/  LDL.LU R15, [R1+0x1c4] ;  /* 0x0001c400010f7983 */ /* 0x001ea60000300800 */
[--C-:B------:R-:W-:Y:S01]  /*6240*/  @!P5 IMAD.IADD R22, R22, 0x1, -R28.reuse ;  /* 0x000000011616d824 */ /* 0x100fe200078e0a1c */
[----:B------:R-:W2:Y:S04]  /*6250*/  LDL.LU R18, [R1+0x84] ;  /* 0x0000840001127983 */ /* 0x000ea80000300800 */
[----:B------:R0:W-:Y:S01]  /*6260*/  STL [R1+0xb4], R20 ;  /* 0x0000b41401007387 */ /* 0x0001e20000100800 */
[----:B------:R-:W-:-:S03]  /*6270*/  @!P1 IMAD.IADD R25, R25, 0x1, -R28 ;  /* 0x0000000119199824 */ /* 0x000fc600078e0a1c */
[----:B------:R-:W2:Y:S01]  /*6280*/  LDL.LU R19, [R1+0x1b8] ;  /* 0x0001b80001137983 */ /* 0x000ea20000300800 */
[----:B------:R-:W-:-:S03]  /*6290*/  ISETP.GT.U32.AND P1, PT, R28, R24, PT ;  /* 0x000000181c00720c */ /* 0x000fc60003f24070 */
[----:B------:R1:W-:Y:S04]  /*62a0*/  STL [R1+0xc0], R21 ;  /* 0x0000c01501007387 */ /* 0x0003e80000100800 */
[----:B0-----:R-:W2:Y:S04]  /*62b0*/  LDL.LU R20, [R1+0x7c] ;  /* 0x00007c0001147983 */ /* 0x001ea80000300800 */
[----:B-1----:R-:W2:Y:S04]  /*62c0*/  LDL.LU R21, [R1+0x1a8] ;  /* 0x0001a80001157983 */ /* 0x002ea80000300800 */
[----:B------:R0:W-:Y:S04]  /*62d0*/  STL [R1+0xc4], R22 ;  /* 0x0000c41601007387 */ /* 0x0001e80000100800 */
[----:B0-----:R-:W2:Y:S01]  /*62e0*/  LDL.LU R22, [R1+0x1b0] ;  /* 0x0001b00001167983 */ /* 0x001ea20000300800 */
[----:B------:R-:W-:-:S05]  /*62f0*/  @!P1 IMAD.IADD R24, R24, 0x1, -R28 ;  /* 0x0000000118189824 */ /* 0x000fca00078e0a1c */
[----:B------:R0:W-:Y:S04]  /*6300*/  STL [R1+0xb8], R24 ;  /* 0x0000b81801007387 */ /* 0x0001e80000100800 */
[----:B0-----:R-:W2:Y:S01]  /*6310*/  LDL.LU R24, [R1+0x194] ;  /* 0x0001940001187983 */ /* 0x001ea20000300800 */
[C---:B------:R-:W-:Y:S02]  /*6320*/  ISETP.GT.U32.AND P2, PT, R28.reuse, R26, PT ;  /* 0x0000001a1c00720c */ /* 0x040fe40003f44070 */
[----:B------:R-:W-:-:S11]  /*6330*/  ISETP.GT.U32.AND P0, PT, R28, R27, PT ;  /* 0x0000001b1c00720c */ /* 0x000fd60003f04070 */
[--C-:B------:R-:W-:Y:S01]  /*6340*/  @!P2 IMAD.IADD R26, R26, 0x1, -R28.reuse ;  /* 0x000000011a1aa824 */ /* 0x100fe200078e0a1c */
[C---:B---3--:R-:W-:Y:S01]  /*6350*/  ISETP.GT.U32.AND P2, PT, R28.reuse, R14, PT ;  /* 0x0000000e1c00720c */ /* 0x048fe20003f44070 */
[----:B------:R-:W-:Y:S01]  /*6360*/  @!P0 IMAD.IADD R27, R27, 0x1, -R28 ;  /* 0x000000011b1b8824 */ /* 0x000fe200078e0a1c */
[C---:B------:R-:W-:Y:S02]  /*6370*/  ISETP.GT.U32.AND P3, PT, R28.reuse, R9, PT ;  /* 0x000000091c00720c */ /* 0x040fe40003f64070 */
[C---:B------:R-:W-:Y:S02]  /*6380*/  ISETP.GT.U32.AND P0, PT, R28.reuse, R26, PT ;  /* 0x0000001a1c00720c */ /* 0x040fe40003f04070 */
[----:B------:R-:W-:-:S07]  /*6390*/  ISETP.GT.U32.AND P4, PT, R28, R10, PT ;  /* 0x0000000a1c00720c */ /* 0x000fce0003f84070 */
[--C-:B------:R-:W-:Y:S01]  /*63a0*/  @!P2 IMAD.IADD R14, R14, 0x1, -R28.reuse ;  /* 0x000000010e0ea824 */ /* 0x100fe200078e0a1c */
[C---:B------:R-:W-:Y:S02]  /*63b0*/  ISETP.GT.U32.AND P2, PT, R28.reuse, R8, PT ;  /* 0x000000081c00720c */ /* 0x040fe40003f44070 */
[C---:B------:R-:W-:Y:S02]  /*63c0*/  ISETP.GT.U32.AND P5, PT, R28.reuse, R23, PT ;  /* 0x000000171c00720c */ /* 0x040fe40003fa4070 */
[C---:B------:R-:W-:Y:S01]  /*63d0*/  ISETP.GT.U32.AND P1, PT, R28.reuse, R14, PT ;  /* 0x0000000e1c00720c */ /* 0x040fe20003f24070 */
[--C-:B------:R-:W-:Y:S01]  /*63e0*/  @!P3 IMAD.IADD R9, R9, 0x1, -R28.reuse ;  /* 0x000000010909b824 */ /* 0x100fe200078e0a1c */
[----:B------:R-:W-:Y:S01]  /*63f0*/  ISETP.GT.U32.AND P3, PT, R28, R12, PT ;  /* 0x0000000c1c00720c */ /* 0x000fe20003f64070 */
[--C-:B------:R-:W-:Y:S01]  /*6400*/  @!P0 IMAD.IADD R26, R26, 0x1, -R28.reuse ;  /* 0x000000011a1a8824 */ /* 0x100fe200078e0a1c */
[----:B------:R-:W-:Y:S01]  /*6410*/  ISETP.GT.U32.AND P6, PT, R28, R25, PT ;  /* 0x000000191c00720c */ /* 0x000fe20003fc4070 */
[----:B------:R-:W-:-:S04]  /*6420*/  @!P4 IMAD.IADD R10, R10, 0x1, -R28 ;  /* 0x000000010a0ac824 */ /* 0x000fc800078e0a1c */
[--C-:B------:R-:W-:Y:S01]  /*6430*/  @!P2 IMAD.IADD R8, R8, 0x1, -R28.reuse ;  /* 0x000000010808a824 */ /* 0x100fe200078e0a1c */
[C---:B------:R-:W-:Y:S02]  /*6440*/  ISETP.GT.U32.AND P2, PT, R28.reuse, R11, PT ;  /* 0x0000000b1c00720c */ /* 0x040fe40003f44070 */
[C---:B----4-:R-:W-:Y:S01]  /*6450*/  ISETP.GT.U32.AND P4, PT, R28.reuse, R13, PT ;  /* 0x0000000d1c00720c */ /* 0x050fe20003f84070 */
[--C-:B------:R-:W-:Y:S01]  /*6460*/  @!P5 IMAD.IADD R23, R23, 0x1, -R28.reuse ;  /* 0x000000011717d824 */ /* 0x100fe200078e0a1c */
[----:B------:R0:W-:Y:S01]  /*6470*/  STL [R1+0xbc], R26 ;  /* 0x0000bc1a01007387 */ /* 0x0001e20000100800 */
[----:B-----5:R-:W-:Y:S01]  /*6480*/  ISETP.GT.U32.AND P5, PT, R28, R16, PT ;  /* 0x000000101c00720c */ /* 0x020fe20003fa4070 */
[--C-:B------:R-:W-:Y:S02]  /*6490*/  @!P1 IMAD.IADD R14, R14, 0x1, -R28.reuse ;  /* 0x000000010e0e9824 */ /* 0x100fe400078e0a1c */
[----:B0-----:R-:W3:Y:S05]  /*64a0*/  LDL.LU R26, [R1+0x19c] ;  /* 0x00019c00011a7983 */ /* 0x001eea0000300800 */
[----:B------:R-:W-:-:S02]  /*64b0*/  @!P2 IMAD.IADD R11, R11, 0x1, -R28 ;  /* 0x000000010b0ba824 */ /* 0x000fc400078e0a1c */
[--C-:B------:R-:W-:Y:S01]  /*64c0*/  @!P3 IMAD.IADD R12, R12, 0x1, -R28.reuse ;  /* 0x000000010c0cb824 */ /* 0x100fe200078e0a1c */
[C---:B------:R-:W-:Y:S01]  /*64d0*/  ISETP.GT.U32.AND P0, PT, R28.reuse, R27, PT ;  /* 0x0000001b1c00720c */ /* 0x040fe20003f04070 */
[--C-:B------:R-:W-:Y:S01]  /*64e0*/  @!P6 IMAD.IADD R25, R25, 0x1, -R28.reuse ;  /* 0x000000011919e824 */ /* 0x100fe200078e0a1c */
[----:B------:R-:W-:Y:S01]  /*64f0*/  ISETP.GT.U32.AND P6, PT, R28, R17, PT ;  /* 0x000000111c00720c */ /* 0x000fe20003fc4070 */
[--C-:B------:R-:W-:Y:S02]  /*6500*/  @!P4 IMAD.IADD R13, R13, 0x1, -R28.reuse ;  /* 0x000000010d0dc824 */ /* 0x100fe400078e0a1c */
[--C-:B------:R-:W-:Y:S01]  /*6510*/  @!P5 IMAD.IADD R16, R16, 0x1, -R28.reuse ;  /* 0x000000011010d824 */ /* 0x100fe200078e0a1c */
[----:B------:R-:W-:Y:S04]  /*6520*/  STL [R1+0xa0], R8 ;  /* 0x0000a00801007387 */ /* 0x000fe80000100800 */
[----:B------:R-:W-:Y:S03]  /*6530*/  STL [R1+0xac], R9 ;  /* 0x0000ac0901007387 */ /* 0x000fe60000100800 */
[--C-:B------:R-:W-:Y:S01]  /*6540*/  @!P0 IMAD.IADD R27, R27, 0x1, -R28.reuse ;  /* 0x000000011b1b8824 */ /* 0x100fe200078e0a1c */
[----:B------:R-:W-:Y:S01]  /*6550*/  STL [R1+0xb0], R10 ;  /* 0x0000b00a01007387 */ /* 0x000fe20000100800 */
[----:B------:R-:W-:-:S03]  /*6560*/  @!P6 IMAD.IADD R17, R17, 0x1, -R28 ;  /* 0x000000011111e824 */ /* 0x000fc600078e0a1c */
[----:B------:R-:W-:Y:S01]  /*6570*/  STL [R1+0xa4], R23 ;  /* 0x0000a41701007387 */ /* 0x000fe20000100800 */
[----:B------:R-:W-:-:S03]  /*6580*/  IMAD.HI.U32 R29, R29, R7, RZ ;  /* 0x000000071d1d7227 */ /* 0x000fc600078e00ff */
[----:B------:R-:W-:Y:S04]  /*6590*/  STL [R1+0xa8], R25 ;  /* 0x0000a81901007387 */ /* 0x000fe80000100800 */
[----:B------:R0:W-:Y:S01]  /*65a0*/  STL [R1+0x98], R14 ;  /* 0x0000980e01007387 */ /* 0x0001e20000100800 */
[----:B------:R-:W-:-:S03]  /*65b0*/  IMAD.MOV R29, RZ, RZ, -R29 ;  /* 0x000000ffff1d7224 */ /* 0x000fc600078e0a1d */
[----:B------:R1:W-:Y:S04]  /*65c0*/  STL [R1+0x8c], R27 ;  /* 0x00008c1b01007387 */ /* 0x0003e80000100800 */
[----:B0-----:R-:W4:Y:S04]  /*65d0*/  LDL.LU R14, [R1+0x150] ;  /* 0x00015000010e7983 */ /* 0x001f280000300800 */
[----:B-1----:R-:W5:Y:S01]  /*65e0*/  LDL.LU R27, [R1+0x178] ;  /* 0x00017800011b7983 */ /* 0x002f620000300800 */
[----:B------:R-:W-:-:S03]  /*65f0*/  IMAD R29, R28, R29, R7 ;  /* 0x0000001d1c1d7224 */ /* 0x000fc600078e0207 */
[----:B------:R-:W5:Y:S04]  /*6600*/  LDL.LU R25, [R1+0x180] ;  /* 0x0001800001197983 */ /* 0x000f680000300800 */
[----:B------:R-:W5:Y:S04]  /*6610*/  LDL.LU R23, [R1+0x15c] ;  /* 0x00015c0001177983 */ /* 0x000f680000300800 */
[----:B------:R-:W5:Y:S04]  /*6620*/  LDL.LU R7, [R1+0x160] ;  /* 0x0001600001077983 */ /* 0x000f680000300800 */
[----:B------:R-:W5:Y:S01]  /*6630*/  LDL.LU R8, [R1+0x110] ;  /* 0x0001100001087983 */ /* 0x000f620000300800 */
[----:B--2---:R-:W-:-:S02]  /*6640*/  ISETP.GT.U32.AND P1, PT, R28, R18, PT ;  /* 0x000000121c00720c */ /* 0x004fc40003f24070 */
[C---:B------:R-:W-:Y:S02]  /*6650*/  ISETP.GT.U32.AND P2, PT, R28.reuse, R19, PT ;  /* 0x000000131c00720c */ /* 0x040fe40003f44070 */
[C---:B------:R-:W-:Y:S02]  /*6660*/  ISETP.GT.U32.AND P3, PT, R28.reuse, R20, PT ;  /* 0x000000141c00720c */ /* 0x040fe40003f64070 */
[----:B------:R-:W-:-:S07]  /*6670*/  ISETP.GT.U32.AND P4, PT, R28, R21, PT ;  /* 0x000000151c00720c */ /* 0x000fce0003f84070 */
[--C-:B------:R-:W-:Y:S01]  /*6680*/  @!P1 IMAD.IADD R18, R18, 0x1, -R28.reuse ;  /* 0x0000000112129824 */ /* 0x100fe200078e0a1c */
[C---:B------:R-:W-:Y:S01]  /*6690*/  ISETP.GT.U32.AND P1, PT, R28.reuse, R11, PT ;  /* 0x0000000b1c00720c */ /* 0x040fe20003f24070 */
[--C-:B------:R-:W-:Y:S01]  /*66a0*/  @!P2 IMAD.IADD R19, R19, 0x1, -R28.reuse ;  /* 0x000000011313a824 */ /* 0x100fe200078e0a1c */
[C---:B------:R-:W-:Y:S02]  /*66b0*/  ISETP.GT.U32.AND P2, PT, R28.reuse, R12, PT ;  /* 0x0000000c1c00720c */ /* 0x040fe40003f44070 */
[----:B------:R-:W-:Y:S01]  /*66c0*/  ISETP.GT.U32.AND P5, PT, R28, R22, PT ;  /* 0x000000161c00720c */ /* 0x000fe20003fa4070 */
[--C-:B------:R-:W-:Y:S01]  /*66d0*/  @!P3 IMAD.IADD R20, R20, 0x1, -R28.reuse ;  /* 0x000000011414b824 */ /* 0x100fe200078e0a1c */
[C---:B------:R-:W-:Y:S01]  /*66e0*/  ISETP.GT.U32.AND P3, PT, R28.reuse, R13, PT ;  /* 0x0000000d1c00720c */ /* 0x040fe20003f64070 */
[----:B------:R-:W-:Y:S01]  /*66f0*/  @!P4 IMAD.IADD R21, R21, 0x1, -R28 ;  /* 0x000000011515c824 */ /* 0x000fe200078e0a1c */
[C---:B------:R-:W-:Y:S02]  /*6700*/  ISETP.GT.U32.AND P4, PT, R28.reuse, R16, PT ;  /* 0x000000101c00720c */ /* 0x040fe40003f84070 */
[----:B------:R-:W-:-:S03]  /*6710*/  ISETP.GT.U32.AND P0, PT, R28, R15, PT ;  /* 0x0000000f1c00720c */ /* 0x000fc60003f04070 */
[----:B------:R-:W-:-:S04]  /*6720*/  @!P1 IMAD.IADD R11, R11, 0x1, -R28 ;  /* 0x000000010b0b9824 */ /* 0x000fc800078e0a1c */
[--C-:B------:R-:W-:Y:S01]  /*6730*/  @!P5 IMAD.IADD R22, R22, 0x1, -R28.reuse ;  /* 0x000000011616d824 */ /* 0x100fe200078e0a1c */
[C---:B------:R-:W-:Y:S02]  /*6740*/  ISETP.GT.U32.AND P5, PT, R28.reuse, R17, PT ;  /* 0x000000111c00720c */ /* 0x040fe40003fa4070 */
[----:B------:R-:W-:Y:S01]  /*6750*/  ISETP.GT.U32.AND P6, PT, R28, R24, PT ;  /* 0x000000181c00720c */ /* 0x000fe20003fc4070 */
[--C-:B------:R-:W-:Y:S02]  /*6760*/  @!P2 IMAD.IADD R12, R12, 0x1, -R28.reuse ;  /* 0x000000010c0ca824 */ /* 0x100fe400078e0a1c */
[--C-:B------:R-:W-:Y:S01]  /*6770*/  @!P3 IMAD.IADD R13, R13, 0x1, -R28.reuse ;  /* 0x000000010d0db824 */ /* 0x100fe200078e0a1c */
[----:B------:R0:W-:Y:S01]  /*6780*/  STL [R1+0x9c], R11 ;  /* 0x00009c0b01007387 */ /* 0x0001e20000100800 */
[--C-:B------:R-:W-:Y:S02]  /*6790*/  @!P4 IMAD.IADD R16, R16, 0x1, -R28.reuse ;  /* 0x000000011010c824 */ /* 0x100fe400078e0a1c */
[--C-:B------:R-:W-:Y:S01]  /*67a0*/  @!P0 IMAD.IADD R15, R15, 0x1, -R28.reuse ;  /* 0x000000010f0f8824 */ /* 0x100fe200078e0a1c */
[----:B------:R1:W-:Y:S03]  /*67b0*/  STL [R1+0x90], R12 ;  /* 0x0000900c01007387 */ /* 0x0003e60000100800 */
[--C-:B------:R-:W-:Y:S01]  /*67c0*/  @!P5 IMAD.IADD R17, R17, 0x1, -R28.reuse ;  /* 0x000000011111d824 */ /* 0x100fe200078e0a1c */
[----:B------:R-:W2:Y:S01]  /*67d0*/  LDL.LU R9, [R1+0x13c] ;  /* 0x00013c0001097983 */ /* 0x000ea20000300800 */
[----:B------:R-:W-:-:S03]  /*67e0*/  @!P6 IMAD.IADD R24, R24, 0x1, -R28 ;  /* 0x000000011818e824 */ /* 0x000fc600078e0a1c */
[----:B------:R0:W-:Y:S01]  /*67f0*/  STL [R1+0x94], R13 ;  /* 0x0000940d01007387 */ /* 0x0001e20000100800 */
[----:B------:R-:W-:-:S03]  /*6800*/  ISETP.GT.U32.AND P6, PT, R28, R15, PT ;  /* 0x0000000f1c00720c */ /* 0x000fc60003fc4070 */
[----:B------:R1:W-:Y:S04]  /*6810*/  STL [R1+0x80], R16 ;  /* 0x0000801001007387 */ /* 0x0003e80000100800 */
[----:B------:R-:W2:Y:S04]  /*6820*/  LDL.LU R10, [R1+0x140] ;  /* 0x00014000010a7983 */ /* 0x000ea80000300800 */
[----:B0-----:R-:W2:Y:S04]  /*6830*/  LDL.LU R11, [R1+0x11c] ;  /* 0x00011c00010b7983 */ /* 0x001ea80000300800 */
[----:B------:R-:W-:Y:S04]  /*6840*/  STL [R1+0x88], R17 ;  /* 0x0000881101007387 */ /* 0x000fe80000100800 */
[----:B-1----:R-:W2:Y:S04]  /*6850*/  LDL.LU R12, [R1+0x120] ;  /* 0x00012000010c7983 */ /* 0x002ea80000300800 */
[----:B------:R-:W2:Y:S04]  /*6860*/  LDL.LU R13, [R1+0x38] ;  /* 0x00003800010d7983 */ /* 0x000ea80000300800 */
[----:B------:R-:W2:Y:S01]  /*6870*/  LDL.LU R16, [R1+0xfc] ;  /* 0x0000fc0001107983 */ /* 0x000ea20000300800 */
[----:B------:R-:W-:-:S05]  /*6880*/  @!P6 IMAD.IADD R15, R15, 0x1, -R28 ;  /* 0x000000010f0fe824 */ /* 0x000fca00078e0a1c */
[----:B------:R0:W-:Y:S04]  /*6890*/  STL [R1+0x1c4], R15 ;  /* 0x0001c40f01007387 */ /* 0x0001e80000100800 */
[----:B0-----:R-:W2:Y:S01]  /*68a0*/  LDL.LU R15, [R1+0x100] ;  /* 0x00010000010f7983 */ /* 0x001ea20000300800 */
[C---:B---3--:R-:W-:Y:S02]  /*68b0*/  ISETP.GT.U32.AND P0, PT, R28.reuse, R26, PT ;  /* 0x0000001a1c00720c */ /* 0x048fe40003f04070 */
        /* <DEDUP_REMOVED lines=9> */
[----:B------:R-:W-:-:S06]  /*6950*/  @!P2 IMAD.IADD R20, R20, 0x1, -R28 ;  /* 0x000000011414a824 */ /* 0x000fcc00078e0a1c */
[--C-:B------:R-:W-:Y:S02]  /*6960*/  @!P0 IMAD.IADD R18, R18, 0x1, -R28.reuse ;  /* 0x0000000112128824 */ /* 0x100fe400078e0a1c */
[--C-:B------:R-:W-:Y:S01]  /*6970*/  @!P3 IMAD.IADD R21, R21, 0x1, -R28.reuse ;  /* 0x000000011515b824 */ /* 0x100fe200078e0a1c */
[C---:B----4-:R-:W-:Y:S02]  /*6980*/  ISETP.GT.U32.AND P0, PT, R28.reuse, R14, PT ;  /* 0x0000000e1c00720c */ /* 0x050fe40003f04070 */
[----:B-----5:R-:W-:Y:S01]  /*6990*/  ISETP.GT.U32.AND P1, PT, R28, R27, PT ;  /* 0x0000001b1c00720c */ /* 0x020fe20003f24070 */
[--C-:B------:R-:W-:Y:S01]  /*69a0*/  @!P4 IMAD.IADD R22, R22, 0x1, -R28.reuse ;  /* 0x000000011616c824 */ /* 0x100fe200078e0a1c */
[C---:B------:R-:W-:Y:S02]  /*69b0*/  ISETP.GT.U32.AND P2, PT, R28.reuse, R25, PT ;  /* 0x000000191c00720c */ /* 0x040fe40003f44070 */
[----:B------:R-:W-:Y:S01]  /*69c0*/  ISETP.GT.U32.AND P3, PT, R28, R23, PT ;  /* 0x000000171c00720c */ /* 0x000fe20003f64070 */
[----:B------:R-:W-:Y:S01]  /*69d0*/  @!P5 IMAD.IADD R26, R26, 0x1, -R28 ;  /* 0x000000011a1ad824 */ /* 0x000fe200078e0a1c */
[----:B------:R-:W-:-:S05]  /*69e0*/  ISETP.GT.U32.AND P4, PT, R28, R7, PT ;  /* 0x000000071c00720c */ /* 0x000fca0003f84070 */
[--C-:B------:R-:W-:Y:S02]  /*69f0*/  @!P0 IMAD.IADD R14, R14, 0x1, -R28.reuse ;  /* 0x000000010e0e8824 */ /* 0x100fe400078e0a1c */
[--C-:B------:R-:W-:Y:S02]  /*6a00*/  @!P1 IMAD.IADD R27, R27, 0x1, -R28.reuse ;  /* 0x000000011b1b9824 */ /* 0x100fe400078e0a1c */
[--C-:B------:R-:W-:Y:S01]  /*6a10*/  @!P6 IMAD.IADD R24, R24, 0x1, -R28.reuse ;  /* 0x000000011818e824 */ /* 0x100fe200078e0a1c */
[----:B------:R-:W-:Y:S01]  /*6a20*/  ISETP.GT.U32.AND P6, PT, R28, R8, PT ;  /* 0x000000081c00720c */ /* 0x000fe20003fc4070 */
[--C-:B------:R-:W-:Y:S02]  /*6a30*/  @!P2 IMAD.IADD R25, R25, 0x1, -R28.reuse ;  /* 0x000000011919a824 */ /* 0x100fe400078e0a1c */
[--C-:B------:R-:W-:Y:S02]  /*6a40*/  @!P3 IMAD.IADD R23, R23, 0x1, -R28.reuse ;  /* 0x000000011717b824 */ /* 0x100fe400078e0a1c */
[--C-:B------:R-:W-:Y:S01]  /*6a50*/  @!P4 IMAD.IADD R7, R7, 0x1, -R28.reuse ;  /* 0x000000010707c824 */ /* 0x100fe200078e0a1c */
[----:B------:R0:W-:Y:S04]  /*6a60*/  STL [R1+0x84], R18 ;  /* 0x0000841201007387 */ /* 0x0001e80000100800 */
[----:B------:R1:W-:Y:S03]  /*6a70*/  STL [R1+0x1b8], R19 ;  /* 0x0001b81301007387 */ /* 0x0003e60000100800 */
[----:B------:R-:W-:Y:S01]  /*6a80*/  @!P6 IMAD.IADD R8, R8, 0x1, -R28 ;  /* 0x000000010808e824 */ /* 0x000fe200078e0a1c */
[----:B------:R3:W-:Y:S04]  /*6a90*/  STL [R1+0x7c], R20 ;  /* 0x00007c1401007387 */ /* 0x0007e80000100800 */
[----:B------:R4:W-:Y:S04]  /*6aa0*/  STL [R1+0x1a8], R21 ;  /* 0x0001a81501007387 */ /* 0x0009e80000100800 */
[----:B------:R5:W-:Y:S04]  /*6ab0*/  STL [R1+0x1b0], R22 ;  /* 0x0001b01601007387 */ /* 0x000be80000100800 */
[----:B------:R-:W2:Y:S04]  /*6ac0*/  LDL.LU R17, [R1+0x34] ;  /* 0x0000340001117983 */ /* 0x000ea80000300800 */
[----:B------:R-:W-:Y:S04]  /*6ad0*/  STL [R1+0x194], R24 ;  /* 0x0001941801007387 */ /* 0x000fe80000100800 */
[----:B0-----:R-:W2:Y:S04]  /*6ae0*/  LDL.LU R18, [R1+0x30] ;  /* 0x0000300001127983 */ /* 0x001ea80000300800 */
[----:B-1----:R-:W2:Y:S04]  /*6af0*/  LDL.LU R19, [R1+0x2c] ;  /* 0x00002c0001137983 */ /* 0x002ea80000300800 */
[----:B------:R-:W-:Y:S04]  /*6b00*/  STL [R1+0x19c], R26 ;  /* 0x00019c1a01007387 */ /* 0x000fe80000100800 */
[----:B---3--:R-:W3:Y:S04]  /*6b10*/  LDL.LU R20, [R1+0x28] ;  /* 0x0000280001147983 */ /* 0x008ee80000300800 */
[----:B----4-:R-:W4:Y:S04]  /*6b20*/  LDL.LU R21, [R1+0x24] ;  /* 0x0000240001157983 */ /* 0x010f280000300800 */
[----:B-----5:R-:W5:Y:S01]  /*6b30*/  LDL.LU R22, [R1+0x20] ;  /* 0x0000200001167983 */ /* 0x020f620000300800 */
[----:B--2---:R-:W-:-:S02]  /*6b40*/  ISETP.GT.U32.AND P5, PT, R28, R9, PT ;  /* 0x000000091c00720c */ /* 0x004fc40003fa4070 */
[C---:B------:R-:W-:Y:S02]  /*6b50*/  ISETP.GT.U32.AND P0, PT, R28.reuse, R10, PT ;  /* 0x0000000a1c00720c */ /* 0x040fe40003f04070 */
[----:B------:R-:W-:-:S09]  /*6b60*/  ISETP.GT.U32.AND P1, PT, R28, R11, PT ;  /* 0x0000000b1c00720c */ /* 0x000fd20003f24070 */
[--C-:B------:R-:W-:Y:S01]  /*6b70*/  @!P5 IMAD.IADD R9, R9, 0x1, -R28.reuse ;  /* 0x000000010909d824 */ /* 0x100fe200078e0a1c */
[C---:B------:R-:W-:Y:S02]  /*6b80*/  ISETP.GT.U32.AND P2, PT, R28.reuse, R12, PT ;  /* 0x0000000c1c00720c */ /* 0x040fe40003f44070 */
[C---:B------:R-:W-:Y:S02]  /*6b90*/  ISETP.GT.U32.AND P3, PT, R28.reuse, R13, PT ;  /* 0x0000000d1c00720c */ /* 0x040fe40003f64070 */
[----:B------:R-:W-:Y:S01]  /*6ba0*/  ISETP.GT.U32.AND P4, PT, R28, R16, PT ;  /* 0x000000101c00720c */ /* 0x000fe20003f84070 */
[--C-:B------:R-:W-:Y:S01]  /*6bb0*/  @!P0 IMAD.IADD R10, R10, 0x1, -R28.reuse ;  /* 0x000000010a0a8824 */ /* 0x100fe200078e0a1c */
[C---:B------:R-:W-:Y:S01]  /*6bc0*/  ISETP.GT.U32.AND P5, PT, R28.reuse, R14, PT ;  /* 0x0000000e1c00720c */ /* 0x040fe20003fa4070 */
[----:B------:R-:W-:Y:S01]  /*6bd0*/  @!P1 IMAD.IADD R11, R11, 0x1, -R28 ;  /* 0x000000010b0b9824 */ /* 0x000fe200078e0a1c */
[----:B------:R-:W-:-:S05]  /*6be0*/  ISETP.GT.U32.AND P0, PT, R28, R27, PT ;  /* 0x0000001b1c00720c */ /* 0x000fca0003f04070 */
[--C-:B------:R-:W-:Y:S01]  /*6bf0*/  @!P2 IMAD.IADD R12, R12, 0x1, -R28.reuse ;  /* 0x000000010c0ca824 */ /* 0x100fe200078e0a1c */
[C---:B------:R-:W-:Y:S02]  /*6c00*/  ISETP.GT.U32.AND P1, PT, R28.reuse, R25, PT ;  /* 0x000000191c00720c */ /* 0x040fe40003f24070 */
[C---:B------:R-:W-:Y:S01]  /*6c10*/  ISETP.GT.U32.AND P2, PT, R28.reuse, R23, PT ;  /* 0x000000171c00720c */ /* 0x040fe20003f44070 */
[--C-:B------:R-:W-:Y:S01]  /*6c20*/  @!P3 IMAD.IADD R13, R13, 0x1, -R28.reuse ;  /* 0x000000010d0db824 */ /* 0x100fe200078e0a1c */
[----:B------:R-:W-:Y:S01]  /*6c30*/  ISETP.GT.U32.AND P3, PT, R28, R7, PT ;  /* 0x000000071c00720c */ /* 0x000fe20003f64070 */
[--C-:B------:R-:W-:Y:S01]  /*6c40*/  @!P4 IMAD.IADD R16, R16, 0x1, -R28.reuse ;  /* 0x000000011010c824 */ /* 0x100fe200078e0a1c */
[C---:B------:R-:W-:Y:S02]  /*6c50*/  ISETP.GT.U32.AND P4, PT, R28.reuse, R8, PT ;  /* 0x000000081c00720c */ /* 0x040fe40003f84070 */
[----:B------:R-:W-:Y:S01]  /*6c60*/  ISETP.GT.U32.AND P6, PT, R28, R15, PT ;  /* 0x0000000f1c00720c */ /* 0x000fe20003fc4070 */
[--C-:B------:R-:W-:Y:S01]  /*6c70*/  @!P5 IMAD.IADD R14, R14, 0x1, -R28.reuse ;  /* 0x000000010e0ed824 */ /* 0x100fe200078e0a1c */
[C---:B------:R-:W-:Y:S01]  /*6c80*/  ISETP.GT.U32.AND P5, PT, R28.reuse, R9, PT ;  /* 0x000000091c00720c */ /* 0x040fe20003fa4070 */
[--C-:B------:R-:W-:Y:S01]  /*6c90*/  @!P0 IMAD.IADD R27, R27, 0x1, -R28.reuse ;  /* 0x000000011b1b8824 */ /* 0x100fe200078e0a1c */
[C---:B------:R-:W-:Y:S01]  /*6ca0*/  ISETP.GT.U32.AND P0, PT, R28.reuse, R10, PT ;  /* 0x0000000a1c00720c */ /* 0x040fe20003f04070 */
[--C-:B------:R-:W-:Y:S01]  /*6cb0*/  @!P1 IMAD.IADD R25, R25, 0x1, -R28.reuse ;  /* 0x0000000119199824 */ /* 0x100fe200078e0a1c */
[----:B------:R0:W-:Y:S01]  /*6cc0*/  STL [R1+0x150], R14 ;  /* 0x0001500e01007387 */ /* 0x0001e20000100800 */
[C---:B------:R-:W-:Y:S01]  /*6cd0*/  ISETP.GT.U32.AND P1, PT, R28.reuse, R11, PT ;  /* 0x0000000b1c00720c */ /* 0x040fe20003f24070 */
[--C-:B------:R-:W-:Y:S01]  /*6ce0*/  @!P2 IMAD.IADD R23, R23, 0x1, -R28.reuse ;  /* 0x000000011717a824 */ /* 0x100fe200078e0a1c */
[C---:B------:R-:W-:Y:S01]  /*6cf0*/  ISETP.GT.U32.AND P2, PT, R28.reuse, R12, PT ;  /* 0x0000000c1c00720c */ /* 0x040fe20003f44070 */
[----:B------:R-:W-:Y:S01]  /*6d00*/  @!P3 IMAD.IADD R7, R7, 0x1, -R28 ;  /* 0x000000010707b824 */ /* 0x000fe200078e0a1c */
[----:B------:R-:W-:-:S02]  /*6d10*/  ISETP.GT.U32.AND P3, PT, R28, R13, PT ;  /* 0x0000000d1c00720c */ /* 0x000fc40003f64070 */
[--C-:B------:R-:W-:Y:S01]  /*6d20*/  @!P6 IMAD.IADD R15, R15, 0x1, -R28.reuse ;  /* 0x000000010f0fe824 */ /* 0x100fe200078e0a1c */
[----:B0-----:R-:W2:Y:S01]  /*6d30*/  LDL.LU R14, [R1+0x1c] ;  /* 0x00001c00010e7983 */ /* 0x001ea20000300800 */
[----:B------:R-:W-:-:S03]  /*6d40*/  @!P4 IMAD.IADD R8, R8, 0x1, -R28 ;  /* 0x000000010808c824 */ /* 0x000fc600078e0a1c */
[----:B------:R0:W-:Y:S01]  /*6d50*/  STL [R1+0x178], R27 ;  /* 0x0001781b01007387 */ /* 0x0001e20000100800 */
[C---:B------:R-:W-:Y:S01]  /*6d60*/  ISETP.GT.U32.AND P4, PT, R28.reuse, R16, PT ;  /* 0x000000101c00720c */ /* 0x040fe20003f84070 */
[--C-:B------:R-:W-:Y:S01]  /*6d70*/  @!P5 IMAD.IADD R9, R9, 0x1, -R28.reuse ;  /* 0x000000010909d824 */ /* 0x100fe200078e0a1c */
[----:B------:R-:W-:Y:S01]  /*6d80*/  ISETP.GT.U32.AND P6, PT, R28, R15, PT ;  /* 0x0000000f1c00720c */ /* 0x000fe20003fc4070 */
[----:B0-----:R-:W2:Y:S04]  /*6d90*/  LDL.LU R27, [R1+0x18] ;  /* 0x00001800011b7983 */ /* 0x001ea80000300800 */
[----:B------:R-:W2:Y:S04]  /*6da0*/  LDL.LU R26, [R1+0x14] ;  /* 0x00001400011a7983 */ /* 0x000ea80000300800 */
[----:B------:R0:W-:Y:S01]  /*6db0*/  STL [R1+0x180], R25 ;  /* 0x0001801901007387 */ /* 0x0001e20000100800 */
[----:B------:R-:W-:-:S02]  /*6dc0*/  @!P0 IMAD.IADD R10, R10, 0x1, -R28 ;  /* 0x000000010a0a8824 */ /* 0x000fc400078e0a1c */
[--C-:B------:R-:W-:Y:S01]  /*6dd0*/  @!P1 IMAD.IADD R11, R11, 0x1, -R28.reuse ;  /* 0x000000010b0b9824 */ /* 0x100fe200078e0a1c */
[----:B0-----:R-:W2:Y:S04]  /*6de0*/  LDL.LU R25, [R1+0x10] ;  /* 0x0000100001197983 */ /* 0x001ea80000300800 */
[----:B------:R-:W2:Y:S04]  /*6df0*/  LDL.LU R24, [R1+0xc] ;  /* 0x00000c0001187983 */ /* 0x000ea80000300800 */
[----:B------:R0:W-:Y:S01]  /*6e00*/  STL [R1+0x15c], R23 ;  /* 0x00015c1701007387 */ /* 0x0001e20000100800 */
[----:B------:R-:W-:-:S03]  /*6e10*/  @!P2 IMAD.IADD R12, R12, 0x1, -R28 ;  /* 0x000000010c0ca824 */ /* 0x000fc600078e0a1c */
[----:B0-----:R-:W2:Y:S04]  /*6e20*/  LDL.LU R23, [R1+0x8] ;  /* 0x0000080001177983 */ /* 0x001ea80000300800 */
        /* <DEDUP_REMOVED lines=9> */
[----:B------:R0:W-:Y:S04]  /*6ec0*/  STL [R1+0x140], R10 ;  /* 0x0001400a01007387 */ /* 0x0001e80000100800 */
        /* <DEDUP_REMOVED lines=10> */
[----:B0-----:R-:W2:Y:S01]  /*6f70*/  LDL.LU R15, [R1+0xb8c] ;  /* 0x000b8c00010f7983 */ /* 0x001ea20000300800 */
[----:B------:R-:W-:-:S02]  /*6f80*/  ISETP.GT.U32.AND P5, PT, R28, R17, PT ;  /* 0x000000111c00720c */ /* 0x000fc40003fa4070 */
[C---:B------:R-:W-:Y:S02]  /*6f90*/  ISETP.GT.U32.AND P0, PT, R28.reuse, R18, PT ;  /* 0x000000121c00720c */ /* 0x040fe40003f04070 */
[C---:B------:R-:W-:Y:S02]  /*6fa0*/  ISETP.GT.U32.AND P1, PT, R28.reuse, R19, PT ;  /* 0x000000131c00720c */ /* 0x040fe40003f24070 */
[C---:B---3--:R-:W-:Y:S02]  /*6fb0*/  ISETP.GT.U32.AND P2, PT, R28.reuse, R20, PT ;  /* 0x000000141c00720c */ /* 0x048fe40003f44070 */
[C---:B----4-:R-:W-:Y:S02]  /*6fc0*/  ISETP.GT.U32.AND P3, PT, R28.reuse, R21, PT ;  /* 0x000000151c00720c */ /* 0x050fe40003f64070 */
[----:B-----5:R-:W-:-:S03]  /*6fd0*/  ISETP.GT.U32.AND P4, PT, R28, R22, PT ;  /* 0x000000161c00720c */ /* 0x020fc60003f84070 */
[--C-:B------:R-:W-:Y:S02]  /*6fe0*/  @!P5 IMAD.IADD R17, R17, 0x1, -R28.reuse ;  /* 0x000000011111d824 */ /* 0x100fe400078e0a1c */
[--C-:B------:R-:W-:Y:S02]  /*6ff0*/  @!P0 IMAD.IADD R18, R18, 0x1, -R28.reuse ;  /* 0x0000000112128824 */ /* 0x100fe400078e0a1c */
[--C-:B------:R-:W-:Y:S02]  /*7000*/  @!P1 IMAD.IADD R19, R19, 0x1, -R28.reuse ;  /* 0x0000000113139824 */ /* 0x100fe400078e0a1c */
[--C-:B------:R-:W-:Y:S02]  /*7010*/  @!P2 IMAD.IADD R20, R20, 0x1, -R28.reuse ;  /* 0x000000011414a824 */ /* 0x100fe400078e0a1c */
[--C-:B------:R-:W-:Y:S02]  /*7020*/  @!P3 IMAD.IADD R21, R21, 0x1, -R28.reuse ;  /* 0x000000011515b824 */ /* 0x100fe400078e0a1c */
[----:B------:R-:W-:Y:S01]  /*7030*/  @!P4 IMAD.IADD R22, R22, 0x1, -R28 ;  /* 0x000000011616c824 */ /* 0x000fe200078e0a1c */
[----:B--2---:R-:W-:-:S02]  /*7040*/  ISETP.GT.U32.AND P6, PT, R28, R14, PT ;  /* 0x0000000e1c00720c */ /* 0x004fc40003fc4070 */
[C---:B------:R-:W-:Y:S02]  /*7050*/  ISETP.GT.U32.AND P5, PT, R28.reuse, R27, PT ;  /* 0x0000001b1c00720c */ /* 0x040fe40003fa4070 */
[----:B------:R-:W-:-:S09]  /*7060*/  ISETP.GT.U32.AND P0, PT, R28, R26, PT ;  /* 0x0000001a1c00720c */ /* 0x000fd20003f04070 */
[--C-:B------:R-:W-:Y:S01]  /*7070*/  @!P6 IMAD.IADD R14, R14, 0x1, -R28.reuse ;  /* 0x000000010e0ee824 */ /* 0x100fe200078e0a1c */
[C---:B------:R-:W-:Y:S02]  /*7080*/  ISETP.GT.U32.AND P6, PT, R28.reuse, R17, PT ;  /* 0x000000111c00720c */ /* 0x040fe40003fc4070 */
[C---:B------:R-:W-:Y:S02]  /*7090*/  ISETP.GT.U32.AND P1, PT, R28.reuse, R25, PT ;  /* 0x000000191c00720c */ /* 0x040fe40003f24070 */
[C---:B------:R-:W-:Y:S01]  /*70a0*/  ISETP.GT.U32.AND P2, PT, R28.reuse, R24, PT ;  /* 0x000000181c00720c */ /* 0x040fe20003f44070 */
[--C-:B------:R-:W-:Y:S01]  /*70b0*/  @!P5 IMAD.IADD R27, R27, 0x1, -R28.reuse ;  /* 0x000000011b1bd824 */ /* 0x100fe200078e0a1c */
[----:B------:R-:W-:Y:S01]  /*70c0*/  ISETP.GT.U32.AND P5, PT, R28, R18, PT ;  /* 0x000000121c00720c */ /* 0x000fe20003fa4070 */
[----:B------:R-:W-:Y:S01]  /*70d0*/  @!P0 IMAD.IADD R26, R26, 0x1, -R28 ;  /* 0x000000011a1a8824 */ /* 0x000fe200078e0a1c */
[C---:B------:R-:W-:Y:S02]  /*70e0*/  ISETP.GT.U32.AND P0, PT, R28.reuse, R19, PT ;  /* 0x000000131c00720c */ /* 0x040fe40003f04070 */
[----:B------:R-:W-:-:S05]  /*70f0*/  ISETP.GT.U32.AND P3, PT, R28, R23, PT ;  /* 0x000000171c00720c */ /* 0x000fca0003f64070 */
[--C-:B------:R-:W-:Y:S01]  /*7100*/  @!P1 IMAD.IADD R25, R25, 0x1, -R28.reuse ;  /* 0x0000000119199824 */ /* 0x100fe200078e0a1c */
[----:B------:R-:W-:Y:S01]  /*7110*/  ISETP.GT.U32.AND P1, PT, R28, R20, PT ;  /* 0x000000141c00720c */ /* 0x000fe20003f24070 */
[--C-:B------:R-:W-:Y:S01]  /*7120*/  @!P2 IMAD.IADD R24, R24, 0x1, -R28.reuse ;  /* 0x000000011818a824 */ /* 0x100fe200078e0a1c */
[----:B------:R-:W-:Y:S01]  /*7130*/  ISETP.GT.U32.AND P2, PT, R28, R21, PT ;  /* 0x000000151c00720c */ /* 0x000fe20003f44070 */
[--C-:B------:R-:W-:Y:S02]  /*7140*/  @!P6 IMAD.IADD R17, R17, 0x1, -R28.reuse ;  /* 0x000000011111e824 */ /* 0x100fe400078e0a1c */
[--C-:B------:R-:W-:Y:S02]  /*7150*/  @!P5 IMAD.IADD R18, R18, 0x1, -R28.reuse ;  /* 0x000000011212d824 */ /* 0x100fe400078e0a1c */
[--C-:B------:R-:W-:Y:S01]  /*7160*/  @!P3 IMAD.IADD R23, R23, 0x1, -R28.reuse ;  /* 0x000000011717b824 */ /* 0x100fe200078e0a1c */
[----:B------:R-:W-:Y:S01]  /*7170*/  ISETP.GT.U32.AND P3, PT, R28, R22, PT ;  /* 0x000000161c00720c */ /* 0x000fe20003f64070 */
[--C-:B------:R-:W-:Y:S01]  /*7180*/  @!P0 IMAD.IADD R19, R19, 0x1, -R28.reuse ;  /* 0x0000000113138824 */ /* 0x100fe200078e0a1c */
[----:B------:R0:W-:Y:S03]  /*7190*/  STL [R1+0x34], R17 ;  /* 0x0000341101007387 */ /* 0x0001e60000100800 */
[--C-:B------:R-:W-:Y:S01]  /*71a0*/  @!P1 IMAD.IADD R20, R20, 0x1, -R28.reuse ;  /* 0x0000000114149824 */ /* 0x100fe200078e0a1c */
[----:B------:R-:W-:Y:S01]  /*71b0*/  ISETP.GT.U32.AND P5, PT, R28, R27, PT ;  /* 0x0000001b1c00720c */ /* 0x000fe20003fa4070 */
[--C-:B------:R-:W-:Y:S01]  /*71c0*/  @!P2 IMAD.IADD R21, R21, 0x1, -R28.reuse ;  /* 0x000000011515a824 */ /* 0x100fe200078e0a1c */
[----:B0-----:R-:W2:Y:S05]  /*71d0*/  LDL.LU R17, [R1+0xb88] ;  /* 0x000b880001117983 */ /* 0x001eaa0000300800 */
[--C-:B------:R-:W-:Y:S01]  /*71e0*/  @!P3 IMAD.IADD R22, R22, 0x1, -R28.reuse ;  /* 0x000000011616b824 */ /* 0x100fe200078e0a1c */
[----:B------:R0:W-:Y:S04]  /*71f0*/  STL [R1+0x30], R18 ;  /* 0x0000301201007387 */ /* 0x0001e80000100800 */
[----:B0-----:R-:W3:Y:S04]  /*7200*/  LDL.LU R18, [R1+0xb84] ;  /* 0x000b840001127983 */ /* 0x001ee80000300800 */
[----:B------:R0:W-:Y:S04]  /*7210*/  STL [R1+0x2c], R19 ;  /* 0x00002c1301007387 */ /* 0x0001e80000100800 */
[----:B0-----:R-:W4:Y:S04]  /*7220*/  LDL.LU R19, [R1+0xb80] ;  /* 0x000b800001137983 */ /* 0x001f280000300800 */
[----:B------:R0:W-:Y:S04]  /*7230*/  STL [R1+0x28], R20 ;  /* 0x0000281401007387 */ /* 0x0001e80000100800 */
[----:B0-----:R-:W5:Y:S04]  /*7240*/  LDL.LU R20, [R1+0xb7c] ;  /* 0x000b7c0001147983 */ /* 0x001f680000300800 */
[----:B------:R0:W-:Y:S01]  /*7250*/  STL [R1+0x24], R21 ;  /* 0x0000241501007387 */ /* 0x0001e20000100800 */
[----:B------:R-:W-:-:S03]  /*7260*/  @!P5 IMAD.IADD R27, R27, 0x1, -R28 ;  /* 0x000000011b1bd824 */ /* 0x000fc600078e0a1c */
[----:B0-----:R-:W2:Y:S04]  /*7270*/  LDL.LU R21, [R1+0xb78] ;  /* 0x000b780001157983 */ /* 0x001ea80000300800 */
[----:B------:R0:W-:Y:S04]  /*7280*/  STL [R1+0x20], R22 ;  /* 0x0000201601007387 */ /* 0x0001e80000100800 */
[----:B0-----:R-:W2:Y:S01]  /*7290*/  LDL.LU R22, [R1+0xb74] ;  /* 0x000b740001167983 */ /* 0x001ea20000300800 */
[----:B------:R-:W-:-:S13]  /*72a0*/  ISETP.GT.U32.AND P4, PT, R28, R15, PT ;  /* 0x0000000f1c00720c */ /* 0x000fda0003f84070 */
[----:B------:R-:W-:Y:S01]  /*72b0*/  @!P4 IMAD.IADD R15, R15, 0x1, -R28 ;  /* 0x000000010f0fc824 */ /* 0x000fe200078e0a1c */
[----:B------:R-:W-:-:S13]  /*72c0*/  ISETP.GT.U32.AND P4, PT, R28, R14, PT ;  /* 0x0000000e1c00720c */ /* 0x000fda0003f84070 */
[----:B------:R-:W-:-:S05]  /*72d0*/  @!P4 IMAD.IADD R14, R14, 0x1, -R28 ;  /* 0x000000010e0ec824 */ /* 0x000fca00078e0a1c */
[----:B------:R0:W-:Y:S04]  /*72e0*/  STL [R1+0x1c], R14 ;  /* 0x00001c0e01007387 */ /* 0x0001e80000100800 */
[----:B0-----:R-:W3:Y:S04]  /*72f0*/  LDL.LU R14, [R1+0xb70] ;  /* 0x000b7000010e7983 */ /* 0x001ee80000300800 */
[----:B------:R0:W-:Y:S04]  /*7300*/  STL [R1+0x18], R27 ;  /* 0x0000181b01007387 */ /* 0x0001e80000100800 */
[----:B0-----:R-:W4:Y:S01]  /*7310*/  LDL.LU R27, [R1+0xb6c] ;  /* 0x000b6c00011b7983 */ /* 0x001f220000300800 */
[----:B------:R-:W-:-:S02]  /*7320*/  ISETP.GT.U32.AND P0, PT, R28, R26, PT ;  /* 0x0000001a1c00720c */ /* 0x000fc40003f04070 */
[C---:B------:R-:W-:Y:S02]  /*7330*/  ISETP.GT.U32.AND P1, PT, R28.reuse, R25, PT ;  /* 0x000000191c00720c */ /* 0x040fe40003f24070 */
[----:B------:R-:W-:-:S09]  /*7340*/  ISETP.GT.U32.AND P2, PT, R28, R24, PT ;  /* 0x000000181c00720c */ /* 0x000fd20003f44070 */
[--C-:B------:R-:W-:Y:S02]  /*7350*/  @!P0 IMAD.IADD R26, R26, 0x1, -R28.reuse ;  /* 0x000000011a1a8824 */ /* 0x100fe400078e0a1c */
[----:B------:R-:W-:-:S03]  /*7360*/  @!P1 IMAD.IADD R25, R25, 0x1, -R28 ;  /* 0x0000000119199824 */ /* 0x000fc600078e0a1c */
[----:B------:R0:W-:Y:S01]  /*7370*/  STL [R1+0x14], R26 ;  /* 0x0000141a01007387 */ /* 0x0001e20000100800 */
[----:B------:R-:W-:Y:S01]  /*7380*/  ISETP.GT.U32.AND P6, PT, R28, R23, PT ;  /* 0x000000171c00720c */ /* 0x000fe20003fc4070 */
[--C-:B------:R-:W-:Y:S02]  /*7390*/  @!P2 IMAD.IADD R24, R24, 0x1, -R28.reuse ;  /* 0x000000011818a824 */ /* 0x100fe400078e0a1c */
[----:B0-----:R-:W5:Y:S04]  /*73a0*/  LDL.LU R26, [R1+0xb68] ;  /* 0x000b6800011a7983 */ /* 0x001f680000300800 */
[----:B------:R0:W-:Y:S04]  /*73b0*/  STL [R1+0x10], R25 ;  /* 0x0000101901007387 */ /* 0x0001e80000100800 */
[----:B0-----:R-:W5:Y:S04]  /*73c0*/  LDL.LU R25, [R1+0xb64] ;  /* 0x000b640001197983 */ /* 0x001f680000300800 */
[----:B------:R0:W-:Y:S01]  /*73d0*/  STL [R1+0xc], R24 ;  /* 0x00000c1801007387 */ /* 0x0001e20000100800 */
[----:B------:R-:W-:-:S03]  /*73e0*/  @!P6 IMAD.IADD R23, R23, 0x1, -R28 ;  /* 0x000000011717e824 */ /* 0x000fc600078e0a1c */
[----:B0-----:R-:W5:Y:S04]  /*73f0*/  LDL.LU R24, [R1+0xb60] ;  /* 0x000b600001187983 */ /* 0x001f680000300800 */
[----:B------:R0:W-:Y:S04]  /*7400*/  STL [R1+0x8], R23 ;  /* 0x0000081701007387 */ /* 0x0001e80000100800 */
[----:B0-----:R-:W5:Y:S01]  /*7410*/  LDL.LU R23, [R1+0xb5c] ;  /* 0x000b5c0001177983 */ /* 0x001f620000300800 */
[----:B------:R-:W-:-:S13]  /*7420*/  ISETP.GT.U32.AND P3, PT, R28, R15, PT ;  /* 0x0000000f1c00720c */ /* 0x000fda0003f64070 */
[----:B------:R-:W-:-:S05]  /*7430*/  @!P3 IMAD.IADD R15, R15, 0x1, -R28 ;  /* 0x000000010f0fb824 */ /* 0x000fca00078e0a1c */
[----:B------:R0:W-:Y:S04]  /*7440*/  STL [R1+0x4], R15 ;  /* 0x0000040f01007387 */ /* 0x0001e80000100800 */
[----:B0-----:R-:W5:Y:S01]  /*7450*/  LDL.LU R15, [R1+0xb58] ;  /* 0x000b5800010f7983 */ /* 0x001f620000300800 */
[----:B--2---:R-:W-:-:S13]  /*7460*/  ISETP.GT.U32.AND P3, PT, R28, R22, PT ;  /* 0x000000161c00720c */ /* 0x004fda0003f64070 */
[----:B------:R-:W-:Y:S01]  /*7470*/  @!P3 IMAD.IADD R22, R22, 0x1, -R28 ;  /* 0x000000011616b824 */ /* 0x000fe200078e0a1c */
[C---:B---3--:R-:W-:Y:S02]  /*7480*/  ISETP.GT.U32.AND P4, PT, R28.reuse, R14, PT ;  /* 0x0000000e1c00720c */ /* 0x048fe40003f84070 */
[----:B----4-:R-:W-:-:S11]  /*7490*/  ISETP.GT.U32.AND P5, PT, R28, R27, PT ;  /* 0x0000001b1c00720c */ /* 0x010fd60003fa4070 */
[----:B------:R-:W-:Y:S01]  /*74a0*/  @!P4 IMAD.IADD R14, R14, 0x1, -R28 ;  /* 0x000000010e0ec824 */ /* 0x000fe200078e0a1c */
[----:B------:R-:W-:-:S04]  /*74b0*/  ISETP.GT.U32.AND P4, PT, R28, R21, PT ;  /* 0x000000151c00720c */ /* 0x000fc80003f84070 */
[----:B------:R-:W-:Y:S01]  /*74c0*/  ISETP.GT.U32.AND P3, PT, R28, R14, PT ;  /* 0x0000000e1c00720c */ /* 0x000fe20003f64070 */
[----:B------:R-:W-:-:S08]  /*74d0*/  @!P5 IMAD.IADD R27, R27, 0x1, -R28 ;  /* 0x000000011b1bd824 */ /* 0x000fd000078e0a1c */
[----:B------:R-:W-:Y:S01]  /*74e0*/  @!P4 IMAD.IADD R21, R21, 0x1, -R28 ;  /* 0x000000011515c824 */ /* 0x000fe200078e0a1c */
[----:B------:R-:W-:-:S03]  /*74f0*/  ISETP.GT.U32.AND P4, PT, R28, R27, PT ;  /* 0x0000001b1c00720c */ /* 0x000fc60003f84070 */
[----:B------:R-:W-:-:S05]  /*7500*/  @!P3 IMAD.IADD R14, R14, 0x1, -R28 ;  /* 0x000000010e0eb824 */ /* 0x000fca00078e0a1c */
[----:B------:R0:W-:Y:S05]  /*7510*/  STL [R1], R14 ;  /* 0x0000000e01007387 */ /* 0x0001ea0000100800 */
[----:B------:R-:W-:Y:S01]  /*7520*/  @!P4 IMAD.IADD R27, R27, 0x1, -R28 ;  /* 0x000000011b1bc824 */ /* 0x000fe200078e0a1c */
[----:B0-----:R-:W2:Y:S04]  /*7530*/  LDL.LU R14, [R1+0xb54] ;  /* 0x000b5400010e7983 */ /* 0x001ea80000300800 */
[----:B------:R0:W-:Y:S04]  /*7540*/  STL [R1+0xb38], R27 ;  /* 0x000b381b01007387 */ /* 0x0001e80000100800 */
[----:B0-----:R-:W3:Y:S01]  /*7550*/  LDL R27, [R1+0x7d0] ;  /* 0x0007d000011b7983 */ /* 0x001ee20000100800 */
[----:B-----5:R-:W-:-:S02]  /*7560*/  ISETP.GT.U32.AND P0, PT, R28, R26, PT ;  /* 0x0000001a1c00720c */ /* 0x020fc40003f04070 */
[C---:B------:R-:W-:Y:S02]  /*7570*/  ISETP.GT.U32.AND P1, PT, R28.reuse, R25, PT ;  /* 0x000000191c00720c */ /* 0x040fe40003f24070 */
[C---:B------:R-:W-:Y:S02]  /*7580*/  ISETP.GT.U32.AND P5, PT, R28.reuse, R20, PT ;  /* 0x000000141c00720c */ /* 0x040fe40003fa4070 */
[----:B------:R-:W-:-:S07]  /*7590*/  ISETP.GT.U32.AND P2, PT, R28, R24, PT ;  /* 0x000000181c00720c */ /* 0x000fce0003f44070 */
[--C-:B------:R-:W-:Y:S01]  /*75a0*/  @!P0 IMAD.IADD R26, R26, 0x1, -R28.reuse ;  /* 0x000000011a1a8824 */ /* 0x100fe200078e0a1c */
[C---:B------:R-:W-:Y:S01]  /*75b0*/  ISETP.GT.U32.AND P0, PT, R28.reuse, R19, PT ;  /* 0x000000131c00720c */ /* 0x040fe20003f04070 */
[--C-:B------:R-:W-:Y:S01]  /*75c0*/  @!P1 IMAD.IADD R25, R25, 0x1, -R28.reuse ;  /* 0x0000000119199824 */ /* 0x100fe200078e0a1c */
[----:B------:R-:W-:Y:S01]  /*75d0*/  ISETP.GT.U32.AND P1, PT, R28, R18, PT ;  /* 0x000000121c00720c */ /* 0x000fe20003f24070 */
        /* <DEDUP_REMOVED lines=8> */
[C---:B------:R-:W-:Y:S01]  /*7660*/  ISETP.GT.U32.AND P1, PT, R28.reuse, R24, PT ;  /* 0x000000181c00720c */ /* 0x040fe20003f24070 */
[--C-:B------:R-:W-:Y:S01]  /*7670*/  @!P6 IMAD.IADD R23, R23, 0x1, -R28.reuse ;  /* 0x000000011717e824 */ /* 0x100fe200078e0a1c */
[C---:B------:R-:W-:Y:S01]  /*7680*/  ISETP.GT.U32.AND P6, PT, R28.reuse, R16, PT ;  /* 0x000000101c00720c */ /* 0x040fe20003fc4070 */
[--C-:B------:R-:W-:Y:S01]  /*7690*/  @!P2 IMAD.IADD R17, R17, 0x1, -R28.reuse ;  /* 0x000000011111a824 */ /* 0x100fe200078e0a1c */
[----:B------:R-:W-:Y:S01]  /*76a0*/  ISETP.GT.U32.AND P3, PT, R28, R22, PT ;  /* 0x000000161c00720c */ /* 0x000fe20003f64070 */
[----:B------:R-:W-:Y:S01]  /*76b0*/  @!P5 IMAD.IADD R26, R26, 0x1, -R28 ;  /* 0x000000011a1ad824 */ /* 0x000fe200078e0a1c */
[----:B------:R-:W-:-:S05]  /*76c0*/  ISETP.GT.U32.AND P2, PT, R28, R23, PT ;  /* 0x000000171c00720c */ /* 0x000fca0003f44070 */
[--C-:B------:R-:W-:Y:S01]  /*76d0*/  @!P0 IMAD.IADD R25, R25, 0x1, -R28.reuse ;  /* 0x0000000119198824 */ /* 0x100fe200078e0a1c */
[----:B------:R-:W-:Y:S01]  /*76e0*/  ISETP.GT.U32.AND P4, PT, R28, R21, PT ;  /* 0x000000151c00720c */ /* 0x000fe20003f84070 */
[--C-:B------:R-:W-:Y:S01]  /*76f0*/  @!P1 IMAD.IADD R24, R24, 0x1, -R28.reuse ;  /* 0x0000000118189824 */ /* 0x100fe200078e0a1c */
[C---:B------:R-:W-:Y:S02]  /*7700*/  ISETP.GT.U32.AND P5, PT, R28.reuse, R20, PT ;  /* 0x000000141c00720c */ /* 0x040fe40003fa4070 */
[C---:B------:R-:W-:Y:S02]  /*7710*/  ISETP.GT.U32.AND P0, PT, R28.reuse, R19, PT ;  /* 0x000000131c00720c */ /* 0x040fe40003f04070 */
[----:B------:R-:W-:Y:S01]  /*7720*/  ISETP.GT.U32.AND P1, PT, R28, R18, PT ;  /* 0x000000121c00720c */ /* 0x000fe20003f24070 */
[--C-:B------:R-:W-:Y:S01]  /*7730*/  @!P6 IMAD.IADD R16, R16, 0x1, -R28.reuse ;  /* 0x000000011010e824 */ /* 0x100fe200078e0a1c */
[----:B------:R-:W-:Y:S01]  /*7740*/  ISETP.GT.U32.AND P6, PT, R28, R17, PT ;  /* 0x000000111c00720c */ /* 0x000fe20003fc4070 */
[----:B------:R-:W-:-:S02]  /*7750*/  @!P3 IMAD.IADD R22, R22, 0x1, -R28 ;  /* 0x000000011616b824 */ /* 0x000fc400078e0a1c */
[--C-:B------:R-:W-:Y:S01]  /*7760*/  @!P2 IMAD.IADD R23, R23, 0x1, -R28.reuse ;  /* 0x000000011717a824 */ /* 0x100fe200078e0a1c */
[C---:B------:R-:W-:Y:S01]  /*7770*/  ISETP.GT.U32.AND P2, PT, R28.reuse, R16, PT ;  /* 0x000000101c00720c */ /* 0x040fe20003f44070 */
[--C-:B------:R-:W-:Y:S01]  /*7780*/  @!P4 IMAD.IADD R21, R21, 0x1, -R28.reuse ;  /* 0x000000011515c824 */ /* 0x100fe200078e0a1c */
[----:B------:R-:W-:Y:S01]  /*7790*/  ISETP.GT.U32.AND P3, PT, R28, R13, PT ;  /* 0x0000000d1c00720c */ /* 0x000fe20003f64070 */
[--C-:B------:R-:W-:Y:S01]  /*77a0*/  @!P5 IMAD.IADD R20, R20, 0x1, -R28.reuse ;  /* 0x000000011414d824 */ /* 0x100fe200078e0a1c */
[C---:B------:R-:W-:Y:S01]  /*77b0*/  ISETP.GT.U32.AND P4, PT, R28.reuse, R12, PT ;  /* 0x0000000c1c00720c */ /* 0x040fe20003f84070 */
[--C-:B------:R-:W-:Y:S01]  /*77c0*/  @!P0 IMAD.IADD R19, R19, 0x1, -R28.reuse ;  /* 0x0000000113138824 */ /* 0x100fe200078e0a1c */
[----:B------:R-:W-:Y:S01]  /*77d0*/  ISETP.GT.U32.AND P5, PT, R28, R11, PT ;  /* 0x0000000b1c00720c */ /* 0x000fe20003fa4070 */
[--C-:B------:R-:W-:Y:S01]  /*77e0*/  @!P1 IMAD.IADD R18, R18, 0x1, -R28.reuse ;  /* 0x0000000112129824 */ /* 0x100fe200078e0a1c */
[C---:B------:R-:W-:Y:S02]  /*77f0*/  ISETP.GT.U32.AND P0, PT, R28.reuse, R10, PT ;  /* 0x0000000a1c00720c */ /* 0x040fe40003f04070 */
        /* <DEDUP_REMOVED lines=15> */
[----:B------:R-:W-:-:S02]  /*78f0*/  @!P6 IMAD.IADD R8, R8, 0x1, -R28 ;  /* 0x000000010808e824 */ /* 0x000fc400078e0a1c */
        /* <DEDUP_REMOVED lines=8> */
[--C-:B------:R-:W-:Y:S01]  /*7980*/  @!P0 IMAD.IADD R0, R0, 0x1, -R28.reuse ;  /* 0x0000000100008824 */ /* 0x100fe200078e0a1c */
[C---:B------:R-:W-:Y:S01]  /*7990*/  ISETP.GT.U32.AND P5, PT, R28.reuse, R9, PT ;  /* 0x000000091c00720c */ /* 0x040fe20003fa4070 */
[----:B------:R-:W-:Y:S01]  /*79a0*/  @!P1 IMAD.IADD R29, R29, 0x1, -R28 ;  /* 0x000000011d1d9824 */ /* 0x000fe200078e0a1c */
[----:B------:R-:W-:-:S02]  /*79b0*/  ISETP.GT.U32.AND P0, PT, R28, R8, PT ;  /* 0x000000081c00720c */ /* 0x000fc40003f04070 */
[----:B------:R-:W-:Y:S01]  /*79c0*/  ISETP.GT.U32.AND P1, PT, R28, R7, PT ;  /* 0x000000071c00720c */ /* 0x000fe20003f24070 */
[--C-:B------:R-:W-:Y:S02]  /*79d0*/  @!P6 IMAD.IADD R13, R13, 0x1, -R28.reuse ;  /* 0x000000010d0de824 */ /* 0x100fe400078e0a1c */
        /* <DEDUP_REMOVED lines=9> */
[----:B------:R-:W-:Y:S01]  /*7a70*/  ISETP.GT.U32.AND P0, PT, R28, R29, PT ;  /* 0x0000001d1c00720c */ /* 0x000fe20003f04070 */
[--C-:B------:R-:W-:Y:S01]  /*7a80*/  @!P1 IMAD.IADD R7, R7, 0x1, -R28.reuse ;  /* 0x0000000107079824 */ /* 0x100fe200078e0a1c */
[----:B------:R0:W-:Y:S03]  /*7a90*/  STL [R1+0xb3c], R26 ;  /* 0x000b3c1a01007387 */ /* 0x0001e60000100800 */
[--C-:B------:R-:W-:Y:S01]  /*7aa0*/  @!P2 IMAD.IADD R6, R6, 0x1, -R28.reuse ;  /* 0x000000010606a824 */ /* 0x100fe200078e0a1c */
[----:B0-----:R-:W4:Y:S04]  /*7ab0*/  LDL R26, [R1+0x9ac] ;  /* 0x0009ac00011a7983 */ /* 0x001f280000100800 */
[----:B------:R0:W-:Y:S01]  /*7ac0*/  STL [R1+0xb40], R25 ;  /* 0x000b401901007387 */ /* 0x0001e20000100800 */
[----:B------:R-:W-:-:S03]  /*7ad0*/  @!P3 IMAD.IADD R5, R5, 0x1, -R28 ;  /* 0x000000010505b824 */ /* 0x000fc600078e0a1c */
[----:B------:R1:W-:Y:S01]  /*7ae0*/  STL [R1+0xb44], R24 ;  /* 0x000b441801007387 */ /* 0x0003e20000100800 */
[----:B------:R-:W-:Y:S02]  /*7af0*/  @!P4 IMAD.IADD R3, R3, 0x1, -R28 ;  /* 0x000000010303c824 */ /* 0x000fe400078e0a1c */
[----:B0-----:R-:W-:Y:S02]  /*7b00*/  IMAD.MOV.U32 R25, RZ, RZ, R4 ;  /* 0x000000ffff197224 */ /* 0x001fe400078e0004 */
[--C-:B------:R-:W-:Y:S01]  /*7b10*/  @!P5 IMAD.IADD R0, R0, 0x1, -R28.reuse ;  /* 0x000000010000d824 */ /* 0x100fe200078e0a1c */
[----:B-1----:R-:W5:Y:S01]  /*7b20*/  LDL R24, [R1+0x818] ;  /* 0x0008180001187983 */ /* 0x002f620000100800 */
[----:B------:R-:W-:-:S03]  /*7b30*/  @!P0 IMAD.IADD R29, R29, 0x1, -R28 ;  /* 0x000000011d1d8824 */ /* 0x000fc600078e0a1c */
[----:B------:R0:W-:Y:S04]  /*7b40*/  STL [R1+0xb48], R23 ;  /* 0x000b481701007387 */ /* 0x0001e80000100800 */
[----:B------:R1:W-:Y:S04]  /*7b50*/  STL [R1+0xb4c], R22 ;  /* 0x000b4c1601007387 */ /* 0x0003e80000100800 */
[----:B------:R-:W5:Y:S04]  /*7b60*/  LDL R4, [R1+0x9b4] ;  /* 0x0009b40001047983 */ /* 0x000f680000100800 */
[----:B0-----:R-:W5:Y:S04]  /*7b70*/  LDL R23, [R1+0x9d4] ;  /* 0x0009d40001177983 */ /* 0x001f680000100800 */
[----:B-1----:R-:W5:Y:S04]  /*7b80*/  LDL R22, [R1+0x9b8] ;  /* 0x0009b80001167983 */ /* 0x002f680000100800 */
[----:B------:R-:W5:Y:S01]  /*7b90*/  LDL R28, [R1+0x9d0] ;  /* 0x0009d000011c7983 */ /* 0x000f620000100800 */
[----:B--2---:R-:W-:-:S02]  /*7ba0*/  ISETP.NE.AND P1, PT, R14, RZ, PT ;  /* 0x000000ff0e00720c */ /* 0x004fc40003f25270 */
[----:B---3--:R-:W-:Y:S02]  /*7bb0*/  ISETP.GE.AND P6, PT, R27, RZ, PT ;  /* 0x000000ff1b00720c */ /* 0x008fe40003fc6270 */
[----:B------:R-:W2:Y:S11]  /*7bc0*/  LDL R27, [R1+0x9b0] ;  /* 0x0009b000011b7983 */ /* 0x000eb60000100800 */
[----:B------:R-:W-:Y:S01]  /*7bd0*/  @!P6 IMAD.MOV R25, RZ, RZ, -R25 ;  /* 0x000000ffff19e224 */ /* 0x000fe200078e0a19 */
[----:B------:R-:W-:-:S02]  /*7be0*/  ISETP.GE.AND P6, PT, R15, RZ, PT ;  /* 0x000000ff0f00720c */ /* 0x000fc40003fc6270 */
[----:B------:R-:W3:Y:S01]  /*7bf0*/  LDL.LU R15, [R1+0xb50] ;  /* 0x000b5000010f7983 */ /* 0x000ee20000300800 */
[----:B------:R-:W-:-:S03]  /*7c00*/  @!P1 LOP3.LUT R25, RZ, R14, RZ, 0x33, !PT ;  /* 0x0000000eff199212 */ /* 0x000fc600078e33ff */
[----:B------:R-:W3:Y:S04]  /*7c10*/  LDL R14, [R1+0x998] ;  /* 0x00099800010e7983 */ /* 0x000ee80000100800 */
[----:B------:R0:W-:Y:S04]  /*7c20*/  STL [R1+0x1d4], R25 ;  /* 0x0001d41901007387 */ /* 0x0001e80000100800 */
[----:B0-----:R-:W3:Y:S01]  /*7c30*/  LDL R25, [R1+0x9cc] ;  /* 0x0009cc0001197983 */ /* 0x001ee20000100800 */
[----:B----4-:R-:W-:-:S03]  /*7c40*/  ISETP.GE.AND P3, PT, R26, RZ, PT ;  /* 0x000000ff1a00720c */ /* 0x010fc60003f66270 */
[----:B------:R-:W4:Y:S01]  /*7c50*/  LDL R26, [R1+0x9c8] ;  /* 0x0009c800011a7983 */ /* 0x000f220000100800 */
[----:B-----5:R-:W-:-:S03]  /*7c60*/  ISETP.GE.AND P5, PT, R24, RZ, PT ;  /* 0x000000ff1800720c */ /* 0x020fc60003fa6270 */
[----:B------:R-:W5:Y:S01]  /*7c70*/  LDL R24, [R1+0x9c4] ;  /* 0x0009c40001187983 */ /* 0x000f620000100800 */
[----:B------:R-:W-:Y:S02]  /*7c80*/  ISETP.GE.AND P1, PT, R4, RZ, PT ;  /* 0x000000ff0400720c */ /* 0x000fe40003f26270 */
[----:B--2---:R-:W-:Y:S02]  /*7c90*/  ISETP.GE.AND P2, PT, R27, RZ, PT ;  /* 0x000000ff1b00720c */ /* 0x004fe40003f46270 */
[----:B---3--:R-:W-:Y:S02]  /*7ca0*/  ISETP.GE.AND P4, PT, R14, RZ, PT ;  /* 0x000000ff0e00720c */ /* 0x008fe40003f86270 */
[----:B------:R-:W-:-:S05]  /*7cb0*/  LOP3.LUT R14, RZ, R15, RZ, 0x33, !PT ;  /* 0x0000000fff0e7212 */ /* 0x000fca00078e33ff */
[----:B------:R0:W-:Y:S04]  /*7cc0*/  STL [R1+0xdc], R14 ;  /* 0x0000dc0e01007387 */ /* 0x0001e80000100800 */
[----:B------:R-:W2:Y:S01]  /*7cd0*/  LDL R27, [R1+0x9c0] ;  /* 0x0009c000011b7983 */ /* 0x000ea20000100800 */
[----:B0-----:R-:W-:-:S03]  /*7ce0*/  IMAD.MOV.U32 R14, RZ, RZ, R2 ;  /* 0x000000ffff0e7224 */ /* 0x001fc600078e0002 */
[----:B------:R-:W3:Y:S01]  /*7cf0*/  LDL.LU R2, [R1+0x6c] ;  /* 0x00006c0001027983 */ /* 0x000ee20000300800 */
[----:B------:R-:W-:-:S03]  /*7d00*/  @!P6 IMAD.MOV R14, RZ, RZ, -R14 ;  /* 0x000000ffff0ee224 */ /* 0x000fc600078e0a0e */
[----:B------:R-:W2:Y:S04]  /*7d10*/  LDL R4, [R1+0x9bc] ;  /* 0x0009bc0001047983 */ /* 0x000ea80000100800 */
[----:B------:R0:W-:Y:S04]  /*7d20*/  STL [R1+0x1ec], R14 ;  /* 0x0001ec0e01007387 */ /* 0x0001e80000100800 */
[----:B0-----:R-:W2:Y:S01]  /*7d30*/  LDL.LU R14, [R1+0x68] ;  /* 0x00006800010e7983 */ /* 0x001ea20000300800 */
[----:B---3--:R-:W-:Y:S01]  /*7d40*/  @!P5 IMAD.MOV R2, RZ, RZ, -R2 ;  /* 0x000000ffff02d224 */ /* 0x008fe200078e0a02 */
[----:B------:R-:W-:-:S02]  /*7d50*/  ISETP.GE.AND P5, PT, R22, RZ, PT ;  /* 0x000000ff1600720c */ /* 0x000fc40003fa6270 */
[----:B------:R-:W3:Y:S04]  /*7d60*/  LDL R22, [R1+0x99c] ;  /* 0x00099c0001167983 */ /* 0x000ee80000100800 */
[----:B------:R0:W-:Y:S04]  /*7d70*/  STL [R1+0x1e8], R2 ;  /* 0x0001e80201007387 */ /* 0x0001e80000100800 */
[----:B0-----:R-:W3:Y:S01]  /*7d80*/  LDL.LU R2, [R1+0x64] ;  /* 0x0000640001027983 */ /* 0x001ee20000300800 */
[----:B--2---:R-:W-:Y:S01]  /*7d90*/  @!P4 IMAD.MOV R14, RZ, RZ, -R14 ;  /* 0x000000ffff0ec224 */ /* 0x004fe200078e0a0e */
[----:B------:R-:W-:-:S02]  /*7da0*/  ISETP.GE.AND P4, PT, R23, RZ, PT ;  /* 0x000000ff1700720c */ /* 0x000fc40003f86270 */
        /* <DEDUP_REMOVED lines=14> */
[----:B-----5:R-:W-:-:S02]  /*7e90*/  ISETP.GE.AND P1, PT, R24, RZ, PT ;  /* 0x000000ff1800720c */ /* 0x020fc40003f26270 */
[----:B------:R-:W3:Y:S04]  /*7ea0*/  LDL R24, [R1+0x94c] ;  /* 0x00094c0001187983 */ /* 0x000ee80000100800 */
[----:B------:R0:W-:Y:S04]  /*7eb0*/  STL [R1+0x1d8], R2 ;  /* 0x0001d80201007387 */ /* 0x0001e80000100800 */
[----:B0-----:R-:W5:Y:S01]  /*7ec0*/  LDL.LU R2, [R1+0x54] ;  /* 0x0000540001027983 */ /* 0x001f620000300800 */
[----:B--2---:R-:W-:Y:S01]  /*7ed0*/  @!P5 IMAD.MOV R14, RZ, RZ, -R14 ;  /* 0x000000ffff0ed224 */ /* 0x004fe200078e0a0e */
[----:B----4-:R-:W-:-:S02]  /*7ee0*/  ISETP.GE.AND P5, PT, R26, RZ, PT ;  /* 0x000000ff1a00720c */ /* 0x010fc40003fa6270 */
[----:B------:R-:W2:Y:S04]  /*7ef0*/  LDL R26, [R1+0x95c] ;  /* 0x00095c00011a7983 */ /* 0x000ea80000100800 */
[----:B------:R0:W-:Y:S04]  /*7f00*/  STL [R1+0x1d0], R14 ;  /* 0x0001d00e01007387 */ /* 0x0001e80000100800 */
[----:B0-----:R-:W4:Y:S01]  /*7f10*/  LDL.LU R14, [R1+0x50] ;  /* 0x00005000010e7983 */ /* 0x001f220000300800 */
[----:B-----5:R-:W-:Y:S01]  /*7f20*/  @!P4 IMAD.MOV R2, RZ, RZ, -R2 ;  /* 0x000000ffff02c224 */ /* 0x020fe200078e0a02 */
[----:B------:R-:W-:-:S02]  /*7f30*/  ISETP.GE.AND P4, PT, R27, RZ, PT ;  /* 0x000000ff1b00720c */ /* 0x000fc40003f86270 */
[----:B------:R-:W5:Y:S04]  /*7f40*/  LDL R27, [R1+0x964] ;  /* 0x00096400011b7983 */ /* 0x000f680000100800 */
[----:B------:R0:W-:Y:S04]  /*7f50*/  STL [R1+0x1cc], R2 ;  /* 0x0001cc0201007387 */ /* 0x0001e80000100800 */
[----:B0-----:R-:W2:Y:S01]  /*7f60*/  LDL.LU R2, [R1+0x4c] ;  /* 0x00004c0001027983 */ /* 0x001ea20000300800 */
[----:B----4-:R-:W-:Y:S01]  /*7f70*/  @!P3 IMAD.MOV R14, RZ, RZ, -R14 ;  /* 0x000000ffff0eb224 */ /* 0x010fe200078e0a0e */
[----:B------:R-:W-:-:S02]  /*7f80*/  ISETP.GE.AND P3, PT, R4, RZ, PT ;  /* 0x000000ff0400720c */ /* 0x000fc40003f66270 */
[----:B------:R-:W4:Y:S04]  /*7f90*/  LDL R4, [R1+0x968] ;  /* 0x0009680001047983 */ /* 0x000f280000100800 */
        /* <DEDUP_REMOVED lines=33> */
[----:B-----5:R-:W-:-:S02]  /*81b0*/  ISETP.GE.AND P1, PT, R27, RZ, PT ;  /* 0x000000ff1b00720c */ /* 0x020fc40003f26270 */
[----:B------:R-:W2:Y:S04]  /*81c0*/  LDL R27, [R1+0x97c] ;  /* 0x00097c00011b7983 */ /* 0x000ea80000100800 */
[----:B------:R0:W-:Y:S04]  /*81d0*/  STL [R1+0x198], R2 ;  /* 0x0001980201007387 */ /* 0x0001e80000100800 */
[----:B0-----:R-:W5:Y:S01]  /*81e0*/  LDL.LU R2, [R1+0x16c] ;  /* 0x00016c0001027983 */ /* 0x001f620000300800 */
[----:B---3--:R-:W-:Y:S01]  /*81f0*/  @!P5 IMAD.MOV R14, RZ, RZ, -R14 ;  /* 0x000000ffff0ed224 */ /* 0x008fe200078e0a0e */
[----:B----4-:R-:W-:-:S02]  /*8200*/  ISETP.GE.AND P5, PT, R4, RZ, PT ;  /* 0x000000ff0400720c */ /* 0x010fc40003fa6270 */
[----:B------:R-:W3:Y:S04]  /*8210*/  LDL R4, [R1+0x978] ;  /* 0x0009780001047983 */ /* 0x000ee80000100800 */
        /* <DEDUP_REMOVED lines=312> */
[----:B--2---:R-:W-:-:S05]  /*95a0*/  @!P2 IMAD.MOV R2, RZ, RZ, -R2 ;  /* 0x000000ffff02a224 */ /* 0x004fca00078e0a02 */
[----:B------:R0:W-:Y:S01]  /*95b0*/  STL [R1+0x60], R2 ;  /* 0x0000600201007387 */ /* 0x0001e20000100800 */
[----:B------:R-:W-:-:S03]  /*95c0*/  ISETP.GE.AND P2, PT, R27, RZ, PT ;  /* 0x000000ff1b00720c */ /* 0x000fc60003f46270 */
[----:B0-----:R-:W2:Y:S01]  /*95d0*/  LDL.LU R2, [R1+0x160] ;  /* 0x0001600001027983 */ /* 0x001ea20000300800 */
[----:B---3--:R-:W-:-:S03]  /*95e0*/  @!P1 IMAD.MOV R14, RZ, RZ, -R14 ;  /* 0x000000ffff0e9224 */ /* 0x008fc600078e0a0e */
[----:B------:R-:W3:Y:S04]  /*95f0*/  LDL R27, [R1+0x86c] ;  /* 0x00086c00011b7983 */ /* 0x000ee80000100800 */
[----:B------:R0:W-:Y:S04]  /*9600*/  STL [R1+0x5c], R14 ;  /* 0x00005c0e01007387 */ /* 0x0001e80000100800 */
[----:B0-----:R-:W3:Y:S01]  /*9610*/  LDL.LU R14, [R1+0x110] ;  /* 0x00011000010e7983 */ /* 0x001ee20000300800 */
[----:B------:R-:W-:-:S03]  /*9620*/  ISETP.GE.AND P1, PT, R4, RZ, PT ;  /* 0x000000ff0400720c */ /* 0x000fc60003f26270 */
[----:B------:R-:W4:Y:S01]  /*9630*/  LDL R4, [R1+0x868] ;  /* 0x0008680001047983 */ /* 0x000f220000100800 */
[----:B------:R-:W-:Y:S01]  /*9640*/  ISETP.NE.AND P0, PT, R15, RZ, PT ;  /* 0x000000ff0f00720c */ /* 0x000fe20003f05270 */
[----:B--2---:R-:W-:-:S05]  /*9650*/  @!P5 IMAD.MOV R2, RZ, RZ, -R2 ;  /* 0x000000ffff02d224 */ /* 0x004fca00078e0a02 */
[----:B------:R0:W-:Y:S04]  /*9660*/  STL [R1+0x58], R2 ;  /* 0x0000580201007387 */ /* 0x0001e80000100800 */
[----:B0-----:R-:W2:Y:S01]  /*9670*/  LDL.LU R2, [R1+0x13c] ;  /* 0x00013c0001027983 */ /* 0x001ea20000300800 */
[----:B---3--:R-:W-:-:S03]  /*9680*/  @!P4 IMAD.MOV R14, RZ, RZ, -R14 ;  /* 0x000000ffff0ec224 */ /* 0x008fc600078e0a0e */
[----:B------:R-:W3:Y:S01]  /*9690*/  LDL R15, [R1+0x864] ;  /* 0x00086400010f7983 */ /* 0x000ee20000100800 */
[----:B------:R-:W-:-:S03]  /*96a0*/  ISETP.GE.AND P4, PT, R23, RZ, PT ;  /* 0x000000ff1700720c */ /* 0x000fc60003f86270 */
[----:B------:R-:W3:Y:S01]  /*96b0*/  LDL.LU R23, [R1+0x140] ;  /* 0x0001400001177983 */ /* 0x000ee20000300800 */
[----:B------:R-:W-:-:S03]  /*96c0*/  ISETP.GE.AND P5, PT, R22, RZ, PT ;  /* 0x000000ff1600720c */ /* 0x000fc60003fa6270 */
[----:B------:R-:W-:Y:S04]  /*96d0*/  STL [R1+0x54], R14 ;  /* 0x0000540e01007387 */ /* 0x000fe80000100800 */
[----:B------:R-:W4:Y:S01]  /*96e0*/  LDL R22, [R1+0x860] ;  /* 0x0008600001167983 */ /* 0x000f220000100800 */
[----:B--2---:R-:W-:-:S05]  /*96f0*/  @!P3 IMAD.MOV R2, RZ, RZ, -R2 ;  /* 0x000000ffff02b224 */ /* 0x004fca00078e0a02 */
[----:B------:R0:W-:Y:S01]  /*9700*/  STL [R1+0x50], R2 ;  /* 0x0000500201007387 */ /* 0x0001e20000100800 */
[----:B---3--:R-:W-:Y:S01]  /*9710*/  @!P2 IMAD.MOV R23, RZ, RZ, -R23 ;  /* 0x000000ffff17a224 */ /* 0x008fe200078e0a17 */
[----:B------:R-:W-:Y:S02]  /*9720*/  ISETP.GE.AND P2, PT, R25, RZ, PT ;  /* 0x000000ff1900720c */ /* 0x000fe40003f46270 */
[----:B0-----:R-:W2:Y:S04]  /*9730*/  LDL.LU R2, [R1+0x11c] ;  /* 0x00011c0001027983 */ /* 0x001ea80000300800 */
[----:B------:R-:W3:Y:S04]  /*9740*/  LDL R14, [R1+0x85c] ;  /* 0x00085c00010e7983 */ /* 0x000ee80000100800 */
[----:B------:R-:W3:Y:S04]  /*9750*/  LDL.LU R25, [R1+0x120] ;  /* 0x0001200001197983 */ /* 0x000ee80000300800 */
[----:B------:R0:W-:Y:S01]  /*9760*/  STL [R1+0x4c], R23 ;  /* 0x00004c1701007387 */ /* 0x0001e20000100800 */
[----:B------:R-:W-:-:S03]  /*9770*/  ISETP.GE.AND P3, PT, R28, RZ, PT ;  /* 0x000000ff1c00720c */ /* 0x000fc60003f66270 */
[----:B0-----:R-:W4:Y:S01]  /*9780*/  LDL R23, [R1+0x858] ;  /* 0x0008580001177983 */ /* 0x001f220000100800 */
[----:B--2---:R-:W-:Y:S01]  /*9790*/  @!P1 IMAD.MOV R2, RZ, RZ, -R2 ;  /* 0x000000ffff029224 */ /* 0x004fe200078e0a02 */
[----:B-----5:R-:W-:-:S04]  /*97a0*/  ISETP.GE.AND P1, PT, R24, RZ, PT ;  /* 0x000000ff1800720c */ /* 0x020fc80003f26270 */
[----:B------:R0:W-:Y:S01]  /*97b0*/  STL [R1+0x48], R2 ;  /* 0x0000480201007387 */ /* 0x0001e20000100800 */
[----:B---3--:R-:W-:-:S03]  /*97c0*/  @!P5 IMAD.MOV R25, RZ, RZ, -R25 ;  /* 0x000000ffff19d224 */ /* 0x008fc600078e0a19 */
[----:B0-----:R-:W2:Y:S04]  /*97d0*/  LDL.LU R2, [R1+0x38] ;  /* 0x0000380001027983 */ /* 0x001ea80000300800 */
[----:B------:R-:W3:Y:S04]  /*97e0*/  LDL R24, [R1+0x854] ;  /* 0x0008540001187983 */ /* 0x000ee80000100800 */
[----:B------:R0:W-:Y:S04]  /*97f0*/  STL [R1+0x44], R25 ;  /* 0x0000441901007387 */ /* 0x0001e80000100800 */
[----:B0-----:R-:W5:Y:S04]  /*9800*/  LDL R25, [R1+0x850] ;  /* 0x0008500001197983 */ /* 0x001f680000100800 */
[----:B------:R-:W3:Y:S01]  /*9810*/  LDL.LU R28, [R1+0xfc] ;  /* 0x0000fc00011c7983 */ /* 0x000ee20000300800 */
[----:B----4-:R-:W-:-:S03]  /*9820*/  ISETP.GE.AND P5, PT, R26, RZ, PT ;  /* 0x000000ff1a00720c */ /* 0x010fc60003fa6270 */
[----:B------:R-:W4:Y:S01]  /*9830*/  LDL R26, [R1+0x84c] ;  /* 0x00084c00011a7983 */ /* 0x000f220000100800 */
[----:B--2---:R-:W-:Y:S01]  /*9840*/  @!P4 IMAD.MOV R2, RZ, RZ, -R2 ;  /* 0x000000ffff02c224 */ /* 0x004fe200078e0a02 */
[----:B------:R-:W-:-:S04]  /*9850*/  ISETP.GE.AND P4, PT, R27, RZ, PT ;  /* 0x000000ff1b00720c */ /* 0x000fc80003f86270 */
[----:B------:R0:W-:Y:S04]  /*9860*/  STL [R1+0x40], R2 ;  /* 0x0000400201007387 */ /* 0x0001e80000100800 */
[----:B0-----:R-:W2:Y:S04]  /*9870*/  LDL.LU R2, [R1+0x100] ;  /* 0x0001000001027983 */ /* 0x001ea80000300800 */
[----:B------:R-:W4:Y:S01]  /*9880*/  LDL R27, [R1+0x848] ;  /* 0x00084800011b7983 */ /* 0x000f220000100800 */
[----:B---3--:R-:W-:Y:S01]  /*9890*/  @!P3 IMAD.MOV R28, RZ, RZ, -R28 ;  /* 0x000000ffff1cb224 */ /* 0x008fe200078e0a1c */
[----:B------:R-:W-:-:S04]  /*98a0*/  ISETP.GE.AND P3, PT, R4, RZ, PT ;  /* 0x000000ff0400720c */ /* 0x000fc80003f66270 */
[----:B------:R0:W-:Y:S04]  /*98b0*/  STL [R1+0x3c], R28 ;  /* 0x00003c1c01007387 */ /* 0x0001e80000100800 */
[----:B0-----:R-:W3:Y:S04]  /*98c0*/  LDL R28, [R1+0x83c] ;  /* 0x00083c00011c7983 */ /* 0x001ee80000100800 */
[----:B------:R-:W3:Y:S01]  /*98d0*/  LDL.LU R4, [R1+0x34] ;  /* 0x0000340001047983 */ /* 0x000ee20000300800 */
[----:B--2---:R-:W-:Y:S01]  /*98e0*/  @!P2 IMAD.MOV R2, RZ, RZ, -R2 ;  /* 0x000000ffff02a224 */ /* 0x004fe200078e0a02 */
[----:B------:R-:W-:-:S04]  /*98f0*/  ISETP.GE.AND P2, PT, R15, RZ, PT ;  /* 0x000000ff0f00720c */ /* 0x000fc80003f46270 */
[----:B------:R0:W-:Y:S04]  /*9900*/  STL [R1+0x38], R2 ;  /* 0x0000380201007387 */ /* 0x0001e80000100800 */
[----:B0-----:R-:W2:Y:S04]  /*9910*/  LDL R2, [R1+0x840] ;  /* 0x0008400001027983 */ /* 0x001ea80000100800 */
[----:B------:R-:W2:Y:S01]  /*9920*/  LDL.LU R15, [R1+0x30] ;  /* 0x00003000010f7983 */ /* 0x000ea20000300800 */
        /* <DEDUP_REMOVED lines=13> */
[----:B0-----:R-:W3:Y:S04]  /*9a00*/  LDL.LU R22, [R1+0xb4c] ;  /* 0x000b4c0001167983 */ /* 0x001ee80000300800 */
[----:B------:R-:W3:Y:S01]  /*9a10*/  LDL.LU R23, [R1+0x24] ;  /* 0x0000240001177983 */ /* 0x000ee20000300800 */
[----:B--2---:R-:W-:Y:S01]  /*9a20*/  @!P3 IMAD.MOV R15, RZ, RZ, -R15 ;  /* 0x000000ffff0fb224 */ /* 0x004fe200078e0a0f */
[----:B------:R-:W-:-:S04]  /*9a30*/  ISETP.GE.AND P3, PT, R24, RZ, PT ;  /* 0x000000ff1800720c */ /* 0x000fc80003f66270 */
[----:B------:R0:W-:Y:S04]  /*9a40*/  STL [R1+0x28], R15 ;  /* 0x0000280f01007387 */ /* 0x0001e80000100800 */
[----:B0-----:R-:W2:Y:S04]  /*9a50*/  LDL R15, [R1+0x834] ;  /* 0x00083400010f7983 */ /* 0x001ea80000100800 */
[----:B------:R-:W2:Y:S01]  /*9a60*/  LDL.LU R24, [R1+0x20] ;  /* 0x0000200001187983 */ /* 0x000ea20000300800 */
[----:B---3--:R-:W-:Y:S01]  /*9a70*/  @!P2 IMAD.MOV R23, RZ, RZ, -R23 ;  /* 0x000000ffff17a224 */ /* 0x008fe200078e0a17 */
[----:B-----5:R-:W-:-:S04]  /*9a80*/  ISETP.GE.AND P2, PT, R25, RZ, PT ;  /* 0x000000ff1900720c */ /* 0x020fc80003f46270 */
[----:B------:R0:W-:Y:S04]  /*9a90*/  STL [R1+0x24], R23 ;  /* 0x0000241701007387 */ /* 0x0001e80000100800 */
[----:B0-----:R-:W3:Y:S04]  /*9aa0*/  LDL.LU R23, [R1+0xb48] ;  /* 0x000b480001177983 */ /* 0x001ee80000300800 */
[----:B------:R-:W5:Y:S01]  /*9ab0*/  LDL.LU R25, [R1+0x1c] ;  /* 0x00001c0001197983 */ /* 0x000f620000300800 */
[----:B--2---:R-:W-:Y:S01]  /*9ac0*/  @!P1 IMAD.MOV R24, RZ, RZ, -R24 ;  /* 0x000000ffff189224 */ /* 0x004fe200078e0a18 */
[----:B----4-:R-:W-:-:S04]  /*9ad0*/  ISETP.GE.AND P1, PT, R26, RZ, PT ;  /* 0x000000ff1a00720c */ /* 0x010fc80003f26270 */
[----:B------:R0:W-:Y:S04]  /*9ae0*/  STL [R1+0x20], R24 ;  /* 0x0000201801007387 */ /* 0x0001e80000100800 */
[----:B0-----:R-:W2:Y:S04]  /*9af0*/  LDL.LU R24, [R1+0xb44] ;  /* 0x000b440001187983 */ /* 0x001ea80000300800 */
[----:B------:R-:W4:Y:S01]  /*9b00*/  LDL.LU R26, [R1+0x18] ;  /* 0x00001800011a7983 */ /* 0x000f220000300800 */
[----:B-----5:R-:W-:Y:S01]  /*9b10*/  @!P5 IMAD.MOV R25, RZ, RZ, -R25 ;  /* 0x000000ffff19d224 */ /* 0x020fe200078e0a19 */
[----:B------:R-:W-:-:S04]  /*9b20*/  ISETP.GE.AND P5, PT, R27, RZ, PT ;  /* 0x000000ff1b00720c */ /* 0x000fc80003fa6270 */
[----:B------:R0:W-:Y:S04]  /*9b30*/  STL [R1+0x1c], R25 ;  /* 0x00001c1901007387 */ /* 0x0001e80000100800 */
[----:B0-----:R-:W5:Y:S04]  /*9b40*/  LDL.LU R25, [R1+0xb40] ;  /* 0x000b400001197983 */ /* 0x001f680000300800 */
[----:B------:R-:W2:Y:S01]  /*9b50*/  LDL.LU R27, [R1+0x14] ;  /* 0x00001400011b7983 */ /* 0x000ea20000300800 */
[----:B----4-:R-:W-:Y:S01]  /*9b60*/  @!P4 IMAD.MOV R26, RZ, RZ, -R26 ;  /* 0x000000ffff1ac224 */ /* 0x010fe200078e0a1a */
[----:B------:R-:W-:-:S04]  /*9b70*/  ISETP.GE.AND P4, PT, R28, RZ, PT ;  /* 0x000000ff1c00720c */ /* 0x000fc80003f86270 */
[----:B------:R0:W-:Y:S04]  /*9b80*/  STL [R1+0x18], R26 ;  /* 0x0000181a01007387 */ /* 0x0001e80000100800 */
[----:B0-----:R-:W4:Y:S04]  /*9b90*/  LDL.LU R26, [R1+0xb3c] ;  /* 0x000b3c00011a7983 */ /* 0x001f280000300800 */
[----:B------:R-:W3:Y:S01]  /*9ba0*/  LDL.LU R28, [R1+0x10] ;  /* 0x00001000011c7983 */ /* 0x000ee20000300800 */
[----:B--2---:R-:W-:Y:S01]  /*9bb0*/  @!P3 IMAD.MOV R27, RZ, RZ, -R27 ;  /* 0x000000ffff1bb224 */ /* 0x004fe200078e0a1b */
[----:B------:R-:W-:-:S04]  /*9bc0*/  ISETP.GE.AND P3, PT, R2, RZ, PT ;  /* 0x000000ff0200720c */ /* 0x000fc80003f66270 */
[----:B------:R0:W-:Y:S04]  /*9bd0*/  STL [R1+0x14], R27 ;  /* 0x0000141b01007387 */ /* 0x0001e80000100800 */
[----:B0-----:R-:W2:Y:S04]  /*9be0*/  LDL.LU R27, [R1+0xb38] ;  /* 0x000b3800011b7983 */ /* 0x001ea80000300800 */
        /* <DEDUP_REMOVED lines=15> */
[----:B------:R-:W3:Y:S01]  /*9ce0*/  LDL.LU R15, [R1] ;  /* 0x00000000010f7983 */ /* 0x000ee20000300800 */
[----:B--2---:R-:W-:-:S05]  /*9cf0*/  @!P4 IMAD.MOV R14, RZ, RZ, -R14 ;  /* 0x000000ffff0ec224 */ /* 0x004fca00078e0a0e */
[----:B------:R0:W-:Y:S04]  /*9d00*/  STL [R1+0xab0], R14 ;  /* 0x000ab00e01007387 */ /* 0x0001e80000100800 */
[----:B0-----:R-:W2:Y:S01]  /*9d10*/  LDL R14, [R1+0x830] ;  /* 0x00083000010e7983 */ /* 0x001ea20000100800 */
[----:B------:R-:W-:Y:S02]  /*9d20*/  @!P2 IMAD.MOV R27, RZ, RZ, -R27 ;  /* 0x000000ffff1ba224 */ /* 0x000fe400078e0a1b */
[----:B----4-:R-:W-:Y:S01]  /*9d30*/  @!P1 IMAD.MOV R26, RZ, RZ, -R26 ;  /* 0x000000ffff1a9224 */ /* 0x010fe200078e0a1a */
[----:B------:R-:W-:Y:S01]  /*9d40*/  ISETP.GE.AND P2, PT, R2, RZ, PT ;  /* 0x000000ff0200720c */ /* 0x000fe20003f46270 */
[----:B---3--:R-:W-:Y:S01]  /*9d50*/  @!P3 IMAD.MOV R15, RZ, RZ, -R15 ;  /* 0x000000ffff0fb224 */ /* 0x008fe200078e0a0f */
[----:B------:R-:W-:-:S02]  /*9d60*/  ISETP.GE.AND P3, PT, R4, RZ, PT ;  /* 0x000000ff0400720c */ /* 0x000fc40003f66270 */
[----:B--2---:R-:W-:Y:S02]  /*9d70*/  ISETP.GE.AND P4, PT, R14, RZ, PT ;  /* 0x000000ff0e00720c */ /* 0x004fe40003f86270 */
[----:B------:R-:W2:Y:S04]  /*9d80*/  LDL R14, [R1+0x808] ;  /* 0x00080800010e7983 */ /* 0x000ea80000100800 */
[----:B------:R0:W-:Y:S04]  /*9d90*/  STL [R1+0xab4], R15 ;  /* 0x000ab40f01007387 */ /* 0x0001e80000100800 */
[----:B------:R-:W3:Y:S04]  /*9da0*/  LDL R4, [R1+0x804] ;  /* 0x0008040001047983 */ /* 0x000ee80000100800 */
[----:B0-----:R-:W4:Y:S04]  /*9db0*/  LDL R15, [R1+0x80c] ;  /* 0x00080c00010f7983 */ /* 0x001f280000100800 */
[----:B------:R0:W-:Y:S04]  /*9dc0*/  STL [R1+0xab8], R27 ;  /* 0x000ab81b01007387 */ /* 0x0001e80000100800 */
[----:B------:R-:W3:Y:S04]  /*9dd0*/  LDL R2, [R1+0x800] ;  /* 0x0008000001027983 */ /* 0x000ee80000100800 */
[----:B0-----:R-:W3:Y:S04]  /*9de0*/  LDL R27, [R1+0x81c] ;  /* 0x00081c00011b7983 */ /* 0x001ee80000100800 */
[----:B------:R0:W-:Y:S04]  /*9df0*/  STL [R1+0xaa0], R26 ;  /* 0x000aa01a01007387 */ /* 0x0001e80000100800 */
[----:B0-----:R-:W4:Y:S01]  /*9e00*/  LDL R26, [R1+0x820] ;  /* 0x00082000011a7983 */ /* 0x001f220000100800 */
[----:B-----5:R-:W-:Y:S01]  /*9e10*/  @!P5 IMAD.MOV R25, RZ, RZ, -R25 ;  /* 0x000000ffff19d224 */ /* 0x020fe200078e0a19 */
[----:B------:R-:W-:Y:S01]  /*9e20*/  ISETP.GE.AND P1, PT, R28, RZ, PT ;  /* 0x000000ff1c00720c */ /* 0x000fe20003f26270 */
[----:B------:R-:W-:Y:S01]  /*9e30*/  @!P4 IMAD.MOV R24, RZ, RZ, -R24 ;  /* 0x000000ffff18c224 */ /* 0x000fe200078e0a18 */
[----:B------:R-:W5:Y:S04]  /*9e40*/  LDL R28, [R1+0x7fc] ;  /* 0x0007fc00011c7983 */ /* 0x000f680000100800 */
[----:B------:R-:W-:Y:S01]  /*9e50*/  STL [R1+0xabc], R25 ;  /* 0x000abc1901007387 */ /* 0x000fe20000100800 */
[----:B------:R-:W-:-:S02]  /*9e60*/  @!P3 IMAD.MOV R23, RZ, RZ, -R23 ;  /* 0x000000ffff17b224 */ /* 0x000fc400078e0a17 */
[----:B------:R-:W-:-:S04]  /*9e70*/  @!P2 IMAD.MOV R22, RZ, RZ, -R22 ;  /* 0x000000ffff16a224 */ /* 0x000fc800078e0a16 */
[----:B------:R-:W-:Y:S01]  /*9e80*/  @!P1 IMAD.MOV R21, RZ, RZ, -R21 ;  /* 0x000000ffff159224 */ /* 0x000fe200078e0a15 */
[----:B--2---:R-:W-:Y:S02]  /*9e90*/  ISETP.GE.AND P2, PT, R14, RZ, PT ;  /* 0x000000ff0e00720c */ /* 0x004fe40003f46270 */
[----:B---3--:R-:W-:Y:S02]  /*9ea0*/  ISETP.GE.AND P4, PT, R27, RZ, PT ;  /* 0x000000ff1b00720c */ /* 0x008fe40003f86270 */
[----:B----4-:R-:W-:Y:S02]  /*9eb0*/  ISETP.GE.AND P5, PT, R26, RZ, PT ;  /* 0x000000ff1a00720c */ /* 0x010fe40003fa6270 */
[----:B------:R-:W2:Y:S04]  /*9ec0*/  LDL R26, [R1+0x7f8] ;  /* 0x0007f800011a7983 */ /* 0x000ea80000100800 */
[----:B------:R-:W-:Y:S04]  /*9ed0*/  STL [R1+0xac0], R24 ;  /* 0x000ac01801007387 */ /* 0x000fe80000100800 */
[----:B------:R-:W3:Y:S01]  /*9ee0*/  LDL R27, [R1+0x7f4] ;  /* 0x0007f400011b7983 */ /* 0x000ee20000100800 */
[----:B------:R-:W-:-:S03]  /*9ef0*/  ISETP.GE.AND P3, PT, R15, RZ, PT ;  /* 0x000000ff0f00720c */ /* 0x000fc60003f66270 */
[----:B------:R0:W-:Y:S01]  /*9f00*/  STL [R1+0xac4], R23 ;  /* 0x000ac41701007387 */ /* 0x0001e20000100800 */
[----:B------:R-:W-:-:S03]  /*9f10*/  ISETP.GE.AND P1, PT, R4, RZ, PT ;  /* 0x000000ff0400720c */ /* 0x000fc60003f26270 */
[----:B------:R-:W4:Y:S04]  /*9f20*/  LDL R15, [R1+0x7f0] ;  /* 0x0007f000010f7983 */ /* 0x000f280000100800 */
[----:B------:R-:W-:Y:S04]  /*9f30*/  STL [R1+0xac8], R22 ;  /* 0x000ac81601007387 */ /* 0x000fe80000100800 */
[----:B------:R-:W-:Y:S04]  /*9f40*/  STL [R1+0xacc], R21 ;  /* 0x000acc1501007387 */ /* 0x000fe80000100800 */
[----:B------:R-:W4:Y:S04]  /*9f50*/  LDL R14, [R1+0x7ec] ;  /* 0x0007ec00010e7983 */ /* 0x000f280000100800 */
[----:B------:R-:W4:Y:S01]  /*9f60*/  LDL R4, [R1+0x7e8] ;  /* 0x0007e80001047983 */ /* 0x000f220000100800 */
[----:B------:R-:W-:-:S02]  /*9f70*/  @!P5 IMAD.MOV R20, RZ, RZ, -R20 ;  /* 0x000000ffff14d224 */ /* 0x000fc400078e0a14 */
[----:B------:R-:W-:Y:S01]  /*9f80*/  @!P4 IMAD.MOV R19, RZ, RZ, -R19 ;  /* 0x000000ffff13c224 */ /* 0x000fe200078e0a13 */
[----:B------:R-:W-:Y:S01]  /*9f90*/  ISETP.GE.AND P5, PT, R2, RZ, PT ;  /* 0x000000ff0200720c */ /* 0x000fe20003fa6270 */
[----:B------:R-:W-:Y:S01]  /*9fa0*/  @!P3 IMAD.MOV R18, RZ, RZ, -R18 ;  /* 0x000000ffff12b224 */ /* 0x000fe200078e0a12 */
[----:B------:R-:W-:Y:S01]  /*9fb0*/  STL [R1+0xad0], R20 ;  /* 0x000ad01401007387 */ /* 0x000fe20000100800 */
[----:B------:R-:W-:Y:S01]  /*9fc0*/  @!P2 IMAD.MOV R17, RZ, RZ, -R17 ;  /* 0x000000ffff11a224 */ /* 0x000fe200078e0a11 */
[----:B-----5:R-:W-:Y:S02]  /*9fd0*/  ISETP.GE.AND P4, PT, R28, RZ, PT ;  /* 0x000000ff1c00720c */ /* 0x020fe40003f86270 */
[----:B------:R-:W5:Y:S01]  /*9fe0*/  LDL R2, [R1+0x7e4] ;  /* 0x0007e40001027983 */ /* 0x000f620000100800 */
[----:B------:R-:W-:-:S03]  /*9ff0*/  @!P1 IMAD.MOV R16, RZ, RZ, -R16 ;  /* 0x000000ffff109224 */ /* 0x000fc600078e0a10 */
[----:B------:R-:W-:Y:S04]  /*a000*/  STL [R1+0xad4], R19 ;  /* 0x000ad41301007387 */ /* 0x000fe80000100800 */
[----:B------:R-:W5:Y:S04]  /*a010*/  LDL R28, [R1+0x7e0] ;  /* 0x0007e000011c7983 */ /* 0x000f680000100800 */
[----:B------:R-:W-:Y:S04]  /*a020*/  STL [R1+0xad8], R18 ;  /* 0x000ad81201007387 */ /* 0x000fe80000100800 */
[----:B------:R-:W-:Y:S04]  /*a030*/  STL [R1+0xadc], R17 ;  /* 0x000adc1101007387 */ /* 0x000fe80000100800 */
[----:B0-----:R-:W5:Y:S04]  /*a040*/  LDL R23, [R1+0x7dc] ;  /* 0x0007dc0001177983 */ /* 0x001f680000100800 */
[----:B------:R-:W-:Y:S04]  /*a050*/  STL [R1+0xae0], R16 ;  /* 0x000ae01001007387 */ /* 0x000fe80000100800 */
[----:B------:R-:W5:Y:S04]  /*a060*/  LDL R24, [R1+0x7d8] ;  /* 0x0007d80001187983 */ /* 0x000f680000100800 */
[----:B------:R-:W5:Y:S01]  /*a070*/  LDL R25, [R1+0x7d4] ;  /* 0x0007d40001197983 */ /* 0x000f620000100800 */
[----:B------:R-:W-:-:S02]  /*a080*/  @!P5 IMAD.MOV R13, RZ, RZ, -R13 ;  /* 0x000000ffff0dd224 */ /* 0x000fc400078e0a0d */
[----:B------:R-:W-:Y:S01]  /*a090*/  @!P4 IMAD.MOV R12, RZ, RZ, -R12 ;  /* 0x000000ffff0cc224 */ /* 0x000fe200078e0a0c */
[----:B--2---:R-:W-:Y:S02]  /*a0a0*/  ISETP.GE.AND P3, PT, R26, RZ, PT ;  /* 0x000000ff1a00720c */ /* 0x004fe40003f66270 */
[----:B------:R-:W2:Y:S01]  /*a0b0*/  LDL R26, [R1+0xdc] ;  /* 0x0000dc00011a7983 */ /* 0x000ea20000100800 */
[----:B---3--:R-:W-:-:S03]  /*a0c0*/  ISETP.GE.AND P2, PT, R27, RZ, PT ;  /* 0x000000ff1b00720c */ /* 0x008fc60003f46270 */
[----:B------:R-:W-:Y:S07]  /*a0d0*/  STL [R1+0xae4], R13 ;  /* 0x000ae40d01007387 */ /* 0x000fee0000100800 */
[----:B------:R-:W-:Y:S01]  /*a0e0*/  @!P3 IMAD.MOV R11, RZ, RZ, -R11 ;  /* 0x000000ffff0bb224 */ /* 0x000fe200078e0a0b */
[----:B------:R-:W-:Y:S02]  /*a0f0*/  STL [R1+0xae8], R12 ;  /* 0x000ae80c01007387 */ /* 0x000fe40000100800 */
[----:B------:R-:W-:-:S02]  /*a100*/  @!P2 IMAD.MOV R10, RZ, RZ, -R10 ;  /* 0x000000ffff0aa224 */ /* 0x000fc400078e0a0a */
[----:B------:R-:W-:Y:S04]  /*a110*/  STL [R1+0xaec], R11 ;  /* 0x000aec0b01007387 */ /* 0x000fe80000100800 */
[----:B------:R-:W-:Y:S01]  /*a120*/  STL [R1+0xaf0], R10 ;  /* 0x000af00a01007387 */ /* 0x000fe20000100800 */
[----:B----4-:R-:W-:-:S03]  /*a130*/  ISETP.GE.AND P1, PT, R15, RZ, PT ;  /* 0x000000ff0f00720c */ /* 0x010fc60003f26270 */
[----:B------:R-:W2:Y:S01]  /*a140*/  LDL.LU R27, [R1+0x1ec] ;  /* 0x0001ec00011b7983 */ /* 0x000ea20000300800 */
[----:B------:R-:W-:Y:S02]  /*a150*/  ISETP.GE.AND P5, PT, R14, RZ, PT ;  /* 0x000000ff0e00720c */ /* 0x000fe40003fa6270 */
[----:B------:R-:W-:Y:S01]  /*a160*/  ISETP.GE.AND P4, PT, R4, RZ, PT ;  /* 0x000000ff0400720c */ /* 0x000fe20003f86270 */
[----:B------:R-:W3:Y:S04]  /*a170*/  LDL.LU R15, [R1+0x1e8] ;  /* 0x0001e800010f7983 */ /* 0x000ee80000300800 */
[----:B------:R-:W4:Y:S04]  /*a180*/  LDL.LU R14, [R1+0x1e4] ;  /* 0x0001e400010e7983 */ /* 0x000f280000300800 */
[----:B------:R-:W4:Y:S01]  /*a190*/  LDL.LU R4, [R1+0x1e0] ;  /* 0x0001e00001047983 */ /* 0x000f220000300800 */
[----:B-----5:R-:W-:Y:S01]  /*a1a0*/  ISETP.GE.AND P3, PT, R2, RZ, PT ;  /* 0x000000ff0200720c */ /* 0x020fe20003f66270 */
[----:B------:R-:W-:-:S02]  /*a1b0*/  @!P1 IMAD.MOV R9, RZ, RZ, -R9 ;  /* 0x000000ffff099224 */ /* 0x000fc400078e0a09 */
[----:B------:R-:W-:Y:S01]  /*a1c0*/  @!P5 IMAD.MOV R8, RZ, RZ, -R8 ;  /* 0x000000ffff08d224 */ /* 0x000fe200078e0a08 */
[----:B------:R-:W5:Y:S01]  /*a1d0*/  LDL.LU R2, [R1+0x1dc] ;  /* 0x0001dc0001027983 */ /* 0x000f620000300800 */
[----:B------:R-:W-:Y:S01]  /*a1e0*/  ISETP.GE.AND P2, PT, R28, RZ, PT ;  /* 0x000000ff1c00720c */ /* 0x000fe20003f46270 */
[----:B------:R-:W-:Y:S02]  /*a1f0*/  @!P4 IMAD.MOV R7, RZ, RZ, -R7 ;  /* 0x000000ffff07c224 */ /* 0x000fe400078e0a07 */
[----:B------:R-:W5:Y:S01]  /*a200*/  LDL.LU R28, [R1+0x1d8] ;  /* 0x0001d800011c7983 */ /* 0x000f620000300800 */
[----:B------:R-:W-:-:S04]  /*a210*/  ISETP.GE.AND P1, PT, R23, RZ, PT ;  /* 0x000000ff1700720c */ /* 0x000fc80003f26270 */
[----:B------:R-:W-:Y:S01]  /*a220*/  @!P3 IMAD.MOV R6, RZ, RZ, -R6 ;  /* 0x000000ffff06b224 */ /* 0x000fe200078e0a06 */
[----:B------:R-:W-:Y:S02]  /*a230*/  ISETP.GE.AND P5, PT, R24, RZ, PT ;  /* 0x000000ff1800720c */ /* 0x000fe40003fa6270 */
[----:B------:R-:W-:Y:S02]  /*a240*/  ISETP.GE.AND P6, PT, R25, RZ, PT ;  /* 0x000000ff1900720c */ /* 0x000fe40003fc6270 */
[----:B------:R-:W-:Y:S01]  /*a250*/  @!P2 IMAD.MOV R5, RZ, RZ, -R5 ;  /* 0x000000ffff05a224 */ /* 0x000fe200078e0a05 */
[----:B------:R-:W-:Y:S03]  /*a260*/  STL [R1+0xaf4], R9 ;  /* 0x000af40901007387 */ /* 0x000fe60000100800 */
[----:B------:R-:W-:Y:S01]  /*a270*/  @!P1 IMAD.MOV R3, RZ, RZ, -R3 ;  /* 0x000000ffff039224 */ /* 0x000fe200078e0a03 */
[----:B------:R-:W-:Y:S04]  /*a280*/  STL [R1+0xaf8], R8 ;  /* 0x000af80801007387 */ /* 0x000fe80000100800 */
[----:B------:R-:W-:Y:S01]  /*a290*/  STL [R1+0xafc], R7 ;  /* 0x000afc0701007387 */ /* 0x000fe20000100800 */
[----:B------:R-:W-:-:S03]  /*a2a0*/  @!P5 IMAD.MOV R0, RZ, RZ, -R0 ;  /* 0x000000ffff00d224 */ /* 0x000fc600078e0a00 */
[----:B------:R-:W-:Y:S01]  /*a2b0*/  STL [R1+0xb00], R6 ;  /* 0x000b000601007387 */ /* 0x000fe20000100800 */
[----:B------:R-:W-:-:S03]  /*a2c0*/  @!P6 IMAD.MOV R29, RZ, RZ, -R29 ;  /* 0x000000ffff1de224 */ /* 0x000fc600078e0a1d */
[----:B------:R-:W-:Y:S04]  /*a2d0*/  STL [R1+0xb04], R5 ;  /* 0x000b040501007387 */ /* 0x000fe80000100800 */
[----:B------:R2:W-:Y:S04]  /*a2e0*/  STL [R1+0xb08], R3 ;  /* 0x000b080301007387 */ /* 0x0005e80000100800 */
[----:B------:R4:W-:Y:S04]  /*a2f0*/  STL [R1+0xb0c], R0 ;  /* 0x000b0c0001007387 */ /* 0x0009e80000100800 */
[----:B------:R-:W-:Y:S01]  /*a300*/  STL [R1+0xb10], R29 ;  /* 0x000b101d01007387 */ /* 0x000fe20000100800 */
[----:B--2---:R-:W-:-:S02]  /*a310*/  SEL R3, R26, R27, !P0 ;  /* 0x0000001b1a037207 */ /* 0x004fc40004000000 */
[----:B---3--:R-:W-:-:S03]  /*a320*/  SEL R5, R26, R15, !P0 ;  /* 0x0000000f1a057207 */ /* 0x008fc60004000000 */
[----:B------:R0:W-:Y:S01]  /*a330*/  STL [R1+0x10], R3 ;  /* 0x0000100301007387 */ /* 0x0001e20000100800 */
[----:B----4-:R-:W-:-:S03]  /*a340*/  SEL R0, R26, R14, !P0 ;  /* 0x0000000e1a007207 */ /* 0x010fc60004000000 */
[----:B------:R-:W-:Y:S01]  /*a350*/  STL [R1+0x204], R5 ;  /* 0x0002040501007387 */ /* 0x000fe20000100800 */
[----:B0-----:R-:W-:-:S03]  /*a360*/  SEL R3, R26, R4, !P0 ;  /* 0x000000041a037207 */ /* 0x001fc60004000000 */
[----:B------:R0:W-:Y:S04]  /*a370*/  STL [R1+0x200], R0 ;  /* 0x0002000001007387 */ /* 0x0001e80000100800 */
[----:B------:R-:W-:Y:S04]  /*a380*/  STL [R1+0x1fc], R3 ;  /* 0x0001fc0301007387 */ /* 0x000fe80000100800 */
[----:B------:R-:W2:Y:S01]  /*a390*/  LDL.LU R29, [R1+0x1c0] ;  /* 0x0001c000011d7983 */ /* 0x000ea20000300800 */
[C---:B-----5:R-:W-:Y:S02]  /*a3a0*/  SEL R2, R26.reuse, R2, !P0 ;  /* 0x000000021a027207 */ /* 0x060fe40004000000 */
[----:B0-----:R-:W-:-:S03]  /*a3b0*/  SEL R0, R26, R28, !P0 ;  /* 0x0000001c1a007207 */ /* 0x001fc60004000000 */
[----:B------:R-:W-:Y:S04]  /*a3c0*/  STL [R1+0x1f8], R2 ;  /* 0x0001f80201007387 */ /* 0x000fe80000100800 */
[----:B--2---:R0:W-:Y:S04]  /*a3d0*/  STL [R1+0xb2c], R29 ;  /* 0x000b2c1d01007387 */ /* 0x0041e80000100800 */
[----:B------:R-:W-:Y:S04]  /*a3e0*/  STL [R1+0x1f4], R0 ;  /* 0x0001f40001007387 */ /* 0x000fe80000100800 */
[----:B0-----:R-:W2:Y:S04]  /*a3f0*/  LDL.LU R29, [R1+0x1c8] ;  /* 0x0001c800011d7983 */ /* 0x001ea80000300800 */
[----:B--2---:R0:W-:Y:S04]  /*a400*/  STL [R1+0xb30], R29 ;  /* 0x000b301d01007387 */ /* 0x0041e80000100800 */
[----:B0-----:R-:W2:Y:S04]  /*a410*/  LDL.LU R29, [R1+0x1cc] ;  /* 0x0001cc00011d7983 */ /* 0x001ea80000300800 */
[----:B--2---:R0:W-:Y:S04]  /*a420*/  STL [R1+0xb34], R29 ;  /* 0x000b341d01007387 */ /* 0x0041e80000100800 */
[----:B0-----:R-:W2:Y:S04]  /*a430*/  LDL.LU R29, [R1+0x1d0] ;  /* 0x0001d000011d7983 */ /* 0x001ea80000300800 */
[----:B------:R-:W3:Y:S04]  /*a440*/  LDL.LU R0, [R1+0x1bc] ;  /* 0x0001bc0001007983 */ /* 0x000ee80000300800 */
[----:B------:R-:W4:Y:S04]  /*a450*/  LDL.LU R3, [R1+0x1b4] ;  /* 0x0001b40001037983 */ /* 0x000f280000300800 */
[----:B------:R-:W5:Y:S04]  /*a460*/  LDL.LU R5, [R1+0x1ac] ;  /* 0x0001ac0001057983 */ /* 0x000f680000300800 */
[----:B------:R-:W3:Y:S04]  /*a470*/  LDL.LU R6, [R1+0x1a4] ;  /* 0x0001a40001067983 */ /* 0x000ee80000300800 */
        /* <DEDUP_REMOVED lines=22> */
[----:B------:R-:W3:Y:S01]  /*a5e0*/  LDL.LU R28, [R1+0x124] ;  /* 0x00012400011c7983 */ /* 0x000ee20000300800 */
[----:B--2---:R-:W-:-:S05]  /*a5f0*/  SEL R29, R26, R29, !P0 ;  /* 0x0000001d1a1d7207 */ /* 0x004fca0004000000 */
[----:B------:R0:W-:Y:S04]  /*a600*/  STL [R1+0x1f0], R29 ;  /* 0x0001f01d01007387 */ /* 0x0001e80000100800 */
[----:B0-----:R-:W2:Y:S02]  /*a610*/  LDL.LU R29, [R1+0xb34] ;  /* 0x000b3400011d7983 */ /* 0x001ea40000300800 */
[----:B--2---:R-:W-:-:S05]  /*a620*/  SEL R29, R26, R29, !P0 ;  /* 0x0000001d1a1d7207 */ /* 0x004fca0004000000 */
[----:B------:R0:W-:Y:S04]  /*a630*/  STL [R1+0x1ec], R29 ;  /* 0x0001ec1d01007387 */ /* 0x0001e80000100800 */
[----:B0-----:R-:W2:Y:S02]  /*a640*/  LDL.LU R29, [R1+0xb30] ;  /* 0x000b3000011d7983 */ /* 0x001ea40000300800 */
[----:B--2---:R-:W-:-:S05]  /*a650*/  SEL R29, R26, R29, !P0 ;  /* 0x0000001d1a1d7207 */ /* 0x004fca0004000000 */
[----:B------:R0:W-:Y:S04]  /*a660*/  STL [R1+0x1e8], R29 ;  /* 0x0001e81d01007387 */ /* 0x0001e80000100800 */
[----:B0-----:R-:W2:Y:S01]  /*a670*/  LDL.LU R29, [R1+0xb2c] ;  /* 0x000b2c00011d7983 */ /* 0x001ea20000300800 */
[C---:B---3--:R-:W-:Y:S02]  /*a680*/  SEL R0, R26.reuse, R0, !P0 ;  /* 0x000000001a007207 */ /* 0x048fe40004000000 */
[----:B--2---:R-:W-:-:S05]  /*a690*/  SEL R29, R26, R29, !P0 ;  /* 0x0000001d1a1d7207 */ /* 0x004fca0004000000 */
[----:B------:R4:W-:Y:S04]  /*a6a0*/  STL [R1+0x1e4], R29 ;  /* 0x0001e41d01007387 */ /* 0x0009e80000100800 */
[----:B------:R5:W-:Y:S01]  /*a6b0*/  STL [R1+0x1e0], R0 ;  /* 0x0001e00001007387 */ /* 0x000be20000100800 */
[C---:B----4-:R-:W-:Y:S02]  /*a6c0*/  SEL R29, R26.reuse, R3, !P0 ;  /* 0x000000031a1d7207 */ /* 0x050fe40004000000 */
[C---:B------:R-:W-:Y:S02]  /*a6d0*/  SEL R3, R26.reuse, R6, !P0 ;  /* 0x000000061a037207 */ /* 0x040fe40004000000 */
[C---:B-----5:R-:W-:Y:S01]  /*a6e0*/  SEL R0, R26.reuse, R5, !P0 ;  /* 0x000000051a007207 */ /* 0x060fe20004000000 */
[----:B------:R-:W-:Y:S01]  /*a6f0*/  STL [R1+0x1dc], R29 ;  /* 0x0001dc1d01007387 */ /* 0x000fe20000100800 */
[----:B------:R-:W-:-:S03]  /*a700*/  SEL R5, R26, R7, !P0 ;  /* 0x000000071a057207 */ /* 0x000fc60004000000 */
[----:B------:R0:W-:Y:S04]  /*a710*/  STL [R1+0x1d8], R0 ;  /* 0x0001d80001007387 */ /* 0x0001e80000100800 */
[----:B------:R1:W-:Y:S01]  /*a720*/  STL [R1+0x1d0], R3 ;  /* 0x0001d00301007387 */ /* 0x0003e20000100800 */
[----:B0-----:R-:W-:-:S03]  /*a730*/  SEL R0, R26, R8, !P0 ;  /* 0x000000081a007207 */ /* 0x001fc60004000000 */
[----:B------:R0:W-:Y:S01]  /*a740*/  STL [R1+0x1cc], R5 ;  /* 0x0001cc0501007387 */ /* 0x0001e20000100800 */
[----:B-1----:R-:W-:-:S03]  /*a750*/  SEL R3, R26, R9, !P0 ;  /* 0x000000091a037207 */ /* 0x002fc60004000000 */
[----:B------:R1:W-:Y:S04]  /*a760*/  STL [R1+0x1c8], R0 ;  /* 0x0001c80001007387 */ /* 0x0003e80000100800 */
[----:B------:R2:W-:Y:S01]  /*a770*/  STL [R1+0x1c4], R3 ;  /* 0x0001c40301007387 */ /* 0x0005e20000100800 */
[C---:B0-----:R-:W-:Y:S02]  /*a780*/  SEL R5, R26.reuse, R10, !P0 ;  /* 0x0000000a1a057207 */ /* 0x041fe40004000000 */
[----:B-1----:R-:W-:-:S03]  /*a790*/  SEL R0, R26, R11, !P0 ;  /* 0x0000000b1a007207 */ /* 0x002fc60004000000 */
[----:B------:R0:W-:Y:S01]  /*a7a0*/  STL [R1+0x1c0], R5 ;  /* 0x0001c00501007387 */ /* 0x0001e20000100800 */
[----:B--2---:R-:W-:-:S03]  /*a7b0*/  SEL R3, R26, R12, !P0 ;  /* 0x0000000c1a037207 */ /* 0x004fc60004000000 */
        /* <DEDUP_REMOVED lines=28> */
[----:B------:R-:W-:Y:S01]  /*a980*/  STL [R1+0x13c], R5 ;  /* 0x00013c0501007387 */ /* 0x000fe20000100800 */
[----:B--2---:R-:W-:-:S03]  /*a990*/  SEL R3, R26, R4, !P0 ;  /* 0x000000041a037207 */ /* 0x004fc60004000000 */
[----:B------:R0:W-:Y:S04]  /*a9a0*/  STL [R1+0x148], R0 ;  /* 0x0001480001007387 */ /* 0x0001e80000100800 */
[----:B------:R-:W-:Y:S04]  /*a9b0*/  STL [R1+0x154], R3 ;  /* 0x0001540301007387 */ /* 0x000fe80000100800 */
[----:B------:R-:W2:Y:S01]  /*a9c0*/  LDL.LU R29, [R1+0x108] ;  /* 0x00010800011d7983 */ /* 0x000ea20000300800 */
[C---:B------:R-:W-:Y:S02]  /*a9d0*/  SEL R2, R26.reuse, R2, !P0 ;  /* 0x000000021a027207 */ /* 0x040fe40004000000 */
        /* <DEDUP_REMOVED lines=145> */
[C---:B----4-:R-:W-:Y:S02]  /*b2f0*/  SEL R3, R26.reuse, R3, !P0 ;  /* 0x000000031a037207 */ /* 0x050fe40004000000 */
[C---:B-----5:R-:W-:Y:S02]  /*b300*/  SEL R5, R26.reuse, R5, !P0 ;  /* 0x000000051a057207 */ /* 0x060fe40004000000 */
[----:B------:R-:W-:-:S02]  /*b310*/  SEL R6, R26, R6, !P0 ;  /* 0x000000061a067207 */ /* 0x000fc40004000000 */
[C---:B------:R-:W-:Y:S02]  /*b320*/  SEL R7, R26.reuse, R7, !P0 ;  /* 0x000000071a077207 */ /* 0x040fe40004000000 */
[C---:B------:R-:W-:Y:S02]  /*b330*/  SEL R8, R26.reuse, R8, !P0 ;  /* 0x000000081a087207 */ /* 0x040fe40004000000 */
[C---:B------:R-:W-:Y:S02]  /*b340*/  SEL R9, R26.reuse, R9, !P0 ;  /* 0x000000091a097207 */ /* 0x040fe40004000000 */
[C---:B------:R-:W-:Y:S02]  /*b350*/  SEL R10, R26.reuse, R10, !P0 ;  /* 0x0000000a1a0a7207 */ /* 0x040fe40004000000 */
[C---:B------:R-:W-:Y:S02]  /*b360*/  SEL R11, R26.reuse, R11, !P0 ;  /* 0x0000000b1a0b7207 */ /* 0x040fe40004000000 */
        /* <DEDUP_REMOVED lines=18> */
[----:B--2---:R-:W-:-:S05]  /*b490*/  SEL R29, R26, R29, !P0 ;  /* 0x0000001d1a1d7207 */ /* 0x004fca0004000000 */
[----:B------:R0:W-:Y:S04]  /*b4a0*/  STL [R1+0xcc], R29 ;  /* 0x0000cc1d01007387 */ /* 0x0001e80000100800 */
[----:B0-----:R-:W2:Y:S04]  /*b4b0*/  LDL.LU R29, [R1+0xb10] ;  /* 0x000b1000011d7983 */ /* 0x001ea80000300800 */
[----:B------:R0:W-:Y:S04]  /*b4c0*/  STL [R1+0xc4], R0 ;  /* 0x0000c40001007387 */ /* 0x0001e80000100800 */
[----:B0-----:R-:W3:Y:S04]  /*b4d0*/  LDL.LU R0, [R1+0xb0c] ;  /* 0x000b0c0001007983 */ /* 0x001ee80000300800 */
[----:B------:R0:W-:Y:S04]  /*b4e0*/  STL [R1+0xc0], R3 ;  /* 0x0000c00301007387 */ /* 0x0001e80000100800 */
[----:B0-----:R-:W4:Y:S04]  /*b4f0*/  LDL.LU R3, [R1+0xb08] ;  /* 0x000b080001037983 */ /* 0x001f280000300800 */
[----:B------:R0:W-:Y:S04]  /*b500*/  STL [R1+0xb8], R5 ;  /* 0x0000b80501007387 */ /* 0x0001e80000100800 */
[----:B0-----:R-:W5:Y:S04]  /*b510*/  LDL.LU R5, [R1+0xb04] ;  /* 0x000b040001057983 */ /* 0x001f680000300800 */
        /* <DEDUP_REMOVED lines=47> */
[----:B0-----:R-:W2:Y:S02]  /*b810*/  LDL.LU R28, [R1+0xaa4] ;  /* 0x000aa400011c7983 */ /* 0x001ea40000300800 */
[----:B--2---:R-:W-:-:S05]  /*b820*/  SEL R28, R26, R28, !P0 ;  /* 0x0000001c1a1c7207 */ /* 0x004fca0004000000 */
[----:B------:R0:W-:Y:S02]  /*b830*/  STL [R1+0x24], R28 ;  /* 0x0000241c01007387 */ /* 0x0001e40000100800 */
[----:B0-----:R-:W-:Y:S02]  /*b840*/  IMAD.MOV.U32 R28, RZ, RZ, R26 ;  /* 0x000000ffff1c7224 */ /* 0x001fe400078e001a */
[----:B------:R-:W2:Y:S03]  /*b850*/  LDL.LU R26, [R1+0xaa0] ;  /* 0x000aa000011a7983 */ /* 0x000ea60000300800 */
[----:B------:R-:W-:-:S05]  /*b860*/  SEL R2, R28, R2, !P0 ;  /* 0x000000021c027207 */ /* 0x000fca0004000000 */
[----:B------:R0:W-:Y:S02]  /*b870*/  STL [R1+0x20], R2 ;  /* 0x0000200201007387 */ /* 0x0001e40000100800 */
[C---:B0-----:R-:W-:Y:S02]  /*b880*/  SEL R2, R28.reuse, R4, !P0 ;  /* 0x000000041c027207 */ /* 0x041fe40004000000 */
[----:B------:R-:W-:-:S03]  /*b890*/  SEL R4, R28, R14, !P0 ;  /* 0x0000000e1c047207 */ /* 0x000fc60004000000 */
[----:B------:R0:W-:Y:S02]  /*b8a0*/  STL [R1+0x18], R2 ;  /* 0x0000180201007387 */ /* 0x0001e40000100800 */
[----:B0-----:R-:W-:Y:S01]  /*b8b0*/  SEL R2, R28, R15, !P0 ;  /* 0x0000000f1c027207 */ /* 0x001fe20004000000 */
[----:B------:R-:W-:Y:S01]  /*b8c0*/  IMAD.MOV.U32 R15, RZ, RZ, R28 ;  /* 0x000000ffff0f7224 */ /* 0x000fe200078e001c */
[----:B------:R-:W-:Y:S04]  /*b8d0*/  STL [R1+0x14], R4 ;  /* 0x0000140401007387 */ /* 0x000fe80000100800 */
[C---:B------:R-:W-:Y:S01]  /*b8e0*/  SEL R14, R15.reuse, R27, !P0 ;  /* 0x0000001b0f0e7207 */ /* 0x040fe20004000000 */
[----:B------:R0:W-:Y:S01]  /*b8f0*/  STL [R1+0xc], R2 ;  /* 0x00000c0201007387 */ /* 0x0001e20000100800 */
[----:B------:R-:W-:-:S03]  /*b900*/  SEL R28, R15, R24, !P0 ;  /* 0x000000180f1c7207 */ /* 0x000fc60004000000 */
[----:B------:R1:W-:Y:S01]  /*b910*/  STL [R1+0x8], R14 ;  /* 0x0000080e01007387 */ /* 0x0003e20000100800 */
[C---:B------:R-:W-:Y:S02]  /*b920*/  SEL R23, R15.reuse, R23, !P0 ;  /* 0x000000170f177207 */ /* 0x040fe40004000000 */
[C---:B0-----:R-:W-:Y:S01]  /*b930*/  SEL R2, R15.reuse, R25, !P0 ;  /* 0x000000190f027207 */ /* 0x041fe20004000000 */
[----:B-1----:R-:W3:Y:S01]  /*b940*/  LDL.LU R14, [R1+0x1d4] ;  /* 0x0001d400010e7983 */ /* 0x002ee20000300800 */
        /* <DEDUP_REMOVED lines=11> */
[----:B--2---:R-:W-:-:S05]  /*ba00*/  SEL R4, R15, R26, !P0 ;  /* 0x0000001a0f047207 */ /* 0x004fca0004000000 */
[----:B------:R0:W-:Y:S04]  /*ba10*/  STL [R1+0x4], R4 ;  /* 0x0000040401007387 */ /* 0x0001e80000100800 */
[----:B0-----:R-:W2:Y:S04]  /*ba20*/  LDL.LU R4, [R1+0x1f8] ;  /* 0x0001f80001047983 */ /* 0x001ea80000300800 */
[----:B------:R0:W-:Y:S04]  /*ba30*/  STL [R1], R2 ;  /* 0x0000000201007387 */ /* 0x0001e80000100800 */
[----:B0-----:R-:W4:Y:S04]  /*ba40*/  LDL.LU R2, [R1+0x1f0] ;  /* 0x0001f00001027983 */ /* 0x001f280000300800 */
[----:B------:R0:W-:Y:S04]  /*ba50*/  STL [R1+0xa14], R28 ;  /* 0x000a141c01007387 */ /* 0x0001e80000100800 */
[----:B0-----:R-:W5:Y:S04]  /*ba60*/  LDL.LU R28, [R1+0x1d0] ;  /* 0x0001d000011c7983 */ /* 0x001f680000300800 */
        /* <DEDUP_REMOVED lines=23> */
[----:B0-----:R-:W5:Y:S01]  /*bbe0*/  LDL.LU R10, [R1+0xdc] ;  /* 0x0000dc00010a7983 */ /* 0x001f620000300800 */
[----:B---3--:R-:W-:-:S02]  /*bbf0*/  IMAD R14, R14, UR12, RZ ;  /* 0x0000000c0e0e7c24 */ /* 0x008fc4000f8e02ff */
[----:B--2---:R-:W-:Y:S02]  /*bc00*/  IMAD R4, R4, UR10, RZ ;  /* 0x0000000a04047c24 */ /* 0x004fe4000f8e02ff */
[----:B----4-:R-:W-:Y:S01]  /*bc10*/  IMAD R2, R2, UR10, RZ ;  /* 0x0000000a02027c24 */ /* 0x010fe2000f8e02ff */
[C---:B-----5:R-:W-:Y:S02]  /*bc20*/  SEL R9, R10.reuse, R9, !P0 ;  /* 0x000000090a097207 */ /* 0x060fe40004000000 */
[C---:B------:R-:W-:Y:S02]  /*bc30*/  SEL R8, R10.reuse, R8, !P0 ;  /* 0x000000080a087207 */ /* 0x040fe40004000000 */
[C---:B------:R-:W-:Y:S02]  /*bc40*/  SEL R15, R10.reuse, R7, !P0 ;  /* 0x000000070a0f7207 */ /* 0x040fe40004000000 */
[C---:B------:R-:W-:Y:S01]  /*bc50*/  SEL R24, R10.reuse, R6, !P0 ;  /* 0x000000060a187207 */ /* 0x040fe20004000000 */
[----:B------:R-:W-:Y:S01]  /*bc60*/  STL [R1+0xa48], R9 ;  /* 0x000a480901007387 */ /* 0x000fe20000100800 */
[----:B------:R-:W-:-:S02]  /*bc70*/  SEL R25, R10, R5, !P0 ;  /* 0x000000050a197207 */ /* 0x000fc40004000000 */
[C---:B------:R-:W-:Y:S01]  /*bc80*/  SEL R26, R10.reuse, R3, !P0 ;  /* 0x000000030a1a7207 */ /* 0x040fe20004000000 */
[----:B------:R-:W-:Y:S01]  /*bc90*/  STL [R1+0xa4c], R8 ;  /* 0x000a4c0801007387 */ /* 0x000fe20000100800 */
[C---:B------:R-:W-:Y:S02]  /*bca0*/  SEL R27, R10.reuse, R0, !P0 ;  /* 0x000000000a1b7207 */ /* 0x040fe40004000000 */
[----:B------:R-:W-:Y:S01]  /*bcb0*/  SEL R29, R10, R29, !P0 ;  /* 0x0000001d0a1d7207 */ /* 0x000fe20004000000 */
[----:B------:R-:W-:Y:S01]  /*bcc0*/  STL [R1+0xa50], R15 ;  /* 0x000a500f01007387 */ /* 0x000fe20000100800 */
[----:B------:R-:W-:-:S03]  /*bcd0*/  IMAD R0, R11, UR10, RZ ;  /* 0x0000000a0b007c24 */ /* 0x000fc6000f8e02ff */
        /* <DEDUP_REMOVED lines=8> */
[----:B------:R-:W-:Y:S04]  /*bd60*/  STL [R1+0xa64], R29 ;  /* 0x000a641d01007387 */ /* 0x000fe80000100800 */
[----:B------:R-:W-:Y:S04]  /*bd70*/  STL [R1+0xa68], R14 ;  /* 0x000a680e01007387 */ /* 0x000fe80000100800 */
[----:B------:R0:W-:Y:S04]  /*bd80*/  STL [R1+0x590], R0 ;  /* 0x0005900001007387 */ /* 0x0001e80000100800 */
[----:B------:R-:W-:Y:S04]  /*bd90*/  STL [R1+0xa6c], R7 ;  /* 0x000a6c0701007387 */ /* 0x000fe80000100800 */
[----:B------:R-:W-:Y:S01]  /*bda0*/  STL [R1+0xa70], R6 ;  /* 0x000a700601007387 */ /* 0x000fe20000100800 */
[----:B0-----:R-:W-:-:S03]  /*bdb0*/  IMAD R0, R18, UR10, RZ ;  /* 0x0000000a12007c24 */ /* 0x001fc6000f8e02ff */
[----:B------:R-:W-:Y:S04]  /*bdc0*/  STL [R1+0xa74], R5 ;  /* 0x000a740501007387 */ /* 0x000fe80000100800 */
[----:B------:R-:W-:Y:S04]  /*bdd0*/  STL [R1+0xa78], R4 ;  /* 0x000a780401007387 */ /* 0x000fe80000100800 */
[----:B------:R0:W-:Y:S04]  /*bde0*/  STL [R1+0xa7c], R3 ;  /* 0x000a7c0301007387 */ /* 0x0001e80000100800 */
[----:B------:R-:W-:Y:S04]  /*bdf0*/  STL [R1+0xa80], R2 ;  /* 0x000a800201007387 */ /* 0x000fe80000100800 */
[----:B------:R1:W-:Y:S01]  /*be00*/  STL [R1+0xa84], R0 ;  /* 0x000a840001007387 */ /* 0x0003e20000100800 */
[----:B0-----:R-:W-:-:S02]  /*be10*/  IMAD R3, R20, UR10, RZ ;  /* 0x0000000a14037c24 */ /* 0x001fc4000f8e02ff */
[----:B-1----:R-:W-:Y:S02]  /*be20*/  IMAD R0, R19, UR10, RZ ;  /* 0x0000000a13007c24 */ /* 0x002fe4000f8e02ff */
[----:B------:R-:W-:-:S03]  /*be30*/  IMAD R2, R21, UR10, RZ ;  /* 0x0000000a15027c24 */ /* 0x000fc6000f8e02ff */
[----:B------:R0:W-:Y:S04]  /*be40*/  STL [R1+0x10], R0 ;  /* 0x0000100001007387 */ /* 0x0001e80000100800 */
[----:B------:R-:W-:Y:S01]  /*be50*/  STL [R1+0x1c], R3 ;  /* 0x00001c0301007387 */ /* 0x000fe20000100800 */
[----:B0-----:R-:W-:-:S03]  /*be60*/  IMAD R0, R22, UR10, RZ ;  /* 0x0000000a16007c24 */ /* 0x001fc6000f8e02ff */
[----:B------:R-:W-:Y:S04]  /*be70*/  STL [R1+0x28], R2 ;  /* 0x0000280201007387 */ /* 0x000fe80000100800 */
[----:B------:R0:W-:Y:S04]  /*be80*/  STL [R1+0x34], R0 ;  /* 0x0000340001007387 */ /* 0x0001e80000100800 */
[----:B0-----:R-:W2:Y:S01]  /*be90*/  LDL.LU R0, [R1+0x1c4] ;  /* 0x0001c40001007983 */ /* 0x001ea20000300800 */
[----:B------:R-:W-:Y:S02]  /*bea0*/  IMAD R3, R23, UR10, RZ ;  /* 0x0000000a17037c24 */ /* 0x000fe4000f8e02ff */
[----:B------:R-:W-:-:S03]  /*beb0*/  IMAD R2, R28, UR10, RZ ;  /* 0x0000000a1c027c24 */ /* 0x000fc6000f8e02ff */
[----:B------:R-:W-:Y:S04]  /*bec0*/  STL [R1+0x40], R3 ;  /* 0x0000400301007387 */ /* 0x000fe80000100800 */
[----:B--2---:R0:W-:Y:S04]  /*bed0*/  STL [R1+0xa98], R0 ;  /* 0x000a980001007387 */ /* 0x0041e80000100800 */
[----:B------:R-:W-:Y:S04]  /*bee0*/  STL [R1+0x50], R2 ;  /* 0x0000500201007387 */ /* 0x000fe80000100800 */
        /* <DEDUP_REMOVED lines=31> */
[----:B--2---:R-:W-:-:S05]  /*c0e0*/  IMAD R0, R0, UR10, RZ ;  /* 0x0000000a00007c24 */ /* 0x004fca000f8e02ff */
[----:B------:R0:W-:Y:S04]  /*c0f0*/  STL [R1+0x58], R0 ;  /* 0x0000580001007387 */ /* 0x0001e80000100800 */
[----:B0-----:R-:W2:Y:S02]  /*c100*/  LDL.LU R0, [R1+0xa9c] ;  /* 0x000a9c0001007983 */ /* 0x001ea40000300800 */
[----:B--2---:R-:W-:-:S05]  /*c110*/  IMAD R0, R0, UR10, RZ ;  /* 0x0000000a00007c24 */ /* 0x004fca000f8e02ff */
[----:B------:R0:W-:Y:S04]  /*c120*/  STL [R1+0x68], R0 ;  /* 0x0000680001007387 */ /* 0x0001e80000100800 */
[----:B0-----:R-:W2:Y:S01]  /*c130*/  LDL.LU R0, [R1+0xa98] ;  /* 0x000a980001007983 */ /* 0x001ea20000300800 */
[----:B---3--:R-:W-:Y:S02]  /*c140*/  IMAD R2, R2, UR10, RZ ;  /* 0x0000000a02027c24 */ /* 0x008fe4000f8e02ff */
[----:B--2---:R-:W-:-:S05]  /*c150*/  IMAD R0, R0, UR10, RZ ;  /* 0x0000000a00007c24 */ /* 0x004fca000f8e02ff */
[----:B------:R4:W-:Y:S04]  /*c160*/  STL [R1+0x70], R0 ;  /* 0x0000700001007387 */ /* 0x0009e80000100800 */
[----:B------:R0:W-:Y:S01]  /*c170*/  STL [R1+0x7c], R2 ;  /* 0x00007c0201007387 */ /* 0x0001e20000100800 */
[----:B----4-:R-:W-:Y:S02]  /*c180*/  IMAD R0, R3, UR10, RZ ;  /* 0x0000000a03007c24 */ /* 0x010fe4000f8e02ff */
[----:B-----5:R-:W-:Y:S02]  /*c190*/  IMAD R3, R4, UR10, RZ ;  /* 0x0000000a04037c24 */ /* 0x020fe4000f8e02ff */
[----:B0-----:R-:W-:Y:S01]  /*c1a0*/  IMAD R2, R5, UR10, RZ ;  /* 0x0000000a05027c24 */ /* 0x001fe2000f8e02ff */
[----:B------:R0:W-:Y:S04]  /*c1b0*/  STL [R1+0x88], R0 ;  /* 0x0000880001007387 */ /* 0x0001e80000100800 */
[----:B------:R1:W-:Y:S01]  /*c1c0*/  STL [R1+0x94], R3 ;  /* 0x0000940301007387 */ /* 0x0003e20000100800 */
[----:B0-----:R-:W-:-:S03]  /*c1d0*/  IMAD R0, R6, UR10, RZ ;  /* 0x0000000a06007c24 */ /* 0x001fc6000f8e02ff */
[----:B------:R0:W-:Y:S01]  /*c1e0*/  STL [R1+0xa4], R2 ;  /* 0x0000a40201007387 */ /* 0x0001e20000100800 */
[----:B-1----:R-:W-:-:S03]  /*c1f0*/  IMAD R3, R7, UR10, RZ ;  /* 0x0000000a07037c24 */ /* 0x002fc6000f8e02ff */
[----:B------:R1:W-:Y:S01]  /*c200*/  STL [R1+0xb0], R0 ;  /* 0x0000b00001007387 */ /* 0x0003e20000100800 */
[----:B0-----:R-:W-:-:S03]  /*c210*/  IMAD R2, R14, UR10, RZ ;  /* 0x0000000a0e027c24 */ /* 0x001fc6000f8e02ff */
[----:B------:R0:W-:Y:S01]  /*c220*/  STL [R1+0xbc], R3 ;  /* 0x0000bc0301007387 */ /* 0x0001e20000100800 */
[----:B-1----:R-:W-:-:S03]  /*c230*/  IMAD R0, R29, UR10, RZ ;  /* 0x0000000a1d007c24 */ /* 0x002fc6000f8e02ff */
[----:B------:R1:W-:Y:S04]  /*c240*/  STL [R1+0xc8], R2 ;  /* 0x0000c80201007387 */ /* 0x0003e80000100800 */
[----:B------:R2:W-:Y:S01]  /*c250*/  STL [R1+0xd8], R0 ;  /* 0x0000d80001007387 */ /* 0x0005e20000100800 */
[----:B0-----:R-:W-:Y:S02]  /*c260*/  IMAD R3, R27, UR10, RZ ;  /* 0x0000000a1b037c24 */ /* 0x001fe4000f8e02ff */
[----:B-1----:R-:W-:-:S03]  /*c270*/  IMAD R2, R26, UR10, RZ ;  /* 0x0000000a1a027c24 */ /* 0x002fc6000f8e02ff */
[----:B------:R0:W-:Y:S01]  /*c280*/  STL [R1+0xdc], R3 ;  /* 0x0000dc0301007387 */ /* 0x0001e20000100800 */
[----:B--2---:R-:W-:-:S03]  /*c290*/  IMAD R0, R25, UR10, RZ ;  /* 0x0000000a19007c24 */ /* 0x004fc6000f8e02ff */
        /* <DEDUP_REMOVED lines=28> */
[----:B------:R-:W-:Y:S01]  /*c460*/  STL [R1+0x180], R3 ;  /* 0x0001800301007387 */ /* 0x000fe20000100800 */
[----:B--2---:R-:W-:-:S03]  /*c470*/  IMAD R0, R22, UR10, RZ ;  /* 0x0000000a16007c24 */ /* 0x004fc6000f8e02ff */
        /* <DEDUP_REMOVED lines=135> */
[----:B------:R-:W3:Y:S01]  /*ccf0*/  LDL.LU R28, [R1] ;  /* 0x00000000011c7983 */ /* 0x000ee20000300800 */
[----:B--2---:R-:W-:-:S05]  /*cd00*/  IMAD R0, R0, UR10, RZ ;  /* 0x0000000a00007c24 */ /* 0x004fca000f8e02ff */
[----:B------:R0:W-:Y:S04]  /*cd10*/  STL [R1+0xac], R0 ;  /* 0x0000ac0001007387 */ /* 0x0001e80000100800 */
[----:B0-----:R-:W2:Y:S02]  /*cd20*/  LDL.LU R0, [R1+0xa8c] ;  /* 0x000a8c0001007983 */ /* 0x001ea40000300800 */
[----:B--2---:R-:W-:-:S05]  /*cd30*/  IMAD R0, R0, UR10, RZ ;  /* 0x0000000a00007c24 */ /* 0x004fca000f8e02ff */
[----:B------:R0:W-:Y:S04]  /*cd40*/  STL [R1+0xa8], R0 ;  /* 0x0000a80001007387 */ /* 0x0001e80000100800 */
[----:B0-----:R-:W2:Y:S01]  /*cd50*/  LDL.LU R0, [R1+0xa88] ;  /* 0x000a880001007983 */ /* 0x001ea20000300800 */
[----:B---3--:R-:W-:Y:S02]  /*cd60*/  IMAD R2, R2, UR10, RZ ;  /* 0x0000000a02027c24 */ /* 0x008fe4000f8e02ff */
[----:B----4-:R-:W-:Y:S02]  /*cd70*/  IMAD R3, R3, UR10, RZ ;  /* 0x0000000a03037c24 */ /* 0x010fe4000f8e02ff */
[----:B-----5:R-:W-:Y:S02]  /*cd80*/  IMAD R4, R4, UR10, RZ ;  /* 0x0000000a04047c24 */ /* 0x020fe4000f8e02ff */
[----:B------:R-:W-:-:S02]  /*cd90*/  IMAD R5, R5, UR10, RZ ;  /* 0x0000000a05057c24 */ /* 0x000fc4000f8e02ff */
[----:B------:R-:W-:Y:S02]  /*cda0*/  IMAD R6, R6, UR10, RZ ;  /* 0x0000000a06067c24 */ /* 0x000fe4000f8e02ff */
[----:B------:R-:W-:Y:S02]  /*cdb0*/  IMAD R7, R7, UR10, RZ ;  /* 0x0000000a07077c24 */ /* 0x000fe4000f8e02ff */
[----:B------:R-:W-:Y:S02]  /*cdc0*/  IMAD R14, R14, UR10, RZ ;  /* 0x0000000a0e0e7c24 */ /* 0x000fe4000f8e02ff */
[----:B------:R-:W-:Y:S02]  /*cdd0*/  IMAD R29, R29, UR10, RZ ;  /* 0x0000000a1d1d7c24 */ /* 0x000fe4000f8e02ff */
[----:B------:R-:W-:Y:S02]  /*cde0*/  IMAD R27, R27, UR10, RZ ;  /* 0x0000000a1b1b7c24 */ /* 0x000fe4000f8e02ff */
        /* <DEDUP_REMOVED lines=19> */
[----:B--2---:R-:W-:-:S05]  /*cf20*/  IMAD R0, R0, UR10, RZ ;  /* 0x0000000a00007c24 */ /* 0x004fca000f8e02ff */
        /* <DEDUP_REMOVED lines=56> */
[----:B------:R0:W-:Y:S04]  /*d2b0*/  STL [R1], R28 ;  /* 0x0000001c01007387 */ /* 0x0001e80000100800 */
[----:B0-----:R-:W5:Y:S01]  /*d2c0*/  LDL.LU R28, [R1+0xa14] ;  /* 0x000a1400011c7983 */ /* 0x001f620000300800 */
[----:B--2---:R-:W-:-:S02]  /*d2d0*/  IMAD R8, R8, UR10, RZ ;  /* 0x0000000a08087c24 */ /* 0x004fc4000f8e02ff */
[----:B---3--:R-:W-:Y:S02]  /*d2e0*/  IMAD R9, R9, UR10, RZ ;  /* 0x0000000a09097c24 */ /* 0x008fe4000f8e02ff */
[----:B----4-:R-:W-:Y:S02]  /*d2f0*/  IMAD R10, R10, UR10, RZ ;  /* 0x0000000a0a0a7c24 */ /* 0x010fe4000f8e02ff */
[----:B-----5:R-:W-:Y:S02]  /*d300*/  IMAD R11, R11, UR10, RZ ;  /* 0x0000000a0b0b7c24 */ /* 0x020fe4000f8e02ff */
        /* <DEDUP_REMOVED lines=10> */
[----:B------:R-:W-:-:S05]  /*d3b0*/  IMAD R28, R28, UR10, RZ ;  /* 0x0000000a1c1c7c24 */ /* 0x000fca000f8e02ff */
[----:B------:R0:W-:Y:S04]  /*d3c0*/  STL [R1+0x9d8], R28 ;  /* 0x0009d81c01007387 */ /* 0x0001e80000100800 */
[----:B0-----:R-:W2:Y:S04]  /*d3d0*/  LDL.LU R28, [R1+0x28] ;  /* 0x00002800011c7983 */ /* 0x001ea80000300800 */
[----:B------:R0:W-:Y:S04]  /*d3e0*/  STL [R1+0x9dc], R23 ;  /* 0x0009dc1701007387 */ /* 0x0001e80000100800 */
[----:B0-----:R-:W3:Y:S04]  /*d3f0*/  LDL.LU R23, [R1+0x1c] ;  /* 0x00001c0001177983 */ /* 0x001ee80000300800 */
[----:B------:R0:W-:Y:S04]  /*d400*/  STL [R1+0x9e0], R22 ;  /* 0x0009e01601007387 */ /* 0x0001e80000100800 */
[----:B0-----:R-:W4:Y:S04]  /*d410*/  LDL.LU R22, [R1+0x10] ;  /* 0x0000100001167983 */ /* 0x001f280000300800 */
[----:B------:R-:W-:Y:S04]  /*d420*/  STL [R1+0x9e4], R21 ;  /* 0x0009e41501007387 */ /* 0x000fe80000100800 */
[----:B------:R-:W-:Y:S04]  /*d430*/  STL [R1+0x9e8], R20 ;  /* 0x0009e81401007387 */ /* 0x000fe80000100800 */
[----:B------:R-:W-:Y:S04]  /*d440*/  STL [R1+0x9ec], R19 ;  /* 0x0009ec1301007387 */ /* 0x000fe80000100800 */
[----:B------:R-:W-:Y:S04]  /*d450*/  STL [R1+0x9f0], R18 ;  /* 0x0009f01201007387 */ /* 0x000fe80000100800 */
[----:B------:R-:W-:Y:S04]  /*d460*/  STL [R1+0x9f4], R17 ;  /* 0x0009f41101007387 */ /* 0x000fe80000100800 */
[----:B------:R-:W-:Y:S04]  /*d470*/  STL [R1+0x9f8], R16 ;  /* 0x0009f81001007387 */ /* 0x000fe80000100800 */
[----:B------:R-:W-:Y:S04]  /*d480*/  STL [R1+0x9fc], R13 ;  /* 0x0009fc0d01007387 */ /* 0x000fe80000100800 */
[----:B------:R0:W-:Y:S04]  /*d490*/  STL [R1+0xa00], R12 ;  /* 0x000a000c01007387 */ /* 0x0001e80000100800 */
[----:B------:R1:W-:Y:S04]  /*d4a0*/  STL [R1+0xa04], R11 ;  /* 0x000a040b01007387 */ /* 0x0003e80000100800 */
[----:B------:R5:W-:Y:S01]  /*d4b0*/  STL [R1+0xa08], R10 ;  /* 0x000a080a01007387 */ /* 0x000be20000100800 */
[----:B0-----:R-:W-:-:S03]  /*d4c0*/  LEA R12, P4, R6, UR18, 0x1 ;  /* 0x00000012060c7c11 */ /* 0x001fc6000f8808ff */
[----:B------:R-:W-:Y:S01]  /*d4d0*/  STL [R1+0xa0c], R9 ;  /* 0x000a0c0901007387 */ /* 0x000fe20000100800 */
[----:B-1----:R-:W-:-:S03]  /*d4e0*/  LEA R11, P2, R14, UR16, 0x1 ;  /* 0x000000100e0b7c11 */ /* 0x002fc6000f8408ff */
[----:B------:R0:W-:Y:S01]  /*d4f0*/  STL [R1+0xa10], R8 ;  /* 0x000a100801007387 */ /* 0x0001e20000100800 */
[----:B-----5:R-:W-:-:S03]  /*d500*/  LEA R10, P3, R7, UR18, 0x1 ;  /* 0x00000012070a7c11 */ /* 0x020fc6000f8608ff */
[----:B0-----:R-:W5:Y:S04]  /*d510*/  LDL.LU R8, [R1+0x50] ;  /* 0x0000500001087983 */ /* 0x001f680000300800 */
[----:B------:R-:W5:Y:S04]  /*d520*/  LDL.LU R9, [R1+0x58] ;  /* 0x0000580001097983 */ /* 0x000f680000300800 */
[----:B------:R0:W-:Y:S04]  /*d530*/  STL [R1+0x7a0], R11 ;  /* 0x0007a00b01007387 */ /* 0x0001e80000100800 */
[----:B------:R1:W-:Y:S01]  /*d540*/  STL [R1+0x390], R10 ;  /* 0x0003900a01007387 */ /* 0x0003e20000100800 */
[----:B------:R-:W-:-:S02]  /*d550*/  LEA R13, P0, R3, UR18, 0x1 ;  /* 0x00000012030d7c11 */ /* 0x000fc4000f8008ff */
[----:B0-----:R-:W-:Y:S01]  /*d560*/  LEA R11, P5, R5, UR18, 0x1 ;  /* 0x00000012050b7c11 */ /* 0x001fe2000f8a08ff */
[----:B-1----:R-:W5:Y:S04]  /*d570*/  LDL.LU R10, [R1+0x68] ;  /* 0x00006800010a7983 */ /* 0x002f680000300800 */
[----:B------:R0:W-:Y:S04]  /*d580*/  STL [R1+0x388], R12 ;  /* 0x0003880c01007387 */ /* 0x0001e80000100800 */
[----:B------:R1:W-:Y:S01]  /*d590*/  STL [R1+0x380], R11 ;  /* 0x0003800b01007387 */ /* 0x0003e20000100800 */
[----:B0-----:R-:W-:-:S03]  /*d5a0*/  LEA R12, P6, R4, UR18, 0x1 ;  /* 0x00000012040c7c11 */ /* 0x001fc6000f8c08ff */
[----:B-1----:R-:W5:Y:S04]  /*d5b0*/  LDL.LU R11, [R1+0x70] ;  /* 0x00007000010b7983 */ /* 0x002f680000300800 */
[----:B------:R0:W-:Y:S04]  /*d5c0*/  STL [R1+0x378], R12 ;  /* 0x0003780c01007387 */ /* 0x0001e80000100800 */
[----:B------:R1:W-:Y:S01]  /*d5d0*/  STL [R1+0x370], R13 ;  /* 0x0003700d01007387 */ /* 0x0003e20000100800 */
[----:B0-----:R-:W-:Y:S02]  /*d5e0*/  LEA R12, P1, R2, UR18, 0x1 ;  /* 0x00000012020c7c11 */ /* 0x001fe4000f8208ff */
[----:B-1----:R-:W-:-:S02]  /*d5f0*/  LEA.HI.X.SX32 R13, R14, UR17, 0x1, P2 ;  /* 0x000000110e0d7c11 */ /* 0x002fc400090f0eff */
[----:B------:R-:W5:Y:S01]  /*d600*/  LDL.LU R14, [R1+0x40] ;  /* 0x00004000010e7983 */ /* 0x000f620000300800 */
[----:B------:R-:W-:-:S03]  /*d610*/  LEA.HI.X.SX32 R16, R7, UR19, 0x1, P3 ;  /* 0x0000001307107c11 */ /* 0x000fc600098f0eff */
[----:B------:R0:W-:Y:S04]  /*d620*/  STL [R1+0x368], R12 ;  /* 0x0003680c01007387 */ /* 0x0001e80000100800 */
[----:B0-----:R-:W5:Y:S04]  /*d630*/  LDL.LU R12, [R1+0x7c] ;  /* 0x00007c00010c7983 */ /* 0x001f680000300800 */
[----:B------:R0:W-:Y:S04]  /*d640*/  STL [R1+0x79c], R13 ;  /* 0x00079c0d01007387 */ /* 0x0001e80000100800 */
[----:B------:R-:W5:Y:S01]  /*d650*/  LDL.LU R7, [R1+0x34] ;  /* 0x0000340001077983 */ /* 0x000f620000300800 */
[----:B0-----:R-:W-:-:S05]  /*d660*/  LEA R13, P2, R0, UR18, 0x1 ;  /* 0x00000012000d7c11 */ /* 0x001fca000f8408ff */
[----:B------:R0:W-:Y:S04]  /*d670*/  STL [R1+0x360], R13 ;  /* 0x0003600d01007387 */ /* 0x0001e80000100800 */
[----:B0-----:R-:W5:Y:S04]  /*d680*/  LDL.LU R13, [R1+0x88] ;  /* 0x00008800010d7983 */ /* 0x001f680000300800 */
[----:B------:R0:W-:Y:S04]  /*d690*/  STL [R1+0x534], R16 ;  /* 0x0005341001007387 */ /* 0x0001e80000100800 */
[----:B0-----:R-:W5:Y:S01]  /*d6a0*/  LDL.LU R16, [R1+0x94] ;  /* 0x0000940001107983 */ /* 0x001f620000300800 */
[----:B------:R-:W-:-:S02]  /*d6b0*/  LEA.HI.X.SX32 R6, R6, UR19, 0x1, P4 ;  /* 0x0000001306067c11 */ /* 0x000fc4000a0f0eff */
[----:B------:R-:W-:Y:S02]  /*d6c0*/  LEA.HI.X.SX32 R4, R4, UR19, 0x1, P6 ;  /* 0x0000001304047c11 */ /* 0x000fe4000b0f0eff */
[----:B------:R-:W-:Y:S02]  /*d6d0*/  LEA.HI.X.SX32 R2, R2, UR19, 0x1, P1 ;  /* 0x0000001302027c11 */ /* 0x000fe400088f0eff */
[----:B---3--:R-:W-:Y:S02]  /*d6e0*/  LEA R18, P4, R23, UR18, 0x1 ;  /* 0x0000001217127c11 */ /* 0x008fe4000f8808ff */
[----:B----4-:R-:W-:-:S05]  /*d6f0*/  LEA R17, P3, R22, UR18, 0x1 ;  /* 0x0000001216117c11 */ /* 0x010fca000f8608ff */
[----:B------:R0:W-:Y:S04]  /*d700*/  STL [R1+0x358], R17 ;  /* 0x0003581101007387 */ /* 0x0001e80000100800 */
[----:B------:R1:W-:Y:S04]  /*d710*/  STL [R1+0x52c], R6 ;  /* 0x00052c0601007387 */ /* 0x0003e80000100800 */
[----:B0-----:R-:W3:Y:S01]  /*d720*/  LDL.LU R17, [R1+0xa4] ;  /* 0x0000a40001117983 */ /* 0x001ee20000300800 */
[----:B-1----:R-:W-:-:S03]  /*d730*/  LEA.HI.X.SX32 R6, R5, UR19, 0x1, P5 ;  /* 0x0000001305067c11 */ /* 0x002fc6000a8f0eff */
[----:B------:R0:W-:Y:S01]  /*d740*/  STL [R1+0x350], R18 ;  /* 0x0003501201007387 */ /* 0x0001e20000100800 */
[----:B--2---:R-:W-:-:S03]  /*d750*/  LEA R5, P5, R28, UR18, 0x1 ;  /* 0x000000121c057c11 */ /* 0x004fc6000f8a08ff */
[----:B------:R-:W-:Y:S04]  /*d760*/  STL [R1+0x524], R6 ;  /* 0x0005240601007387 */ /* 0x000fe80000100800 */
[----:B0-----:R-:W2:Y:S04]  /*d770*/  LDL.LU R18, [R1+0xb0] ;  /* 0x0000b00001127983 */ /* 0x001ea80000300800 */
[----:B------:R-:W-:Y:S04]  /*d780*/  STL [R1+0x348], R5 ;  /* 0x0003480501007387 */ /* 0x000fe80000100800 */
[----:B------:R0:W-:Y:S04]  /*d790*/  STL [R1+0x51c], R4 ;  /* 0x00051c0401007387 */ /* 0x0001e80000100800 */
[----:B------:R-:W4:Y:S01]  /*d7a0*/  LDL.LU R19, [R1+0xbc] ;  /* 0x0000bc0001137983 */ /* 0x000f220000300800 */
[----:B0-----:R-:W-:-:S02]  /*d7b0*/  LEA.HI.X.SX32 R4, R3, UR19, 0x1, P0 ;  /* 0x0000001303047c11 */ /* 0x001fc400080f0eff */
[----:B-----5:R-:W-:Y:S02]  /*d7c0*/  LEA R3, P0, R14, UR18, 0x1 ;  /* 0x000000120e037c11 */ /* 0x020fe4000f8008ff */
[----:B------:R-:W-:-:S05]  /*d7d0*/  LEA R5, P6, R7, UR18, 0x1 ;  /* 0x0000001207057c11 */ /* 0x000fca000f8c08ff */
[----:B------:R-:W-:Y:S04]  /*d7e0*/  STL [R1+0x340], R5 ;  /* 0x0003400501007387 */ /* 0x000fe80000100800 */
[----:B------:R-:W-:Y:S04]  /*d7f0*/  STL [R1+0x374], R4 ;  /* 0x0003740401007387 */ /* 0x000fe80000100800 */
[----:B------:R-:W5:Y:S04]  /*d800*/  LDL.LU R20, [R1+0xc8] ;  /* 0x0000c80001147983 */ /* 0x000f680000300800 */
[----:B------:R0:W-:Y:S04]  /*d810*/  STL [R1+0x338], R3 ;  /* 0x0003380301007387 */ /* 0x0001e80000100800 */
[----:B------:R1:W-:Y:S04]  /*d820*/  STL [R1+0x36c], R2 ;  /* 0x00036c0201007387 */ /* 0x0003e80000100800 */
[----:B------:R-:W5:Y:S01]  /*d830*/  LDL.LU R21, [R1+0xd8] ;  /* 0x0000d80001157983 */ /* 0x000f620000300800 */
[----:B0-----:R-:W-:-:S02]  /*d840*/  LEA R3, P1, R8, UR18, 0x1 ;  /* 0x0000001208037c11 */ /* 0x001fc4000f8208ff */
[----:B-1----:R-:W-:-:S03]  /*d850*/  LEA.HI.X.SX32 R2, R0, UR19, 0x1, P2 ;  /* 0x0000001300027c11 */ /* 0x002fc600090f0eff */
[----:B------:R-:W-:Y:S01]  /*d860*/  STL [R1+0x330], R3 ;  /* 0x0003300301007387 */ /* 0x000fe20000100800 */
[----:B------:R-:W-:-:S03]  /*d870*/  LEA R0, P2, R9, UR18, 0x1 ;  /* 0x0000001209007c11 */ /* 0x000fc6000f8408ff */
[----:B------:R0:W-:Y:S02]  /*d880*/  STL [R1+0x364], R2 ;  /* 0x0003640201007387 */ /* 0x0001e40000100800 */
[----:B0-----:R-:W-:Y:S02]  /*d890*/  LEA.HI.X.SX32 R2, R22, UR19, 0x1, P3 ;  /* 0x0000001316027c11 */ /* 0x001fe400098f0eff */
[----:B------:R-:W5:Y:S04]  /*d8a0*/  LDL.LU R22, [R1+0xdc] ;  /* 0x0000dc0001167983 */ /* 0x000f680000300800 */
[----:B------:R-:W-:Y:S04]  /*d8b0*/  STL [R1+0x328], R0 ;  /* 0x0003280001007387 */ /* 0x000fe80000100800 */
[----:B------:R0:W-:Y:S02]  /*d8c0*/  STL [R1+0x35c], R2 ;  /* 0x00035c0201007387 */ /* 0x0001e40000100800 */
[----:B0-----:R-:W-:-:S02]  /*d8d0*/  LEA.HI.X.SX32 R2, R23, UR19, 0x1, P4 ;  /* 0x0000001317027c11 */ /* 0x001fc4000a0f0eff */
[----:B------:R-:W5:Y:S01]  /*d8e0*/  LDL.LU R23, [R1+0xf0] ;  /* 0x0000f00001177983 */ /* 0x000f620000300800 */
[----:B------:R-:W-:-:S05]  /*d8f0*/  LEA R0, P3, R10, UR18, 0x1 ;  /* 0x000000120a007c11 */ /* 0x000fca000f8608ff */
[----:B------:R-:W-:Y:S04]  /*d900*/  STL [R1+0x320], R0 ;  /* 0x0003200001007387 */ /* 0x000fe80000100800 */
[----:B------:R0:W-:Y:S02]  /*d910*/  STL [R1+0x354], R2 ;  /* 0x0003540201007387 */ /* 0x0001e40000100800 */
[----:B0-----:R-:W-:Y:S02]  /*d920*/  LEA.HI.X.SX32 R2, R28, UR19, 0x1, P5 ;  /* 0x000000131c027c11 */ /* 0x001fe4000a8f0eff */
        /* <DEDUP_REMOVED lines=12> */
[----:B------:R0:W-:Y:S04]  /*d9f0*/  STL [R1+0x39c], R0 ;  /* 0x00039c0001007387 */ /* 0x0001e80000100800 */
[----:B------:R1:W-:Y:S01]  /*da00*/  STL [R1+0x33c], R2 ;  /* 0x00033c0201007387 */ /* 0x0003e20000100800 */
[----:B0-----:R-:W-:Y:S02]  /*da10*/  LEA R0, P0, R16, UR18, 0x1 ;  /* 0x0000001210007c11 */ /* 0x001fe4000f8008ff */
[----:B-1----:R-:W-:Y:S02]  /*da20*/  LEA.HI.X.SX32 R2, R8, UR19, 0x1, P1 ;  /* 0x0000001308027c11 */ /* 0x002fe400088f0eff */
[----:B------:R-:W5:Y:S04]  /*da30*/  LDL.LU R8, [R1+0x120] ;  /* 0x0001200001087983 */ /* 0x000f680000300800 */
[----:B------:R-:W-:Y:S04]  /*da40*/  STL [R1+0x3a0], R0 ;  /* 0x0003a00001007387 */ /* 0x000fe80000100800 */
[----:B------:R0:W-:Y:S02]  /*da50*/  STL [R1+0x334], R2 ;  /* 0x0003340201007387 */ /* 0x0001e40000100800 */
[----:B0-----:R-:W-:-:S02]  /*da60*/  LEA.HI.X.SX32 R2, R9, UR19, 0x1, P2 ;  /* 0x0000001309027c11 */ /* 0x001fc400090f0eff */
[----:B------:R-:W5:Y:S01]  /*da70*/  LDL.LU R9, [R1+0x130] ;  /* 0x0001300001097983 */ /* 0x000f620000300800 */
[----:B---3--:R-:W-:-:S05]  /*da80*/  LEA R0, P1, R17, UR18, 0x1 ;  /* 0x0000001211007c11 */ /* 0x008fca000f8208ff */
[----:B------:R2:W-:Y:S04]  /*da90*/  STL [R1+0x3a4], R0 ;  /* 0x0003a40001007387 */ /* 0x0005e80000100800 */
[----:B------:R0:W-:Y:S01]  /*daa0*/  STL [R1+0x32c], R2 ;  /* 0x00032c0201007387 */ /* 0x0001e20000100800 */
[----:B--2---:R-:W-:Y:S02]  /*dab0*/  LEA R0, P2, R18, UR18, 0x1 ;  /* 0x0000001212007c11 */ /* 0x004fe4000f8408ff */
[----:B0-----:R-:W-:Y:S02]  /*dac0*/  LEA.HI.X.SX32 R2, R10, UR19, 0x1, P3 ;  /* 0x000000130a027c11 */ /* 0x001fe400098f0eff */
[----:B------:R-:W2:Y:S04]  /*dad0*/  LDL.LU R10, [R1+0x13c] ;  /* 0x00013c00010a7983 */ /* 0x000ea80000300800 */
[----:B------:R4:W-:Y:S04]  /*dae0*/  STL [R1+0x3a8], R0 ;  /* 0x0003a80001007387 */ /* 0x0009e80000100800 */
[----:B------:R0:W-:Y:S01]  /*daf0*/  STL [R1+0x324], R2 ;  /* 0x0003240201007387 */ /* 0x0001e20000100800 */
[----:B----4-:R-:W-:-:S02]  /*db00*/  LEA R0, P3, R19, UR18, 0x1 ;  /* 0x0000001213007c11 */ /* 0x010fc4000f8608ff */
[----:B0-----:R-:W-:Y:S02]  /*db10*/  LEA.HI.X.SX32 R2, R11, UR19, 0x1, P4 ;  /* 0x000000130b027c11 */ /* 0x001fe4000a0f0eff */
[----:B------:R-:W3:Y:S04]  /*db20*/  LDL.LU R11, [R1+0x148] ;  /* 0x00014800010b7983 */ /* 0x000ee80000300800 */
[----:B------:R-:W-:Y:S04]  /*db30*/  STL [R1+0x3ac], R0 ;  /* 0x0003ac0001007387 */ /* 0x000fe80000100800 */
[----:B------:R0:W-:Y:S02]  /*db40*/  STL [R1+0x31c], R2 ;  /* 0x00031c0201007387 */ /* 0x0001e40000100800 */
[----:B0-----:R-:W-:-:S02]  /*db50*/  LEA.HI.X.SX32 R2, R12, UR19, 0x1, P5 ;  /* 0x000000130c027c11 */ /* 0x001fc4000a8f0eff */
[----:B------:R-:W4:Y:S01]  /*db60*/  LDL.LU R12, [R1+0x154] ;  /* 0x00015400010c7983 */ /* 0x000f220000300800 */
[----:B-----5:R-:W-:-:S05]  /*db70*/  LEA R0, P4, R20, UR18, 0x1 ;  /* 0x0000001214007c11 */ /* 0x020fca000f8808ff */
        /* <DEDUP_REMOVED lines=10> */
[----:B------:R0:W-:Y:S04]  /*dc20*/  STL [R1+0x3b8], R0 ;  /* 0x0003b80001007387 */ /* 0x0001e80000100800 */
[----:B------:R1:W-:Y:S01]  /*dc30*/  STL [R1+0x300], R2 ;  /* 0x0003000201007387 */ /* 0x0003e20000100800 */
[----:B0-----:R-:W-:-:S02]  /*dc40*/  LEA R0, P0, R23, UR18, 0x1 ;  /* 0x0000001217007c11 */ /* 0x001fc4000f8008ff */
[----:B-1----:R-:W-:Y:S02]  /*dc50*/  LEA.HI.X.SX32 R2, R17, UR19, 0x1, P1 ;  /* 0x0000001311027c11 */ /* 0x002fe400088f0eff */
        /* <DEDUP_REMOVED lines=30> */
[----:B--2---:R-:W-:-:S05]  /*de40*/  LEA R0, P6, R10, UR18, 0x1 ;  /* 0x000000120a007c11 */ /* 0x004fca000f8c08ff */
[----:B------:R3:W-:Y:S04]  /*de50*/  STL [R1+0x3d4], R0 ;  /* 0x0003d40001007387 */ /* 0x0007e80000100800 */
[----:B------:R0:W-:Y:S01]  /*de60*/  STL [R1+0x2c8], R2 ;  /* 0x0002c80201007387 */ /* 0x0001e20000100800 */
[----:B---3--:R-:W-:Y:S02]  /*de70*/  LEA R0, P0, R11, UR18, 0x1 ;  /* 0x000000120b007c11 */ /* 0x008fe4000f8008ff */
        /* <DEDUP_REMOVED lines=8> */
[----:B------:R0:W-:Y:S04]  /*df00*/  STL [R1+0x2b8], R2 ;  /* 0x0002b80201007387 */ /* 0x0001e80000100800 */
[----:B------:R-:W4:Y:S01]  /*df10*/  LDL.LU R6, [R1+0x15c] ;  /* 0x00015c0001067983 */ /* 0x000f220000300800 */
[----:B0-----:R-:W-:-:S02]  /*df20*/  LEA.HI.X.SX32 R2, R14, UR19, 0x1, P3 ;  /* 0x000000130e027c11 */ /* 0x001fc400098f0eff */
[----:B-----5:R-:W-:-:S05]  /*df30*/  LEA R0, P2, R13, UR18, 0x1 ;  /* 0x000000120d007c11 */ /* 0x020fca000f8408ff */
[----:B------:R-:W-:Y:S04]  /*df40*/  STL [R1+0x3e0], R0 ;  /* 0x0003e00001007387 */ /* 0x000fe80000100800 */
[----:B------:R0:W-:Y:S04]  /*df50*/  STL [R1+0x2b0], R2 ;  /* 0x0002b00201007387 */ /* 0x0001e80000100800 */
[----:B------:R-:W5:Y:S01]  /*df60*/  LDL.LU R14, [R1+0x158] ;  /* 0x00015800010e7983 */ /* 0x000f620000300800 */
[----:B0-----:R-:W-:Y:S02]  /*df70*/  LEA.HI.X.SX32 R2, R8, UR19, 0x1, P4 ;  /* 0x0000001308027c11 */ /* 0x001fe4000a0f0eff */
[----:B------:R-:W-:-:S05]  /*df80*/  LEA R0, P3, R16, UR18, 0x1 ;  /* 0x0000001210007c11 */ /* 0x000fca000f8608ff */
[----:B------:R-:W-:Y:S04]  /*df90*/  STL [R1+0x3e4], R0 ;  /* 0x0003e40001007387 */ /* 0x000fe80000100800 */
[----:B------:R0:W-:Y:S04]  /*dfa0*/  STL [R1+0x2a8], R2 ;  /* 0x0002a80201007387 */ /* 0x0001e80000100800 */
[----:B------:R-:W5:Y:S01]  /*dfb0*/  LDL.LU R8, [R1+0x150] ;  /* 0x0001500001087983 */ /* 0x000f620000300800 */
[----:B0-----:R-:W-:Y:S02]  /*dfc0*/  LEA.HI.X.SX32 R2, R9, UR19, 0x1, P5 ;  /* 0x0000001309027c11 */ /* 0x001fe4000a8f0eff */
[----:B------:R-:W-:-:S05]  /*dfd0*/  LEA R0, P4, R17, UR18, 0x1 ;  /* 0x0000001211007c11 */ /* 0x000fca000f8808ff */
[----:B------:R0:W-:Y:S04]  /*dfe0*/  STL [R1+0x3e8], R0 ;  /* 0x0003e80001007387 */ /* 0x0001e80000100800 */
[----:B------:R1:W-:Y:S04]  /*dff0*/  STL [R1+0x2a0], R2 ;  /* 0x0002a00201007387 */ /* 0x0003e80000100800 */
[----:B------:R-:W5:Y:S01]  /*e000*/  LDL.LU R9, [R1+0x14c] ;  /* 0x00014c0001097983 */ /* 0x000f620000300800 */
[----:B0-----:R-:W-:Y:S02]  /*e010*/  LEA R0, P5, R18, UR18, 0x1 ;  /* 0x0000001212007c11 */ /* 0x001fe4000f8a08ff */
[----:B-1----:R-:W-:-:S03]  /*e020*/  LEA.HI.X.SX32 R2, R10, UR19, 0x1, P6 ;  /* 0x000000130a027c11 */ /* 0x002fc6000b0f0eff */
        /* <DEDUP_REMOVED lines=29> */
[----:B--2---:R-:W-:-:S05]  /*e200*/  LEA R0, P4, R28, UR18, 0x1 ;  /* 0x000000121c007c11 */ /* 0x004fca000f8808ff */
[----:B------:R-:W-:Y:S04]  /*e210*/  STL [R1+0x404], R0 ;  /* 0x0004040001007387 */ /* 0x000fe80000100800 */
[----:B------:R0:W-:Y:S04]  /*e220*/  STL [R1+0x268], R2 ;  /* 0x0002680201007387 */ /* 0x0001e80000100800 */
[----:B------:R-:W2:Y:S01]  /*e230*/  LDL.LU R18, [R1+0x124] ;  /* 0x0001240001127983 */ /* 0x000ea20000300800 */
[----:B0-----:R-:W-:Y:S02]  /*e240*/  LEA.HI.X.SX32 R2, R19, UR19, 0x1, P6 ;  /* 0x0000001313027c11 */ /* 0x001fe4000b0f0eff */
[----:B---3--:R-:W-:-:S05]  /*e250*/  LEA R0, P5, R7, UR18, 0x1 ;  /* 0x0000001207007c11 */ /* 0x008fca000f8a08ff */
[----:B------:R4:W-:Y:S04]  /*e260*/  STL [R1+0x408], R0 ;  /* 0x0004080001007387 */ /* 0x0009e80000100800 */
[----:B------:R0:W-:Y:S04]  /*e270*/  STL [R1+0x260], R2 ;  /* 0x0002600201007387 */ /* 0x0001e80000100800 */
[----:B------:R-:W3:Y:S01]  /*e280*/  LDL.LU R19, [R1+0x11c] ;  /* 0x00011c0001137983 */ /* 0x000ee20000300800 */
[----:B----4-:R-:W-:Y:S02]  /*e290*/  LEA R0, P6, R6, UR18, 0x1 ;  /* 0x0000001206007c11 */ /* 0x010fe4000f8c08ff */
[----:B0-----:R-:W-:-:S03]  /*e2a0*/  LEA.HI.X.SX32 R2, R20, UR19, 0x1, P0 ;  /* 0x0000001314027c11 */ /* 0x001fc600080f0eff */
[----:B------:R-:W-:Y:S04]  /*e2b0*/  STL [R1+0x40c], R0 ;  /* 0x00040c0001007387 */ /* 0x000fe80000100800 */
[----:B------:R0:W-:Y:S04]  /*e2c0*/  STL [R1+0x258], R2 ;  /* 0x0002580201007387 */ /* 0x0001e80000100800 */
[----:B------:R-:W4:Y:S01]  /*e2d0*/  LDL.LU R20, [R1+0x118] ;  /* 0x0001180001147983 */ /* 0x000f220000300800 */
[----:B0-----:R-:W-:Y:S02]  /*e2e0*/  LEA.HI.X.SX32 R2, R21, UR19, 0x1, P1 ;  /* 0x0000001315027c11 */ /* 0x001fe400088f0eff */
[----:B-----5:R-:W-:-:S05]  /*e2f0*/  LEA R0, P0, R14, UR18, 0x1 ;  /* 0x000000120e007c11 */ /* 0x020fca000f8008ff */
[----:B------:R0:W-:Y:S04]  /*e300*/  STL [R1+0x410], R0 ;  /* 0x0004100001007387 */ /* 0x0001e80000100800 */
[----:B------:R1:W-:Y:S04]  /*e310*/  STL [R1+0x250], R2 ;  /* 0x0002500201007387 */ /* 0x0003e80000100800 */
[----:B------:R-:W5:Y:S01]  /*e320*/  LDL.LU R21, [R1+0x110] ;  /* 0x0001100001157983 */ /* 0x000f620000300800 */
[----:B0-----:R-:W-:Y:S02]  /*e330*/  LEA R0, P1, R8, UR18, 0x1 ;  /* 0x0000001208007c11 */ /* 0x001fe4000f8208ff */
[----:B-1----:R-:W-:-:S03]  /*e340*/  LEA.HI.X.SX32 R2, R22, UR19, 0x1, P2 ;  /* 0x0000001316027c11 */ /* 0x002fc600090f0eff */
[----:B------:R0:W-:Y:S04]  /*e350*/  STL [R1+0x414], R0 ;  /* 0x0004140001007387 */ /* 0x0001e80000100800 */
[----:B------:R-:W5:Y:S04]  /*e360*/  LDL.LU R22, [R1+0x10c] ;  /* 0x00010c0001167983 */ /* 0x000f680000300800 */
[----:B------:R1:W-:Y:S01]  /*e370*/  STL [R1+0x248], R2 ;  /* 0x0002480201007387 */ /* 0x0003e20000100800 */
        /* <DEDUP_REMOVED lines=13> */
[----:B------:R-:W5:Y:S01]  /*e450*/  LDL.LU R7, [R1+0xfc] ;  /* 0x0000fc0001077983 */ /* 0x000f620000300800 */
[----:B------:R-:W-:-:S03]  /*e460*/  LEA.HI.X.SX32 R3, R6, UR19, 0x1, P6 ;  /* 0x0000001306037c11 */ /* 0x000fc6000b0f0eff */
[----:B------:R-:W-:Y:S01]  /*e470*/  STL [R1+0x230], R2 ;  /* 0x0002300201007387 */ /* 0x000fe20000100800 */
[----:B0-----:R-:W-:-:S05]  /*e480*/  LEA R0, P5, R12, UR18, 0x1 ;  /* 0x000000120c007c11 */ /* 0x001fca000f8a08ff */
[----:B------:R0:W-:Y:S04]  /*e490*/  STL [R1+0x424], R0 ;  /* 0x0004240001007387 */ /* 0x0001e80000100800 */
[----:B------:R-:W-:Y:S01]  /*e4a0*/  STL [R1+0x228], R3 ;  /* 0x0002280301007387 */ /* 0x000fe20000100800 */
[----:B0-----:R-:W-:-:S03]  /*e4b0*/  LEA.HI.X.SX32 R0, R14, UR19, 0x1, P0 ;  /* 0x000000130e007c11 */ /* 0x001fc600080f0eff */
[----:B------:R-:W5:Y:S01]  /*e4c0*/  LDL.LU R14, [R1+0xf4] ;  /* 0x0000f400010e7983 */ /* 0x000f620000300800 */
        /* <DEDUP_REMOVED lines=22> */
[----:B------:R-:W-:Y:S01]  /*e630*/  STL [R1+0x200], R0 ;  /* 0x0002000001007387 */ /* 0x000fe20000100800 */
[----:B----4-:R-:W-:Y:S02]  /*e640*/  LEA R3, P4, R20, UR18, 0x1 ;  /* 0x0000001214037c11 */ /* 0x010fe4000f8808ff */
[----:B0-----:R-:W-:-:S03]  /*e650*/  LEA.HI.X.SX32 R2, R12, UR19, 0x1, P5 ;  /* 0x000000130c027c11 */ /* 0x001fc6000a8f0eff */
[----:B------:R-:W-:Y:S04]  /*e660*/  STL [R1+0x43c], R3 ;  /* 0x00043c0301007387 */ /* 0x000fe80000100800 */
[----:B------:R-:W3:Y:S04]  /*e670*/  LDL.LU R11, [R1+0xd4] ;  /* 0x0000d400010b7983 */ /* 0x000ee80000300800 */
[----:B------:R0:W-:Y:S02]  /*e680*/  STL [R1+0x1f8], R2 ;  /* 0x0001f80201007387 */ /* 0x0001e40000100800 */
[----:B0-----:R-:W-:-:S02]  /*e690*/  LEA.HI.X.SX32 R2, R13, UR19, 0x1, P6 ;  /* 0x000000130d027c11 */ /* 0x001fc4000b0f0eff */
[----:B-----5:R-:W-:-:S05]  /*e6a0*/  LEA R0, P5, R21, UR18, 0x1 ;  /* 0x0000001215007c11 */ /* 0x020fca000f8a08ff */
[----:B------:R0:W-:Y:S04]  /*e6b0*/  STL [R1+0x440], R0 ;  /* 0x0004400001007387 */ /* 0x0001e80000100800 */
[----:B------:R-:W4:Y:S04]  /*e6c0*/  LDL.LU R12, [R1+0xd0] ;  /* 0x0000d000010c7983 */ /* 0x000f280000300800 */
[----:B------:R1:W-:Y:S01]  /*e6d0*/  STL [R1+0x1f0], R2 ;  /* 0x0001f00201007387 */ /* 0x0003e20000100800 */
[----:B0-----:R-:W-:-:S05]  /*e6e0*/  LEA R0, P6, R22, UR18, 0x1 ;  /* 0x0000001216007c11 */ /* 0x001fca000f8c08ff */
[----:B------:R0:W-:Y:S04]  /*e6f0*/  STL [R1+0x444], R0 ;  /* 0x0004440001007387 */ /* 0x0001e80000100800 */
[----:B------:R-:W5:Y:S01]  /*e700*/  LDL.LU R13, [R1+0xcc] ;  /* 0x0000cc00010d7983 */ /* 0x000f620000300800 */
[----:B-1----:R-:W-:-:S05]  /*e710*/  LEA.HI.X.SX32 R2, R16, UR19, 0x1, P0 ;  /* 0x0000001310027c11 */ /* 0x002fca00080f0eff */
[----:B------:R1:W-:Y:S01]  /*e720*/  STL [R1+0x1e8], R2 ;  /* 0x0001e80201007387 */ /* 0x0003e20000100800 */
[----:B0-----:R-:W-:Y:S02]  /*e730*/  LEA R0, P0, R23, UR18, 0x1 ;  /* 0x0000001217007c11 */ /* 0x001fe4000f8008ff */
[----:B-1----:R-:W-:-:S03]  /*e740*/  LEA.HI.X.SX32 R2, R17, UR19, 0x1, P1 ;  /* 0x0000001311027c11 */ /* 0x002fc600088f0eff */
[----:B------:R0:W-:Y:S04]  /*e750*/  STL [R1+0x448], R0 ;  /* 0x0004480001007387 */ /* 0x0001e80000100800 */
[----:B------:R-:W5:Y:S04]  /*e760*/  LDL.LU R16, [R1+0xc4] ;  /* 0x0000c40001107983 */ /* 0x000f680000300800 */
[----:B------:R1:W-:Y:S01]  /*e770*/  STL [R1+0x1e0], R2 ;  /* 0x0001e00201007387 */ /* 0x0003e20000100800 */
[----:B0-----:R-:W-:-:S05]  /*e780*/  LEA R0, P1, R28, UR18, 0x1 ;  /* 0x000000121c007c11 */ /* 0x001fca000f8208ff */
[----:B------:R0:W-:Y:S04]  /*e790*/  STL [R1+0x44c], R0 ;  /* 0x00044c0001007387 */ /* 0x0001e80000100800 */
[----:B------:R-:W5:Y:S01]  /*e7a0*/  LDL.LU R17, [R1+0xc0] ;  /* 0x0000c00001117983 */ /* 0x000f620000300800 */
[----:B-1----:R-:W-:-:S05]  /*e7b0*/  LEA.HI.X.SX32 R2, R18, UR19, 0x1, P2 ;  /* 0x0000001312027c11 */ /* 0x002fca00090f0eff */
[----:B------:R1:W-:Y:S01]  /*e7c0*/  STL [R1+0x1d8], R2 ;  /* 0x0001d80201007387 */ /* 0x0003e20000100800 */
[----:B0-----:R-:W-:-:S05]  /*e7d0*/  LEA R0, P2, R7, UR18, 0x1 ;  /* 0x0000001207007c11 */ /* 0x001fca000f8408ff */
[----:B------:R-:W-:Y:S04]  /*e7e0*/  STL [R1+0x450], R0 ;  /* 0x0004500001007387 */ /* 0x000fe80000100800 */
[----:B------:R-:W5:Y:S01]  /*e7f0*/  LDL.LU R18, [R1+0xb8] ;  /* 0x0000b80001127983 */ /* 0x000f620000300800 */
[----:B-1----:R-:W-:-:S05]  /*e800*/  LEA.HI.X.SX32 R2, R19, UR19, 0x1, P3 ;  /* 0x0000001313027c11 */ /* 0x002fca00098f0eff */
        /* <DEDUP_REMOVED lines=22> */
[----:B--2---:R-:W-:Y:S02]  /*e970*/  LEA R0, P0, R10, UR18, 0x1 ;  /* 0x000000120a007c11 */ /* 0x004fe4000f8008ff */
[----:B0-----:R-:W-:-:S03]  /*e980*/  LEA.HI.X.SX32 R2, R28, UR19, 0x1, P1 ;  /* 0x000000131c027c11 */ /* 0x001fc600088f0eff */
[----:B------:R-:W-:Y:S04]  /*e990*/  STL [R1+0x464], R0 ;  /* 0x0004640001007387 */ /* 0x000fe80000100800 */
[----:B------:R-:W2:Y:S04]  /*e9a0*/  LDL.LU R28, [R1+0x98] ;  /* 0x00009800011c7983 */ /* 0x000ea80000300800 */
[----:B------:R0:W-:Y:S04]  /*e9b0*/  STL [R1+0x1a8], R2 ;  /* 0x0001a80201007387 */ /* 0x0001e80000100800 */
[----:B------:R-:W2:Y:S01]  /*e9c0*/  LDL.LU R6, [R1+0x90] ;  /* 0x0000900001067983 */ /* 0x000ea20000300800 */
[----:B0-----:R-:W-:-:S02]  /*e9d0*/  LEA.HI.X.SX32 R2, R7, UR19, 0x1, P2 ;  /* 0x0000001307027c11 */ /* 0x001fc400090f0eff */
[----:B---3--:R-:W-:-:S05]  /*e9e0*/  LEA R0, P1, R11, UR18, 0x1 ;  /* 0x000000120b007c11 */ /* 0x008fca000f8208ff */
[----:B------:R-:W-:Y:S04]  /*e9f0*/  STL [R1+0x468], R0 ;  /* 0x0004680001007387 */ /* 0x000fe80000100800 */
[----:B------:R0:W-:Y:S04]  /*ea00*/  STL [R1+0x1a0], R2 ;  /* 0x0001a00201007387 */ /* 0x0001e80000100800 */
[----:B------:R-:W3:Y:S01]  /*ea10*/  LDL.LU R7, [R1+0x8c] ;  /* 0x00008c0001077983 */ /* 0x000ee20000300800 */
[----:B0-----:R-:W-:Y:S02]  /*ea20*/  LEA.HI.X.SX32 R2, R14, UR19, 0x1, P3 ;  /* 0x000000130e027c11 */ /* 0x001fe400098f0eff */
[----:B------:R-:W-:-:S02]  /*ea30*/  LEA.HI.X.SX32 R3, R5, UR19, 0x1, P4 ;  /* 0x0000001305037c11 */ /* 0x000fc4000a0f0eff */
[----:B----4-:R-:W-:-:S05]  /*ea40*/  LEA R0, P2, R12, UR18, 0x1 ;  /* 0x000000120c007c11 */ /* 0x010fca000f8408ff */
[----:B------:R5:W-:Y:S04]  /*ea50*/  STL [R1+0x46c], R0 ;  /* 0x00046c0001007387 */ /* 0x000be80000100800 */
[----:B------:R-:W-:Y:S04]  /*ea60*/  STL [R1+0x198], R2 ;  /* 0x0001980201007387 */ /* 0x000fe80000100800 */
[----:B------:R-:W4:Y:S01]  /*ea70*/  LDL.LU R14, [R1+0x84] ;  /* 0x00008400010e7983 */ /* 0x000f220000300800 */
[----:B-----5:R-:W-:-:S05]  /*ea80*/  LEA R0, P3, R13, UR18, 0x1 ;  /* 0x000000120d007c11 */ /* 0x020fca000f8608ff */
[----:B------:R0:W-:Y:S04]  /*ea90*/  STL [R1+0x470], R0 ;  /* 0x0004700001007387 */ /* 0x0001e80000100800 */
[----:B------:R1:W-:Y:S01]  /*eaa0*/  STL [R1+0x19c], R3 ;  /* 0x00019c0301007387 */ /* 0x0003e20000100800 */
[----:B0-----:R-:W-:-:S03]  /*eab0*/  LEA.HI.X.SX32 R0, R8, UR19, 0x1, P5 ;  /* 0x0000001308007c11 */ /* 0x001fc6000a8f0eff */
[----:B------:R-:W5:Y:S01]  /*eac0*/  LDL.LU R8, [R1+0x80] ;  /* 0x0000800001087983 */ /* 0x000f620000300800 */
[----:B------:R-:W-:-:S05]  /*ead0*/  LEA R2, P4, R16, UR18, 0x1 ;  /* 0x0000001210027c11 */ /* 0x000fca000f8808ff */
[----:B------:R0:W-:Y:S04]  /*eae0*/  STL [R1+0x474], R2 ;  /* 0x0004740201007387 */ /* 0x0001e80000100800 */
[----:B------:R-:W-:Y:S01]  /*eaf0*/  STL [R1+0x1a4], R0 ;  /* 0x0001a40001007387 */ /* 0x000fe20000100800 */
[----:B-1----:R-:W-:Y:S02]  /*eb00*/  LEA R3, P5, R17, UR18, 0x1 ;  /* 0x0000001211037c11 */ /* 0x002fe4000f8a08ff */
[----:B0-----:R-:W-:-:S03]  /*eb10*/  LEA.HI.X.SX32 R2, R9, UR19, 0x1, P6 ;  /* 0x0000001309027c11 */ /* 0x001fc6000b0f0eff */
[----:B------:R0:W-:Y:S04]  /*eb20*/  STL [R1+0x478], R3 ;  /* 0x0004780301007387 */ /* 0x0001e80000100800 */
[----:B------:R-:W5:Y:S01]  /*eb30*/  LDL.LU R9, [R1+0x78] ;  /* 0x0000780001097983 */ /* 0x000f620000300800 */
[----:B0-----:R-:W-:-:S03]  /*eb40*/  LEA.HI.X.SX32 R3, R10, UR19, 0x1, P0 ;  /* 0x000000130a037c11 */ /* 0x001fc600080f0eff */
[----:B------:R0:W-:Y:S01]  /*eb50*/  STL [R1+0x1ac], R2 ;  /* 0x0001ac0201007387 */ /* 0x0001e20000100800 */
[----:B------:R-:W-:-:S05]  /*eb60*/  LEA R0, P6, R18, UR18, 0x1 ;  /* 0x0000001212007c11 */ /* 0x000fca000f8c08ff */
[----:B------:R1:W-:Y:S04]  /*eb70*/  STL [R1+0x47c], R0 ;  /* 0x00047c0001007387 */ /* 0x0003e80000100800 */
[----:B------:R1:W-:Y:S04]  /*eb80*/  STL [R1+0x1b4], R3 ;  /* 0x0001b40301007387 */ /* 0x0003e80000100800 */
[----:B------:R-:W5:Y:S01]  /*eb90*/  LDL.LU R10, [R1+0x74] ;  /* 0x00007400010a7983 */ /* 0x000f620000300800 */
[----:B0-----:R-:W-:Y:S02]  /*eba0*/  LEA R2, P0, R19, UR18, 0x1 ;  /* 0x0000001213027c11 */ /* 0x001fe4000f8008ff */
[----:B-1----:R-:W-:-:S03]  /*ebb0*/  LEA.HI.X.SX32 R0, R11, UR19, 0x1, P1 ;  /* 0x000000130b007c11 */ /* 0x002fc600088f0eff */
[----:B------:R0:W-:Y:S04]  /*ebc0*/  STL [R1+0x480], R2 ;  /* 0x0004800201007387 */ /* 0x0001e80000100800 */
[----:B------:R-:W-:Y:S01]  /*ebd0*/  STL [R1+0x1bc], R0 ;  /* 0x0001bc0001007387 */ /* 0x000fe20000100800 */
[----:B------:R-:W-:-:S05]  /*ebe0*/  LEA R3, P1, R20, UR18, 0x1 ;  /* 0x0000001214037c11 */ /* 0x000fca000f8208ff */
[----:B------:R1:W-:Y:S04]  /*ebf0*/  STL [R1+0x484], R3 ;  /* 0x0004840301007387 */ /* 0x0003e80000100800 */
[----:B------:R-:W5:Y:S01]  /*ec00*/  LDL.LU R11, [R1+0x6c] ;  /* 0x00006c00010b7983 */ /* 0x000f620000300800 */
[----:B0-----:R-:W-:Y:S02]  /*ec10*/  LEA.HI.X.SX32 R2, R12, UR19, 0x1, P2 ;  /* 0x000000130c027c11 */ /* 0x001fe400090f0eff */
[----:B-1----:R-:W-:Y:S02]  /*ec20*/  LEA.HI.X.SX32 R3, R13, UR19, 0x1, P3 ;  /* 0x000000130d037c11 */ /* 0x002fe400098f0eff */
[----:B------:R-:W-:Y:S01]  /*ec30*/  LEA R0, P2, R21, UR18, 0x1 ;  /* 0x0000001215007c11 */ /* 0x000fe2000f8408ff */
[----:B------:R-:W-:Y:S04]  /*ec40*/  STL [R1+0x1c4], R2 ;  /* 0x0001c40201007387 */ /* 0x000fe80000100800 */
[----:B------:R0:W-:Y:S04]  /*ec50*/  STL [R1+0x488], R0 ;  /* 0x0004880001007387 */ /* 0x0001e80000100800 */
[----:B------:R1:W-:Y:S04]  /*ec60*/  STL [R1+0x1cc], R3 ;  /* 0x0001cc0301007387 */ /* 0x0003e80000100800 */
[----:B------:R-:W5:Y:S01]  /*ec70*/  LDL.LU R12, [R1+0x64] ;  /* 0x00006400010c7983 */ /* 0x000f620000300800 */
[----:B0-----:R-:W-:-:S02]  /*ec80*/  LEA.HI.X.SX32 R0, R16, UR19, 0x1, P4 ;  /* 0x0000001310007c11 */ /* 0x001fc4000a0f0eff */
[----:B------:R-:W-:-:S05]  /*ec90*/  LEA R2, P3, R22, UR18, 0x1 ;  /* 0x0000001216027c11 */ /* 0x000fca000f8608ff */
[----:B------:R0:W-:Y:S04]  /*eca0*/  STL [R1+0x48c], R2 ;  /* 0x00048c0201007387 */ /* 0x0001e80000100800 */
[----:B------:R-:W-:Y:S01]  /*ecb0*/  STL [R1+0x1d4], R0 ;  /* 0x0001d40001007387 */ /* 0x000fe20000100800 */
[----:B-1----:R-:W-:-:S05]  /*ecc0*/  LEA R3, P4, R23, UR18, 0x1 ;  /* 0x0000001217037c11 */ /* 0x002fca000f8808ff */
[----:B------:R1:W-:Y:S04]  /*ecd0*/  STL [R1+0x490], R3 ;  /* 0x0004900301007387 */ /* 0x0003e80000100800 */
[----:B------:R-:W5:Y:S01]  /*ece0*/  LDL.LU R13, [R1+0x60] ;  /* 0x00006000010d7983 */ /* 0x000f620000300800 */
[----:B0-----:R-:W-:Y:S02]  /*ecf0*/  LEA.HI.X.SX32 R2, R17, UR19, 0x1, P5 ;  /* 0x0000001311027c11 */ /* 0x001fe4000a8f0eff */
[----:B-1----:R-:W-:-:S03]  /*ed00*/  LEA.HI.X.SX32 R3, R18, UR19, 0x1, P6 ;  /* 0x0000001312037c11 */ /* 0x002fc6000b0f0eff */
[----:B------:R0:W-:Y:S01]  /*ed10*/  STL [R1+0x1dc], R2 ;  /* 0x0001dc0201007387 */ /* 0x0001e20000100800 */
[----:B--2---:R-:W-:-:S05]  /*ed20*/  LEA R0, P5, R28, UR18, 0x1 ;  /* 0x000000121c007c11 */ /* 0x004fca000f8a08ff */
[----:B------:R1:W-:Y:S01]  /*ed30*/  STL [R1+0x494], R0 ;  /* 0x0004940001007387 */ /* 0x0003e20000100800 */
[----:B0-----:R-:W-:-:S03]  /*ed40*/  LEA R2, P6, R6, UR18, 0x1 ;  /* 0x0000001206027c11 */ /* 0x001fc6000f8c08ff */
[----:B------:R3:W-:Y:S04]  /*ed50*/  STL [R1+0x1e4], R3 ;  /* 0x0001e40301007387 */ /* 0x0007e80000100800 */
[----:B------:R-:W2:Y:S01]  /*ed60*/  LDL.LU R16, [R1+0x5c] ;  /* 0x00005c0001107983 */ /* 0x000ea20000300800 */
[----:B-1----:R-:W-:-:S03]  /*ed70*/  LEA.HI.X.SX32 R0, R19, UR19, 0x1, P0 ;  /* 0x0000001313007c11 */ /* 0x002fc600080f0eff */
[----:B------:R-:W-:Y:S04]  /*ed80*/  STL [R1+0x498], R2 ;  /* 0x0004980201007387 */ /* 0x000fe80000100800 */
[----:B------:R0:W-:Y:S01]  /*ed90*/  STL [R1+0x1ec], R0 ;  /* 0x0001ec0001007387 */ /* 0x0001e20000100800 */
[----:B---3--:R-:W-:Y:S02]  /*eda0*/  LEA R3, P0, R7, UR18, 0x1 ;  /* 0x0000001207037c11 */ /* 0x008fe4000f8008ff */
[----:B0-----:R-:W-:-:S03]  /*edb0*/  LEA.HI.X.SX32 R0, R20, UR19, 0x1, P1 ;  /* 0x0000001314007c11 */ /* 0x001fc600088f0eff */
[----:B------:R-:W-:Y:S04]  /*edc0*/  STL [R1+0x49c], R3 ;  /* 0x00049c0301007387 */ /* 0x000fe80000100800 */
[----:B------:R-:W3:Y:S04]  /*edd0*/  LDL.LU R17, [R1+0x54] ;  /* 0x0000540001117983 */ /* 0x000ee80000300800 */
[----:B------:R0:W-:Y:S02]  /*ede0*/  STL [R1+0x1f4], R0 ;  /* 0x0001f40001007387 */ /* 0x0001e40000100800 */
[----:B0-----:R-:W-:-:S02]  /*edf0*/  LEA.HI.X.SX32 R0, R21, UR19, 0x1, P2 ;  /* 0x0000001315007c11 */ /* 0x001fc400090f0eff */
[----:B----4-:R-:W-:-:S05]  /*ee00*/  LEA R2, P1, R14, UR18, 0x1 ;  /* 0x000000120e027c11 */ /* 0x010fca000f8208ff */
[----:B------:R5:W-:Y:S04]  /*ee10*/  STL [R1+0x4a0], R2 ;  /* 0x0004a00201007387 */ /* 0x000be80000100800 */
[----:B------:R-:W4:Y:S04]  /*ee20*/  LDL.LU R18, [R1+0x4c] ;  /* 0x00004c0001127983 */ /* 0x000f280000300800 */
[----:B------:R0:W-:Y:S04]  /*ee30*/  STL [R1+0x1fc], R0 ;  /* 0x0001fc0001007387 */ /* 0x0001e80000100800 */
[----:B------:R-:W4:Y:S01]  /*ee40*/  LDL.LU R19, [R1+0x48] ;  /* 0x0000480001137983 */ /* 0x000f220000300800 */
[----:B-----5:R-:W-:-:S02]  /*ee50*/  LEA R2, P2, R8, UR18, 0x1 ;  /* 0x0000001208027c11 */ /* 0x020fc4000f8408ff */
[----:B0-----:R-:W-:-:S03]  /*ee60*/  LEA.HI.X.SX32 R0, R22, UR19, 0x1, P3 ;  /* 0x0000001316007c11 */ /* 0x001fc600098f0eff */
[----:B------:R-:W-:Y:S04]  /*ee70*/  STL [R1+0x4a4], R2 ;  /* 0x0004a40201007387 */ /* 0x000fe80000100800 */
[----:B------:R-:W5:Y:S04]  /*ee80*/  LDL.LU R20, [R1+0x44] ;  /* 0x0000440001147983 */ /* 0x000f680000300800 */
[----:B------:R0:W-:Y:S04]  /*ee90*/  STL [R1+0x204], R0 ;  /* 0x0002040001007387 */ /* 0x0001e80000100800 */
[----:B------:R-:W5:Y:S01]  /*eea0*/  LDL.LU R21, [R1+0x3c] ;  /* 0x00003c0001157983 */ /* 0x000f620000300800 */
[----:B0-----:R-:W-:-:S02]  /*eeb0*/  LEA.HI.X.SX32 R0, R23, UR19, 0x1, P4 ;  /* 0x0000001317007c11 */ /* 0x001fc4000a0f0eff */
[----:B------:R-:W-:-:S05]  /*eec0*/  LEA R2, P3, R9, UR18, 0x1 ;  /* 0x0000001209027c11 */ /* 0x000fca000f8608ff */
[----:B------:R0:W-:Y:S04]  /*eed0*/  STL [R1+0x4a8], R2 ;  /* 0x0004a80201007387 */ /* 0x0001e80000100800 */
[----:B------:R-:W5:Y:S04]  /*eee0*/  LDL.LU R22, [R1+0x38] ;  /* 0x0000380001167983 */ /* 0x000f680000300800 */
[----:B------:R1:W-:Y:S04]  /*eef0*/  STL [R1+0x20c], R0 ;  /* 0x00020c0001007387 */ /* 0x0003e80000100800 */
[----:B------:R-:W5:Y:S01]  /*ef00*/  LDL.LU R23, [R1+0x30] ;  /* 0x0000300001177983 */ /* 0x000f620000300800 */
[----:B0-----:R-:W-:-:S02]  /*ef10*/  LEA R2, P4, R10, UR18, 0x1 ;  /* 0x000000120a027c11 */ /* 0x001fc4000f8808ff */
[----:B-1----:R-:W-:-:S03]  /*ef20*/  LEA.HI.X.SX32 R0, R28, UR19, 0x1, P5 ;  /* 0x000000131c007c11 */ /* 0x002fc6000a8f0eff */
[----:B------:R-:W-:Y:S04]  /*ef30*/  STL [R1+0x4ac], R2 ;  /* 0x0004ac0201007387 */ /* 0x000fe80000100800 */
[----:B------:R-:W5:Y:S04]  /*ef40*/  LDL.LU R28, [R1+0x2c] ;  /* 0x00002c00011c7983 */ /* 0x000f680000300800 */
[----:B------:R0:W-:Y:S04]  /*ef50*/  STL [R1+0x214], R0 ;  /* 0x0002140001007387 */ /* 0x0001e80000100800 */
[----:B0-----:R-:W5:Y:S01]  /*ef60*/  LDL.LU R0, [R1+0x24] ;  /* 0x0000240001007983 */ /* 0x001f620000300800 */
[----:B------:R-:W-:-:S02]  /*ef70*/  LEA R2, P5, R11, UR18, 0x1 ;  /* 0x000000120b027c11 */ /* 0x000fc4000f8a08ff */
[----:B------:R-:W-:-:S03]  /*ef80*/  LEA.HI.X.SX32 R3, R6, UR19, 0x1, P6 ;  /* 0x0000001306037c11 */ /* 0x000fc6000b0f0eff */
[----:B------:R0:W-:Y:S04]  /*ef90*/  STL [R1+0x4b0], R2 ;  /* 0x0004b00201007387 */ /* 0x0001e80000100800 */
[----:B0-----:R-:W5:Y:S04]  /*efa0*/  LDL.LU R2, [R1+0x20] ;  /* 0x0000200001027983 */ /* 0x001f680000300800 */
[----:B------:R0:W-:Y:S01]  /*efb0*/  STL [R1+0x21c], R3 ;  /* 0x00021c0301007387 */ /* 0x0001e20000100800 */
[----:B------:R-:W-:-:S03]  /*efc0*/  LEA R4, P6, R12, UR18, 0x1 ;  /* 0x000000120c047c11 */ /* 0x000fc6000f8c08ff */
[----:B0-----:R-:W5:Y:S01]  /*efd0*/  LDL.LU R3, [R1+0x18] ;  /* 0x0000180001037983 */ /* 0x001f620000300800 */
[----:B------:R-:W-:-:S03]  /*efe0*/  LEA.HI.X.SX32 R5, R7, UR19, 0x1, P0 ;  /* 0x0000001307057c11 */ /* 0x000fc600080f0eff */
[----:B------:R0:W-:Y:S04]  /*eff0*/  STL [R1+0x4b4], R4 ;  /* 0x0004b40401007387 */ /* 0x0001e80000100800 */
[----:B0-----:R-:W5:Y:S04]  /*f000*/  LDL.LU R4, [R1+0x14] ;  /* 0x0000140001047983 */ /* 0x001f680000300800 */
[----:B------:R0:W-:Y:S04]  /*f010*/  STL [R1+0x224], R5 ;  /* 0x0002240501007387 */ /* 0x0001e80000100800 */
[----:B0-----:R-:W5:Y:S01]  /*f020*/  LDL.LU R5, [R1+0xc] ;  /* 0x00000c0001057983 */ /* 0x001f620000300800 */
[----:B------:R-:W-:-:S02]  /*f030*/  LEA R6, P0, R13, UR18, 0x1 ;  /* 0x000000120d067c11 */ /* 0x000fc4000f8008ff */
[----:B------:R-:W-:-:S03]  /*f040*/  LEA.HI.X.SX32 R7, R14, UR19, 0x1, P1 ;  /* 0x000000130e077c11 */ /* 0x000fc600088f0eff */
[----:B------:R0:W-:Y:S04]  /*f050*/  STL [R1+0x4b8], R6 ;  /* 0x0004b80601007387 */ /* 0x0001e80000100800 */
[----:B0-----:R-:W5:Y:S04]  /*f060*/  LDL.LU R6, [R1+0x8] ;  /* 0x0000080001067983 */ /* 0x001f680000300800 */
[----:B------:R0:W-:Y:S04]  /*f070*/  STL [R1+0x22c], R7 ;  /* 0x00022c0701007387 */ /* 0x0001e80000100800 */
[----:B0-----:R-:W5:Y:S01]  /*f080*/  LDL.LU R7, [R1+0x4] ;  /* 0x0000040001077983 */ /* 0x001f620000300800 */
[----:B--2---:R-:W-:-:S02]  /*f090*/  LEA R14, P1, R16, UR18, 0x1 ;  /* 0x00000012100e7c11 */ /* 0x004fc4000f8208ff */
[----:B------:R-:W-:-:S03]  /*f0a0*/  LEA.HI.X.SX32 R8, R8, UR19, 0x1, P2 ;  /* 0x0000001308087c11 */ /* 0x000fc600090f0eff */
[----:B------:R0:W-:Y:S01]  /*f0b0*/  STL [R1+0x4bc], R14 ;  /* 0x0004bc0e01007387 */ /* 0x0001e20000100800 */
[----:B------:R-:W-:-:S03]  /*f0c0*/  LEA.HI.X.SX32 R9, R9, UR19, 0x1, P3 ;  /* 0x0000001309097c11 */ /* 0x000fc600098f0eff */
[----:B0-----:R-:W2:Y:S04]  /*f0d0*/  LDL.LU R14, [R1] ;  /* 0x00000000010e7983 */ /* 0x001ea80000300800 */
[----:B------:R3:W-:Y:S02]  /*f0e0*/  STL [R1+0x234], R8 ;  /* 0x0002340801007387 */ /* 0x0007e40000100800 */
[----:B---3--:R-:W-:-:S05]  /*f0f0*/  LEA R8, P2, R17, UR18, 0x1 ;  /* 0x0000001211087c11 */ /* 0x008fca000f8408ff */
[----:B------:R0:W-:Y:S01]  /*f100*/  STL [R1+0x4c0], R8 ;  /* 0x0004c00801007387 */ /* 0x0001e20000100800 */
[----:B------:R-:W-:-:S03]  /*f110*/  LEA.HI.X.SX32 R10, R10, UR19, 0x1, P4 ;  /* 0x000000130a0a7c11 */ /* 0x000fc6000a0f0eff */
[----:B0-----:R-:W3:Y:S04]  /*f120*/  LDL.LU R8, [R1+0xa10] ;  /* 0x000a100001087983 */ /* 0x001ee80000300800 */
[----:B------:R4:W-:Y:S01]  /*f130*/  STL [R1+0x23c], R9 ;  /* 0x00023c0901007387 */ /* 0x0009e20000100800 */
[----:B------:R-:W-:Y:S02]  /*f140*/  LEA.HI.X.SX32 R11, R11, UR19, 0x1, P5 ;  /* 0x000000130b0b7c11 */ /* 0x000fe4000a8f0eff */
[----:B------:R-:W-:Y:S02]  /*f150*/  LEA.HI.X.SX32 R12, R12, UR19, 0x1, P6 ;  /* 0x000000130c0c7c11 */ /* 0x000fe4000b0f0eff */
[----:B------:R-:W-:Y:S02]  /*f160*/  LEA.HI.X.SX32 R13, R13, UR19, 0x1, P0 ;  /* 0x000000130d0d7c11 */ /* 0x000fe400080f0eff */
[----:B------:R-:W-:-:S02]  /*f170*/  LEA.HI.X.SX32 R16, R16, UR19, 0x1, P1 ;  /* 0x0000001310107c11 */ /* 0x000fc400088f0eff */
[----:B------:R-:W-:Y:S02]  /*f180*/  LEA.HI.X.SX32 R17, R17, UR19, 0x1, P2 ;  /* 0x0000001311117c11 */ /* 0x000fe400090f0eff */
[----:B----4-:R-:W-:-:S05]  /*f190*/  LEA R9, P3, R18, UR18, 0x1 ;  /* 0x0000001212097c11 */ /* 0x010fca000f8608ff */
[----:B------:R0:W-:Y:S04]  /*f1a0*/  STL [R1+0x4c4], R9 ;  /* 0x0004c40901007387 */ /* 0x0001e80000100800 */
[----:B0-----:R-:W4:Y:S04]  /*f1b0*/  LDL.LU R9, [R1+0xa0c] ;  /* 0x000a0c0001097983 */ /* 0x001f280000300800 */
[----:B------:R0:W-:Y:S02]  /*f1c0*/  STL [R1+0x244], R10 ;  /* 0x0002440a01007387 */ /* 0x0001e40000100800 */
[----:B0-----:R-:W-:-:S05]  /*f1d0*/  LEA R10, P4, R19, UR18, 0x1 ;  /* 0x00000012130a7c11 */ /* 0x001fca000f8808ff */
[----:B------:R0:W-:Y:S04]  /*f1e0*/  STL [R1+0x4c8], R10 ;  /* 0x0004c80a01007387 */ /* 0x0001e80000100800 */
[----:B0-----:R-:W2:Y:S04]  /*f1f0*/  LDL.LU R10, [R1+0xa08] ;  /* 0x000a0800010a7983 */ /* 0x001ea80000300800 */
[----:B------:R5:W-:Y:S02]  /*f200*/  STL [R1+0x24c], R11 ;  /* 0x00024c0b01007387 */ /* 0x000be40000100800 */
[----:B-----5:R-:W-:-:S05]  /*f210*/  LEA R11, P5, R20, UR18, 0x1 ;  /* 0x00000012140b7c11 */ /* 0x020fca000f8a08ff */
[----:B------:R0:W-:Y:S04]  /*f220*/  STL [R1+0x4cc], R11 ;  /* 0x0004cc0b01007387 */ /* 0x0001e80000100800 */
[----:B0-----:R-:W5:Y:S04]  /*f230*/  LDL.LU R11, [R1+0xa04] ;  /* 0x000a0400010b7983 */ /* 0x001f680000300800 */
[----:B------:R0:W-:Y:S02]  /*f240*/  STL [R1+0x254], R12 ;  /* 0x0002540c01007387 */ /* 0x0001e40000100800 */
[----:B0-----:R-:W-:-:S05]  /*f250*/  LEA R12, P6, R21, UR18, 0x1 ;  /* 0x00000012150c7c11 */ /* 0x001fca000f8c08ff */
[----:B------:R0:W-:Y:S04]  /*f260*/  STL [R1+0x4d0], R12 ;  /* 0x0004d00c01007387 */ /* 0x0001e80000100800 */
[----:B0-----:R-:W2:Y:S04]  /*f270*/  LDL.LU R12, [R1+0xa00] ;  /* 0x000a0000010c7983 */ /* 0x001ea80000300800 */
[----:B------:R0:W-:Y:S02]  /*f280*/  STL [R1+0x25c], R13 ;  /* 0x00025c0d01007387 */ /* 0x0001e40000100800 */
[----:B0-----:R-:W-:-:S05]  /*f290*/  LEA R13, P0, R22, UR18, 0x1 ;  /* 0x00000012160d7c11 */ /* 0x001fca000f8008ff */
[----:B------:R0:W-:Y:S04]  /*f2a0*/  STL [R1+0x4d4], R13 ;  /* 0x0004d40d01007387 */ /* 0x0001e80000100800 */
[----:B0-----:R-:W3:Y:S04]  /*f2b0*/  LDL.LU R13, [R1+0x9fc] ;  /* 0x0009fc00010d7983 */ /* 0x001ee80000300800 */
[----:B------:R0:W-:Y:S02]  /*f2c0*/  STL [R1+0x264], R16 ;  /* 0x0002641001007387 */ /* 0x0001e40000100800 */
[----:B0-----:R-:W-:-:S05]  /*f2d0*/  LEA R16, P1, R23, UR18, 0x1 ;  /* 0x0000001217107c11 */ /* 0x001fca000f8208ff */
[----:B------:R0:W-:Y:S01]  /*f2e0*/  STL [R1+0x4d8], R16 ;  /* 0x0004d81001007387 */ /* 0x0001e20000100800 */
[----:B------:R-:W-:-:S03]  /*f2f0*/  LEA.HI.X.SX32 R18, R18, UR19, 0x1, P3 ;  /* 0x0000001312127c11 */ /* 0x000fc600098f0eff */
        /* <DEDUP_REMOVED lines=33> */
[----:B------:R0:W-:Y:S04]  /*f510*/  STL [R1+0x4f4], R23 ;  /* 0x0004f41701007387 */ /* 0x0001e80000100800 */
[----:B0-----:R-:W3:Y:S04]  /*f520*/  LDL.LU R23, [R1+0x9dc] ;  /* 0x0009dc0001177983 */ /* 0x001ee80000300800 */
[----:B------:R0:W-:Y:S02]  /*f530*/  STL [R1+0x2a4], R28 ;  /* 0x0002a41c01007387 */ /* 0x0001e40000100800 */
[----:B0-----:R-:W-:-:S05]  /*f540*/  LEA R28, P2, R7, UR18, 0x1 ;  /* 0x00000012071c7c11 */ /* 0x001fca000f8408ff */
[----:B------:R0:W-:Y:S04]  /*f550*/  STL [R1+0x4f8], R28 ;  /* 0x0004f81c01007387 */ /* 0x0001e80000100800 */
[----:B0-----:R-:W3:Y:S01]  /*f560*/  LDL.LU R28, [R1+0x9d8] ;  /* 0x0009d800011c7983 */ /* 0x001ee20000300800 */
[----:B------:R-:W-:-:S05]  /*f570*/  LEA.HI.X.SX32 R0, R0, UR19, 0x1, P3 ;  /* 0x0000001300007c11 */ /* 0x000fca00098f0eff */
[----:B------:R2:W-:Y:S01]  /*f580*/  STL [R1+0x2ac], R0 ;  /* 0x0002ac0001007387 */ /* 0x0005e20000100800 */
[----:B------:R-:W-:Y:S02]  /*f590*/  LEA.HI.X.SX32 R2, R2, UR19, 0x1, P4 ;  /* 0x0000001302027c11 */ /* 0x000fe4000a0f0eff */
[----:B--2---:R-:W-:-:S05]  /*f5a0*/  LEA R0, P3, R14, UR18, 0x1 ;  /* 0x000000120e007c11 */ /* 0x004fca000f8608ff */
[----:B------:R-:W-:Y:S04]  /*f5b0*/  STL [R1+0x4fc], R0 ;  /* 0x0004fc0001007387 */ /* 0x000fe80000100800 */
[----:B------:R0:W-:Y:S02]  /*f5c0*/  STL [R1+0x2b4], R2 ;  /* 0x0002b40201007387 */ /* 0x0001e40000100800 */
[----:B0-----:R-:W-:Y:S02]  /*f5d0*/  LEA.HI.X.SX32 R2, R3, UR19, 0x1, P5 ;  /* 0x0000001303027c11 */ /* 0x001fe4000a8f0eff */
[----:B------:R-:W-:Y:S02]  /*f5e0*/  LEA.HI.X.SX32 R3, R4, UR19, 0x1, P6 ;  /* 0x0000001304037c11 */ /* 0x000fe4000b0f0eff */
[----:B---3--:R-:W-:-:S05]  /*f5f0*/  LEA R0, P4, R28, UR18, 0x1 ;  /* 0x000000121c007c11 */ /* 0x008fca000f8808ff */
[----:B------:R0:W-:Y:S04]  /*f600*/  STL [R1+0x500], R0 ;  /* 0x0005000001007387 */ /* 0x0001e80000100800 */
[----:B------:R1:W-:Y:S01]  /*f610*/  STL [R1+0x2bc], R2 ;  /* 0x0002bc0201007387 */ /* 0x0003e20000100800 */
[----:B0-----:R-:W-:Y:S02]  /*f620*/  LEA R0, P5, R23, UR18, 0x1 ;  /* 0x0000001217007c11 */ /* 0x001fe4000f8a08ff */
[----:B-1----:R-:W-:-:S03]  /*f630*/  LEA R2, P6, R22, UR18, 0x1 ;  /* 0x0000001216027c11 */ /* 0x002fc6000f8c08ff */
[----:B------:R0:W-:Y:S04]  /*f640*/  STL [R1+0x504], R0 ;  /* 0x0005040001007387 */ /* 0x0001e80000100800 */
[----:B------:R1:W-:Y:S01]  /*f650*/  STL [R1+0x2c4], R3 ;  /* 0x0002c40301007387 */ /* 0x0003e20000100800 */
[----:B0-----:R-:W-:-:S03]  /*f660*/  LEA.HI.X.SX32 R0, R5, UR19, 0x1, P0 ;  /* 0x0000001305007c11 */ /* 0x001fc600080f0eff */
[----:B------:R0:W-:Y:S01]  /*f670*/  STL [R1+0x508], R2 ;  /* 0x0005080201007387 */ /* 0x0001e20000100800 */
[----:B-1----:R-:W-:-:S03]  /*f680*/  LEA R3, P0, R21, UR18, 0x1 ;  /* 0x0000001215037c11 */ /* 0x002fc6000f8008ff */
[----:B------:R1:W-:Y:S04]  /*f690*/  STL [R1+0x2cc], R0 ;  /* 0x0002cc0001007387 */ /* 0x0003e80000100800 */
[----:B------:R2:W-:Y:S01]  /*f6a0*/  STL [R1+0x50c], R3 ;  /* 0x00050c0301007387 */ /* 0x0005e20000100800 */
[----:B0-----:R-:W-:Y:S02]  /*f6b0*/  LEA.HI.X.SX32 R2, R6, UR19, 0x1, P1 ;  /* 0x0000001306027c11 */ /* 0x001fe400088f0eff */
[----:B-1----:R-:W-:-:S03]  /*f6c0*/  LEA R0, P1, R20, UR18, 0x1 ;  /* 0x0000001214007c11 */ /* 0x002fc6000f8208ff */
[----:B------:R-:W-:Y:S01]  /*f6d0*/  STL [R1+0x2d4], R2 ;  /* 0x0002d40201007387 */ /* 0x000fe20000100800 */
[----:B--2---:R-:W-:-:S03]  /*f6e0*/  LEA.HI.X.SX32 R3, R7, UR19, 0x1, P2 ;  /* 0x0000001307037c11 */ /* 0x004fc600090f0eff */
[----:B------:R0:W-:Y:S04]  /*f6f0*/  STL [R1+0x510], R0 ;  /* 0x0005100001007387 */ /* 0x0001e80000100800 */
[----:B------:R1:W-:Y:S01]  /*f700*/  STL [R1+0x2dc], R3 ;  /* 0x0002dc0301007387 */ /* 0x0003e20000100800 */
[----:B0-----:R-:W-:-:S03]  /*f710*/  LEA.HI.X.SX32 R0, R14, UR19, 0x1, P3 ;  /* 0x000000130e007c11 */ /* 0x001fc600098f0eff */
[----:B------:R-:W2:Y:S01]  /*f720*/  LDL.LU R14, [R1+0x590] ;  /* 0x00059000010e7983 */ /* 0x000ea20000300800 */
[----:B------:R-:W-:Y:S02]  /*f730*/  LEA R2, P2, R19, UR18, 0x1 ;  /* 0x0000001213027c11 */ /* 0x000fe4000f8408ff */
        /* <DEDUP_REMOVED lines=10> */
[----:B------:R0:W-:Y:S01]  /*f7e0*/  STL [R1+0x2f4], R3 ;  /* 0x0002f40301007387 */ /* 0x0001e20000100800 */
[----:B---3--:R-:W-:-:S03]  /*f7f0*/  LEA.HI.X.SX32 R0, R22, UR19, 0x1, P6 ;  /* 0x0000001316007c11 */ /* 0x008fc6000b0f0eff */
[----:B------:R1:W-:Y:S04]  /*f800*/  STL [R1+0x528], R2 ;  /* 0x0005280201007387 */ /* 0x0003e80000100800 */
[----:B------:R3:W-:Y:S01]  /*f810*/  STL [R1+0x2fc], R0 ;  /* 0x0002fc0001007387 */ /* 0x0007e20000100800 */
[----:B0-----:R-:W-:Y:S02]  /*f820*/  LEA R3, P6, R13, UR18, 0x1 ;  /* 0x000000120d037c11 */ /* 0x001fe4000f8c08ff */
[----:B-1----:R-:W-:-:S03]  /*f830*/  LEA.HI.X.SX32 R2, R21, UR19, 0x1, P0 ;  /* 0x0000001315027c11 */ /* 0x002fc600080f0eff */
[----:B------:R0:W-:Y:S01]  /*f840*/  STL [R1+0x530], R3 ;  /* 0x0005300301007387 */ /* 0x0001e20000100800 */
[----:B---3--:R-:W-:-:S03]  /*f850*/  LEA R0, P0, R12, UR18, 0x1 ;  /* 0x000000120c007c11 */ /* 0x008fc6000f8008ff */
[----:B------:R5:W-:Y:S04]  /*f860*/  STL [R1+0x304], R2 ;  /* 0x0003040201007387 */ /* 0x000be80000100800 */
[----:B------:R1:W-:Y:S01]  /*f870*/  STL [R1+0x53c], R0 ;  /* 0x00053c0001007387 */ /* 0x0003e20000100800 */
[----:B0-----:R-:W-:Y:S02]  /*f880*/  LEA.HI.X.SX32 R3, R20, UR19, 0x1, P1 ;  /* 0x0000001314037c11 */ /* 0x001fe400088f0eff */
[----:B-----5:R-:W-:-:S03]  /*f890*/  LEA R2, P1, R11, UR18, 0x1 ;  /* 0x000000120b027c11 */ /* 0x020fc6000f8208ff */
[----:B------:R0:W-:Y:S01]  /*f8a0*/  STL [R1+0x30c], R3 ;  /* 0x00030c0301007387 */ /* 0x0001e20000100800 */
[----:B-1----:R-:W-:-:S03]  /*f8b0*/  LEA.HI.X.SX32 R0, R19, UR19, 0x1, P2 ;  /* 0x0000001313007c11 */ /* 0x002fc600090f0eff */
[----:B------:R1:W-:Y:S04]  /*f8c0*/  STL [R1+0x544], R2 ;  /* 0x0005440201007387 */ /* 0x0003e80000100800 */
[----:B------:R4:W-:Y:S01]  /*f8d0*/  STL [R1+0x314], R0 ;  /* 0x0003140001007387 */ /* 0x0009e20000100800 */
[----:B0-----:R-:W-:Y:S02]  /*f8e0*/  LEA R3, P2, R10, UR18, 0x1 ;  /* 0x000000120a037c11 */ /* 0x001fe4000f8408ff */
[----:B-1----:R-:W-:-:S03]  /*f8f0*/  LEA.HI.X.SX32 R2, R18, UR19, 0x1, P3 ;  /* 0x0000001312027c11 */ /* 0x002fc600098f0eff */
[----:B------:R0:W-:Y:S01]  /*f900*/  STL [R1+0x54c], R3 ;  /* 0x00054c0301007387 */ /* 0x0001e20000100800 */
[----:B----4-:R-:W-:-:S03]  /*f910*/  LEA R0, P3, R9, UR18, 0x1 ;  /* 0x0000001209007c11 */ /* 0x010fc6000f8608ff */
[----:B------:R1:W-:Y:S01]  /*f920*/  STL [R1+0x37c], R2 ;  /* 0x00037c0201007387 */ /* 0x0003e20000100800 */
[----:B------:R-:W-:-:S03]  /*f930*/  IMAD R15, R15, UR10, RZ ;  /* 0x0000000a0f0f7c24 */ /* 0x000fc6000f8e02ff */
[----:B------:R3:W-:Y:S01]  /*f940*/  STL [R1+0x554], R0 ;  /* 0x0005540001007387 */ /* 0x0007e20000100800 */
[----:B0-----:R-:W-:Y:S01]  /*f950*/  LEA.HI.X.SX32 R3, R17, UR19, 0x1, P4 ;  /* 0x0000001311037c11 */ /* 0x001fe2000a0f0eff */
[----:B------:R-:W-:Y:S01]  /*f960*/  IMAD R24, R24, UR10, RZ ;  /* 0x0000000a18187c24 */ /* 0x000fe2000f8e02ff */
[----:B-1----:R-:W-:-:S03]  /*f970*/  LEA R2, P4, R8, UR18, 0x1 ;  /* 0x0000001208027c11 */ /* 0x002fc6000f8808ff */
[----:B------:R0:W-:Y:S01]  /*f980*/  STL [R1+0x384], R3 ;  /* 0x0003840301007387 */ /* 0x0001e20000100800 */
[----:B---3--:R-:W-:-:S03]  /*f990*/  LEA.HI.X.SX32 R0, R16, UR19, 0x1, P5 ;  /* 0x0000001310007c11 */ /* 0x008fc6000a8f0eff */
[----:B------:R1:W-:Y:S01]  /*f9a0*/  STL [R1+0x55c], R2 ;  /* 0x00055c0201007387 */ /* 0x0003e20000100800 */
[----:B------:R-:W-:-:S03]  /*f9b0*/  IMAD R25, R25, UR10, RZ ;  /* 0x0000000a19197c24 */ /* 0x000fc6000f8e02ff */
[----:B------:R3:W-:Y:S01]  /*f9c0*/  STL [R1+0x38c], R0 ;  /* 0x00038c0001007387 */ /* 0x0007e20000100800 */
[----:B0-----:R-:W-:Y:S02]  /*f9d0*/  LEA R3, P5, R15, UR18, 0x1 ;  /* 0x000000120f037c11 */ /* 0x001fe4000f8a08ff */
[----:B-1----:R-:W-:-:S03]  /*f9e0*/  LEA.HI.X.SX32 R2, R13, UR19, 0x1, P6 ;  /* 0x000000130d027c11 */ /* 0x002fc6000b0f0eff */
[----:B------:R0:W-:Y:S01]  /*f9f0*/  STL [R1+0x564], R3 ;  /* 0x0005640301007387 */ /* 0x0001e20000100800 */
[----:B---3--:R-:W-:-:S03]  /*fa00*/  LEA R0, P6, R24, UR18, 0x1 ;  /* 0x0000001218007c11 */ /* 0x008fc6000f8c08ff */
[----:B------:R1:W-:Y:S01]  /*fa10*/  STL [R1+0x394], R2 ;  /* 0x0003940201007387 */ /* 0x0003e20000100800 */
[----:B------:R-:W-:-:S03]  /*fa20*/  IMAD R26, R26, UR10, RZ ;  /* 0x0000000a1a1a7c24 */ /* 0x000fc6000f8e02ff */
[----:B------:R3:W-:Y:S01]  /*fa30*/  STL [R1+0x56c], R0 ;  /* 0x00056c0001007387 */ /* 0x0007e20000100800 */
[----:B0-----:R-:W-:Y:S01]  /*fa40*/  LEA.HI.X.SX32 R3, R12, UR19, 0x1, P0 ;  /* 0x000000130c037c11 */ /* 0x001fe200080f0eff */
[----:B------:R-:W-:Y:S01]  /*fa50*/  IMAD R27, R27, UR10, RZ ;  /* 0x0000000a1b1b7c24 */ /* 0x000fe2000f8e02ff */
[----:B-1----:R-:W-:-:S03]  /*fa60*/  LEA R2, P0, R25, UR18, 0x1 ;  /* 0x0000001219027c11 */ /* 0x002fc6000f8008ff */
[----:B------:R0:W-:Y:S01]  /*fa70*/  STL [R1+0x538], R3 ;  /* 0x0005380301007387 */ /* 0x0001e20000100800 */
[----:B---3--:R-:W-:Y:S01]  /*fa80*/  LEA.HI.X.SX32 R0, R11, UR19, 0x1, P1 ;  /* 0x000000130b007c11 */ /* 0x008fe200088f0eff */
[----:B------:R-:W1:Y:S01]  /*fa90*/  S2R R6, SR_TID.X ;  /* 0x0000000000067919 */ /* 0x000e620000002100 */
[----:B------:R-:W-:Y:S01]  /*faa0*/  IMAD R29, R29, UR10, RZ ;  /* 0x0000000a1d1d7c24 */ /* 0x000fe2000f8e02ff */
[----:B------:R-:W-:Y:S01]  /*fab0*/  USHF.R.S32.HI UR5, URZ, 0x1f, UR4 ;  /* 0x0000001fff057899 */ /* 0x000fe20008011404 */
[----:B------:R3:W-:Y:S01]  /*fac0*/  STL [R1+0x574], R2 ;  /* 0x0005740201007387 */ /* 0x0007e20000100800 */
[----:B------:R-:W4:Y:S01]  /*fad0*/  LDCU UR10, c[0x0][0x3a8] ;  /* 0x00007500ff0a77ac */ /* 0x000f220008000800 */
[----:B0-----:R-:W-:Y:S02]  /*fae0*/  LEA R3, P1, R26, UR18, 0x1 ;  /* 0x000000121a037c11 */ /* 0x001fe4000f8208ff */
[----:B------:R0:W-:Y:S01]  /*faf0*/  STL [R1+0x540], R0 ;  /* 0x0005400001007387 */ /* 0x0001e20000100800 */
[----:B---3--:R-:W-:-:S03]  /*fb00*/  LEA.HI.X.SX32 R2, R10, UR19, 0x1, P2 ;  /* 0x000000130a027c11 */ /* 0x008fc600090f0eff */
[----:B------:R3:W-:Y:S01]  /*fb10*/  STL [R1+0x57c], R3 ;  /* 0x00057c0301007387 */ /* 0x0007e20000100800 */
[----:B0-----:R-:W-:-:S03]  /*fb20*/  LEA R0, P2, R27, UR18, 0x1 ;  /* 0x000000121b007c11 */ /* 0x001fc6000f8408ff */
[----:B------:R0:W-:Y:S04]  /*fb30*/  STL [R1+0x548], R2 ;  /* 0x0005480201007387 */ /* 0x0001e80000100800 */
[----:B------:R5:W-:Y:S01]  /*fb40*/  STL [R1+0x584], R0 ;  /* 0x0005840001007387 */ /* 0x000be20000100800 */
[----:B---3--:R-:W-:Y:S02]  /*fb50*/  LEA.HI.X.SX32 R3, R9, UR19, 0x1, P3 ;  /* 0x0000001309037c11 */ /* 0x008fe400098f0eff */
[----:B0-----:R-:W-:-:S03]  /*fb60*/  LEA R2, P3, R29, UR18, 0x1 ;  /* 0x000000121d027c11 */ /* 0x001fc6000f8608ff */
[----:B------:R-:W-:Y:S01]  /*fb70*/  STL [R1+0x550], R3 ;  /* 0x0005500301007387 */ /* 0x000fe20000100800 */
[----:B-----5:R-:W-:-:S03]  /*fb80*/  LEA.HI.X.SX32 R0, R8, UR19, 0x1, P4 ;  /* 0x0000001308007c11 */ /* 0x020fc6000a0f0eff */
[----:B------:R0:W-:Y:S04]  /*fb90*/  STL [R1+0x58c], R2 ;  /* 0x00058c0201007387 */ /* 0x0001e80000100800 */
[----:B------:R3:W-:Y:S01]  /*fba0*/  STL [R1+0x558], R0 ;  /* 0x0005580001007387 */ /* 0x0007e20000100800 */
[----:B0-----:R-:W-:Y:S02]  /*fbb0*/  LEA.HI.X.SX32 R2, R15, UR19, 0x1, P5 ;  /* 0x000000130f027c11 */ /* 0x001fe4000a8f0eff */
[----:B---3--:R-:W-:Y:S01]  /*fbc0*/  LEA.HI.X.SX32 R0, R24, UR19, 0x1, P6 ;  /* 0x0000001318007c11 */ /* 0x008fe2000b0f0eff */
[----:B------:R-:W0:Y:S01]  /*fbd0*/  S2R R7, SR_TID.X ;  /* 0x0000000000077919 */ /* 0x000e220000002100 */
[----:B------:R-:W3:Y:S01]  /*fbe0*/  S2R R5, SR_TID.X ;  /* 0x0000000000057919 */ /* 0x000ee20000002100 */
[----:B------:R-:W5:Y:S01]  /*fbf0*/  S2R R4, SR_TID.X ;  /* 0x0000000000047919 */ /* 0x000f620000002100 */
[----:B--2---:R-:W-:-:S05]  /*fc00*/  LEA R3, P4, R14, UR18, 0x1 ;  /* 0x000000120e037c11 */ /* 0x004fca000f8808ff */
[----:B------:R2:W-:Y:S04]  /*fc10*/  STL [R1+0x794], R3 ;  /* 0x0007940301007387 */ /* 0x0005e80000100800 */
[----:B------:R0:W-:Y:S04]  /*fc20*/  STL [R1+0x560], R2 ;  /* 0x0005600201007387 */ /* 0x0001e80000100800 */
[----:B------:R1:W-:Y:S01]  /*fc30*/  STL [R1+0x568], R0 ;  /* 0x0005680001007387 */ /* 0x0003e20000100800 */
[----:B--2---:R-:W-:Y:S02]  /*fc40*/  LEA.HI.X.SX32 R3, R25, UR19, 0x1, P0 ;  /* 0x0000001319037c11 */ /* 0x004fe400080f0eff */
[----:B0-----:R-:W-:-:S03]  /*fc50*/  LEA.HI.X.SX32 R2, R26, UR19, 0x1, P1 ;  /* 0x000000131a027c11 */ /* 0x001fc600088f0eff */
[----:B------:R-:W-:Y:S01]  /*fc60*/  STL [R1+0x570], R3 ;  /* 0x0005700301007387 */ /* 0x000fe20000100800 */
[----:B-1----:R-:W-:-:S03]  /*fc70*/  LEA.HI.X.SX32 R0, R27, UR19, 0x1, P2 ;  /* 0x000000131b007c11 */ /* 0x002fc600090f0eff */
[----:B------:R0:W-:Y:S04]  /*fc80*/  STL [R1+0x578], R2 ;  /* 0x0005780201007387 */ /* 0x0001e80000100800 */
[----:B------:R1:W-:Y:S01]  /*fc90*/  STL [R1+0x580], R0 ;  /* 0x0005800001007387 */ /* 0x0003e20000100800 */
[----:B0-----:R-:W-:Y:S02]  /*fca0*/  LEA.HI.X.SX32 R2, R29, UR19, 0x1, P3 ;  /* 0x000000131d027c11 */ /* 0x001fe400098f0eff */
[----:B-1----:R-:W-:-:S03]  /*fcb0*/  LEA.HI.X.SX32 R0, R14, UR19, 0x1, P4 ;  /* 0x000000130e007c11 */ /* 0x002fc6000a0f0eff */
[----:B------:R0:W-:Y:S04]  /*fcc0*/  STL [R1+0x588], R2 ;  /* 0x0005880201007387 */ /* 0x0001e80000100800 */
[----:B------:R1:W-:Y:S01]  /*fcd0*/  STL [R1+0x790], R0 ;  /* 0x0007900001007387 */ /* 0x0003e20000100800 */
[C---:B0-----:R-:W-:Y:S02]  /*fce0*/  IMAD.SHL.U32 R2, R6.reuse, 0x40, RZ ;  /* 0x0000004006027824 */ /* 0x041fe400078e00ff */
[----:B-1----:R-:W-:-:S03]  /*fcf0*/  IMAD.SHL.U32 R0, R6, 0x8, RZ ;  /* 0x0000000806007824 */ /* 0x002fc600078e00ff */
[----:B------:R-:W-:Y:S04]  /*fd00*/  STL [R1+0x810], R2 ;  /* 0x0008100201007387 */ /* 0x000fe80000100800 */
[----:B------:R-:W-:Y:S04]  /*fd10*/  STL [R1+0x780], RZ ;  /* 0x000780ff01007387 */ /* 0x000fe80000100800 */
[----:B------:R0:W-:Y:S04]  /*fd20*/  STL [R1+0x814], R0 ;  /* 0x0008140001007387 */ /* 0x0001e80000100800 */
        /* <DEDUP_REMOVED lines=83> */
[----:B------:R-:W-:-:S03]  /*10260*/  SHF.R.U32.HI R14, RZ, 0x5, R7 ;  /* 0x00000005ff0e7819 */ /* 0x000fc60000011607 */
[----:B------:R1:W-:Y:S04]  /*10270*/  STL [R1+0x6d0], RZ ;  /* 0x0006d0ff01007387 */ /* 0x0003e80000100800 */
[----:B------:R1:W-:Y:S04]  /*10280*/  STL [R1+0x6d4], RZ ;  /* 0x0006d4ff01007387 */ /* 0x0003e80000100800 */
[----:B------:R1:W-:Y:S04]  /*10290*/  STL [R1+0x6d8], RZ ;  /* 0x0006d8ff01007387 */ /* 0x0003e80000100800 */
[----:B------:R1:W-:Y:S01]  /*102a0*/  STL [R1+0x6dc], RZ ;  /* 0x0006dcff01007387 */ /* 0x0003e20000100800 */
[----:B------:R-:W-:-:S03]  /*102b0*/  SGXT.U32 R14, R14, 0x1 ;  /* 0x000000010e0e781a */ /* 0x000fc60000000000 */
[----:B------:R1:W-:Y:S04]  /*102c0*/  STL [R1+0x6a0], RZ ;  /* 0x0006a0ff01007387 */ /* 0x0003e80000100800 */
[----:B------:R1:W-:Y:S04]  /*102d0*/  STL [R1+0x6a4], RZ ;  /* 0x0006a4ff01007387 */ /* 0x0003e80000100800 */
[----:B------:R1:W-:Y:S04]  /*102e0*/  STL [R1+0x6a8], RZ ;  /* 0x0006a8ff01007387 */ /* 0x0003e80000100800 */
[----:B------:R1:W-:Y:S01]  /*102f0*/  STL [R1+0x6ac], RZ ;  /* 0x0006acff01007387 */ /* 0x0003e20000100800 */
[----:B------:R-:W-:-:S03]  /*10300*/  LOP3.LUT R7, R7, 0x1f, RZ, 0xc0, !PT ;  /* 0x0000001f07077812 */ /* 0x000fc600078ec0ff */
[----:B------:R1:W-:Y:S01]  /*10310*/  STL [R1+0x690], RZ ;  /* 0x000690ff01007387 */ /* 0x0003e20000100800 */
[----:B------:R-:W-:-:S03]  /*10320*/  LOP3.LUT R14, R14, 0x16, RZ, 0xfc, !PT ;  /* 0x000000160e0e7812 */ /* 0x000fc600078efcff */
[----:B------:R1:W-:Y:S04]  /*10330*/  STL [R1+0x694], RZ ;  /* 0x000694ff01007387 */ /* 0x0003e80000100800 */
[----:B------:R1:W-:Y:S04]  /*10340*/  STL [R1+0x698], RZ ;  /* 0x000698ff01007387 */ /* 0x0003e80000100800 */
[----:B------:R1:W-:Y:S04]  /*10350*/  STL [R1+0x69c], RZ ;  /* 0x00069cff01007387 */ /* 0x0003e80000100800 */
[----:B------:R1:W-:Y:S01]  /*10360*/  STL [R1+0x660], RZ ;  /* 0x000660ff01007387 */ /* 0x0003e20000100800 */
[----:B------:R-:W-:-:S03]  /*10370*/  IMAD R24, R7, UR6, RZ ;  /* 0x0000000607187c24 */ /* 0x000fc6000f8e02ff */
[----:B------:R1:W-:Y:S01]  /*10380*/  STL [R1+0x664], RZ ;  /* 0x000664ff01007387 */ /* 0x0003e20000100800 */
[----:B0-----:R-:W-:-:S03]  /*10390*/  IMAD R0, R14, UR11, RZ ;  /* 0x0000000b0e007c24 */ /* 0x001fc6000f8e02ff */
[----:B------:R1:W-:Y:S01]  /*103a0*/  STL [R1+0x668], RZ ;  /* 0x000668ff01007387 */ /* 0x0003e20000100800 */
[----:B---3--:R-:W-:-:S03]  /*103b0*/  SHF.R.U32.HI R14, RZ, 0x5, R5 ;  /* 0x00000005ff0e7819 */ /* 0x008fc60000011605 */
[----:B------:R1:W-:Y:S01]  /*103c0*/  STL [R1+0x66c], RZ ;  /* 0x00066cff01007387 */ /* 0x0003e20000100800 */
[----:B------:R-:W-:-:S03]  /*103d0*/  SHF.R.U32.HI R7, RZ, 0x5, R5 ;  /* 0x00000005ff077819 */ /* 0x000fc60000011605 */
[----:B------:R1:W-:Y:S01]  /*103e0*/  STL [R1+0x650], RZ ;  /* 0x000650ff01007387 */ /* 0x0003e20000100800 */
[----:B------:R-:W-:-:S03]  /*103f0*/  SHF.R.U32.HI R5, RZ, 0x5, R5 ;  /* 0x00000005ff057819 */ /* 0x000fc60000011605 */
[----:B------:R1:W-:Y:S04]  /*10400*/  STL [R1+0x654], RZ ;  /* 0x000654ff01007387 */ /* 0x0003e80000100800 */
[----:B------:R1:W-:Y:S01]  /*10410*/  STL [R1+0x658], RZ ;  /* 0x000658ff01007387 */ /* 0x0003e20000100800 */
[----:B------:R-:W-:-:S03]  /*10420*/  SGXT.U32 R14, R14, 0x1 ;  /* 0x000000010e0e781a */ /* 0x000fc60000000000 */
[----:B------:R1:W-:Y:S01]  /*10430*/  STL [R1+0x65c], RZ ;  /* 0x00065cff01007387 */ /* 0x0003e20000100800 */
[----:B------:R-:W-:-:S03]  /*10440*/  SGXT.U32 R7, R7, 0x1 ;  /* 0x000000010707781a */ /* 0x000fc60000000000 */
[----:B------:R1:W-:Y:S01]  /*10450*/  STL [R1+0x5b0], RZ ;  /* 0x0005b0ff01007387 */ /* 0x0003e20000100800 */
[----:B------:R-:W-:-:S03]  /*10460*/  SGXT.U32 R5, R5, 0x1 ;  /* 0x000000010505781a */ /* 0x000fc60000000000 */
[----:B------:R1:W-:Y:S04]  /*10470*/  STL [R1+0x5b4], RZ ;  /* 0x0005b4ff01007387 */ /* 0x0003e80000100800 */
[----:B------:R1:W-:Y:S01]  /*10480*/  STL [R1+0x5b8], RZ ;  /* 0x0005b8ff01007387 */ /* 0x0003e20000100800 */
[----:B------:R-:W-:-:S03]  /*10490*/  LOP3.LUT R5, R5, 0x14, RZ, 0xfc, !PT ;  /* 0x0000001405057812 */ /* 0x000fc600078efcff */
[----:B------:R1:W-:Y:S01]  /*104a0*/  STL [R1+0x5bc], RZ ;  /* 0x0005bcff01007387 */ /* 0x0003e20000100800 */
[----:B------:R-:W-:-:S03]  /*104b0*/  LOP3.LUT R7, R7, 0x12, RZ, 0xfc, !PT ;  /* 0x0000001207077812 */ /* 0x000fc600078efcff */
[----:B------:R1:W-:Y:S01]  /*104c0*/  STL [R1+0x5e0], RZ ;  /* 0x0005e0ff01007387 */ /* 0x0003e20000100800 */
[----:B------:R-:W-:-:S03]  /*104d0*/  LOP3.LUT R14, R14, 0x10, RZ, 0xfc, !PT ;  /* 0x000000100e0e7812 */ /* 0x000fc600078efcff */
[----:B------:R1:W-:Y:S04]  /*104e0*/  STL [R1+0x5e4], RZ ;  /* 0x0005e4ff01007387 */ /* 0x0003e80000100800 */
[----:B------:R1:W-:Y:S04]  /*104f0*/  STL [R1+0x5e8], RZ ;  /* 0x0005e8ff01007387 */ /* 0x0003e80000100800 */
[----:B------:R1:W-:Y:S01]  /*10500*/  STL [R1+0x5ec], RZ ;  /* 0x0005ecff01007387 */ /* 0x0003e20000100800 */
[----:B------:R-:W-:-:S03]  /*10510*/  IMAD R3, R5, UR11, RZ ;  /* 0x0000000b05037c24 */ /* 0x000fc6000f8e02ff */
[----:B------:R1:W-:Y:S01]  /*10520*/  STL [R1+0x5a0], RZ ;  /* 0x0005a0ff01007387 */ /* 0x0003e20000100800 */
[----:B------:R-:W-:-:S03]  /*10530*/  IMAD R2, R7, UR13, RZ ;  /* 0x0000000d07027c24 */ /* 0x000fc6000f8e02ff */
[----:B------:R1:W-:Y:S01]  /*10540*/  STL [R1+0x5a4], RZ ;  /* 0x0005a4ff01007387 */ /* 0x0003e20000100800 */
[----:B------:R-:W-:Y:S01]  /*10550*/  IMAD R0, R14, UR14, RZ ;  /* 0x0000000e0e007c24 */ /* 0x000fe2000f8e02ff */
[--C-:B-----5:R-:W-:Y:S02]  /*10560*/  SHF.R.U32.HI R14, RZ, 0x5, R4.reuse ;  /* 0x00000005ff0e7819 */ /* 0x120fe40000011604 */
[----:B------:R1:W-:Y:S01]  /*10570*/  STL [R1+0x5a8], RZ ;  /* 0x0005a8ff01007387 */ /* 0x0003e20000100800 */
[--C-:B------:R-:W-:Y:S02]  /*10580*/  SHF.R.U32.HI R7, RZ, 0x5, R4.reuse ;  /* 0x00000005ff077819 */ /* 0x100fe40000011604 */
[--C-:B------:R-:W-:Y:S01]  /*10590*/  SHF.R.U32.HI R5, RZ, 0x5, R4.reuse ;  /* 0x00000005ff057819 */ /* 0x100fe20000011604 */
        /* <DEDUP_REMOVED lines=21> */
[----:B------:R-:W-:Y:S01]  /*106f0*/  IMAD R2, R7, UR21, RZ ;  /* 0x0000001507027c24 */ /* 0x000fe2000f8e02ff */
[--C-:B------:R-:W-:Y:S01]  /*10700*/  SHF.R.U32.HI R7, RZ, 0x5, R6.reuse ;  /* 0x00000005ff077819 */ /* 0x100fe20000011606 */
[----:B------:R-:W-:Y:S01]  /*10710*/  IMAD R0, R14, UR22, RZ ;  /* 0x000000160e007c24 */ /* 0x000fe2000f8e02ff */
[--C-:B------:R-:W-:Y:S02]  /*10720*/  SHF.R.U32.HI R14, RZ, 0x5, R6.reuse ;  /* 0x00000005ff0e7819 */ /* 0x100fe40000011606 */
[----:B------:R-:W-:Y:S02]  /*10730*/  SHF.R.U32.HI R6, RZ, 0x5, R6 ;  /* 0x00000005ff067819 */ /* 0x000fe40000011606 */
[----:B------:R-:W-:Y:S02]  /*10740*/  SGXT.U32 R5, R5, 0x1 ;  /* 0x000000010505781a */ /* 0x000fe40000000000 */
[----:B------:R-:W-:-:S02]  /*10750*/  SGXT.U32 R6, R6, 0x1 ;  /* 0x000000010606781a */ /* 0x000fc40000000000 */
[----:B------:R-:W-:Y:S02]  /*10760*/  SGXT.U32 R14, R14, 0x1 ;  /* 0x000000010e0e781a */ /* 0x000fe40000000000 */
[----:B------:R-:W-:Y:S02]  /*10770*/  SGXT.U32 R7, R7, 0x1 ;  /* 0x000000010707781a */ /* 0x000fe40000000000 */
[----:B------:R-:W-:Y:S02]  /*10780*/  LOP3.LUT R5, R5, 0xc, RZ, 0xfc, !PT ;  /* 0x0000000c05057812 */ /* 0x000fe400078efcff */
[----:B------:R-:W-:Y:S02]  /*10790*/  LOP3.LUT R6, R6, 0x6, RZ, 0xfc, !PT ;  /* 0x0000000606067812 */ /* 0x000fe400078efcff */
[----:B------:R-:W-:Y:S02]  /*107a0*/  LOP3.LUT R7, R7, 0x4, RZ, 0xfc, !PT ;  /* 0x0000000407077812 */ /* 0x000fe400078efcff */
[----:B------:R-:W-:-:S02]  /*107b0*/  LOP3.LUT R14, R14, 0x2, RZ, 0xfc, !PT ;  /* 0x000000020e0e7812 */ /* 0x000fc400078efcff */
[----:B------:R-:W-:Y:S01]  /*107c0*/  SHF.R.S32.HI R0, RZ, 0x1f, R24 ;  /* 0x0000001fff007819 */ /* 0x000fe20000011418 */
[----:B------:R-:W-:Y:S01]  /*107d0*/  ULEA.HI UR5, UR5, UR4, URZ, 0x5 ;  /* 0x0000000405057291 */ /* 0x000fe2000f8f28ff */
[----:B------:R-:W-:Y:S02]  /*107e0*/  IMAD R3, R5, UR20, RZ ;  /* 0x0000001405037c24 */ /* 0x000fe4000f8e02ff */
[----:B------:R-:W-:Y:S01]  /*107f0*/  IMAD R2, R6, UR23, RZ ;  /* 0x0000001706027c24 */ /* 0x000fe2000f8e02ff */
[----:B------:R-:W-:Y:S01]  /*10800*/  SHF.L.U64.HI R0, R24, 0x1, R0 ;  /* 0x0000000118007819 */ /* 0x000fe20000010200 */
[----:B------:R-:W-:Y:S02]  /*10810*/  IMAD R3, R7, UR24, RZ ;  /* 0x0000001807037c24 */ /* 0x000fe4000f8e02ff */
[----:B------:R-:W-:Y:S02]  /*10820*/  IMAD R2, R14, UR25, RZ ;  /* 0x000000190e027c24 */ /* 0x000fe4000f8e02ff */
[----:B------:R-:W-:Y:S01]  /*10830*/  IMAD.SHL.U32 R24, R24, 0x2, RZ ;  /* 0x0000000218187824 */ /* 0x000fe200078e00ff */
[----:B-1--4-:R-:W-:-:S12]  /*10840*/  USHF.R.S32.HI UR5, URZ, 0x5, UR5 ;  /* 0x00000005ff057899 */ /* 0x012fd80008011405 */
.L_x_2:
[----:B0-----:R-:W2:Y:S01]  /*10850*/  LDL.LU R3, [R1+0x79c] ;  /* 0x00079c0001037983 */ /* 0x001ea20000300800 */
[----:B------:R-:W0:Y:S01]  /*10860*/  S2R R22, SR_TID.X ;  /* 0x0000000000167919 */ /* 0x000e220000002100 */
[----:B------:R-:W-:Y:S01]  /*10870*/  PRMT R11, RZ, 0x7610, R11 ;  /* 0x00007610ff0b7816 */ /* 0x000fe2000000000b */
[----:B------:R-:W1:Y:S01]  /*10880*/  LDCU UR6, c[0x0][0x3a8] ;  /* 0x00007500ff0677ac */ /* 0x000e620008000800 */
[----:B------:R-:W2:Y:S01]  /*10890*/  LDL.LU R2, [R1+0x7a0] ;  /* 0x0007a00001027983 */ /* 0x000ea20000300800 */
[----:B------:R-:W-:Y:S01]  /*108a0*/  PRMT R12, RZ, 0x7610, R12 ;  /* 0x00007610ff0c7816 */ /* 0x000fe2000000000c */
[----:B------:R-:W3:Y:S01]  /*108b0*/  LDCU UR4, c[0x0][0x3a8] ;  /* 0x00007500ff0477ac */ /* 0x000ee20008000800 */
[----:B------:R-:W4:Y:S01]  /*108c0*/  S2R R15, SR_TID.X ;  /* 0x00000000000f7919 */ /* 0x000f220000002100 */
[----:B------:R-:W-:Y:S02]  /*108d0*/  PRMT R8, RZ, 0x7610, R8 ;  /* 0x00007610ff087816 */ /* 0x000fe40000000008 */
[----:B------:R-:W-:Y:S01]  /*108e0*/  PRMT R7, RZ, 0x7610, R7 ;  /* 0x00007610ff077816 */ /* 0x000fe20000000007 */
[----:B------:R-:W-:Y:S01]  /*108f0*/  STL [R1+0x12d4], R27 ;  /* 0x0012d41b01007387 */ /* 0x000fe20000100800 */
[----:B------:R-:W-:-:S02]  /*10900*/  PRMT R13, RZ, 0x7610, R13 ;  /* 0x00007610ff0d7816 */ /* 0x000fc4000000000d */
[----:B------:R-:W-:Y:S01]  /*10910*/  PRMT R9, RZ, 0x7610, R9 ;  /* 0x00007610ff097816 */ /* 0x000fe20000000009 */
[----:B------:R0:W-:Y:S01]  /*10920*/  STL [R1+0x12d8], R27 ;  /* 0x0012d81b01007387 */ /* 0x0001e20000100800 */
[----:B------:R-:W-:Y:S02]  /*10930*/  PRMT R6, RZ, 0x7610, R6 ;  /* 0x00007610ff067816 */ /* 0x000fe40000000006 */
[----:B------:R-:W-:Y:S01]  /*10940*/  PRMT R10, RZ, 0x7610, R10 ;  /* 0x00007610ff0a7816 */ /* 0x000fe2000000000a */
[----:B------:R-:W-:Y:S01]  /*10950*/  STL [R1+0x12cc], R26 ;  /* 0x0012cc1a01007387 */ /* 0x000fe20000100800 */
[----:B------:R-:W-:Y:S02]  /*10960*/  PRMT R23, RZ, 0x7610, R23 ;  /* 0x00007610ff177816 */ /* 0x000fe40000000017 */
[----:B------:R-:W-:Y:S01]  /*10970*/  PRMT R20, RZ, 0x7610, R20 ;  /* 0x00007610ff147816 */ /* 0x000fe20000000014 */
[----:B------:R-:W-:Y:S01]  /*10980*/  STL [R1+0x12d0], R26 ;  /* 0x0012d01a01007387 */ /* 0x000fe20000100800 */
[----:B------:R-:W-:-:S02]  /*10990*/  PRMT R21, RZ, 0x7610, R21 ;  /* 0x00007610ff157816 */ /* 0x000fc40000000015 */
[----:B------:R-:W-:Y:S01]  /*109a0*/  PRMT R19, RZ, 0x7610, R19 ;  /* 0x00007610ff137816 */ /* 0x000fe20000000013 */
[----:B------:R-:W-:Y:S01]  /*109b0*/  STL [R1+0x12c8], R25 ;  /* 0x0012c81901007387 */ /* 0x000fe20000100800 */
[----:B0-----:R-:W-:-:S03]  /*109c0*/  SHF.R.U32.HI R16, RZ, 0x5, R22 ;  /* 0x00000005ff107819 */ /* 0x001fc60000011616 */
[----:B------:R-:W-:Y:S01]  /*109d0*/  STL [R1+0x12c4], R29 ;  /* 0x0012c41d01007387 */ /* 0x000fe20000100800 */
[----:B------:R-:W-:-:S04]  /*109e0*/  SGXT.U32 R16, R16, 0x1 ;  /* 0x000000011010781a */ /* 0x000fc80000000000 */
[C---:B------:R-:W-:Y:S01]  /*109f0*/  ISETP.GE.AND P0, PT, R16.reuse, UR7, PT ;  /* 0x0000000710007c0c */ /* 0x040fe2000bf06270 */
[----:B------:R-:W-:Y:S01]  /*10a00*/  IMAD R4, R16, UR10, RZ ;  /* 0x0000000a10047c24 */ /* 0x000fe2000f8e02ff */
[--C-:B----4-:R-:W-:Y:S02]  /*10a10*/  SHF.R.U32.HI R14, RZ, 0x5, R15.reuse ;  /* 0x00000005ff0e7819 */ /* 0x110fe4000001160f */
[----:B------:R-:W-:-:S04]  /*10a20*/  SHF.R.U32.HI R15, RZ, 0x5, R15 ;  /* 0x00000005ff0f7819 */ /* 0x000fc8000001160f */
[----:B------:R-:W-:-:S04]  /*10a30*/  SGXT.U32 R15, R15, 0x1 ;  /* 0x000000010f0f781a */ /* 0x000fc80000000000 */
[----:B------:R-:W-:-:S05]  /*10a40*/  LOP3.LUT R15, R15, 0x8, RZ, 0xfc, !PT ;  /* 0x000000080f0f7812 */ /* 0x000fca00078efcff */
[----:B-1----:R-:W-:Y:S01]  /*10a50*/  IMAD R15, R15, UR6, RZ ;  /* 0x000000060f0f7c24 */ /* 0x002fe2000f8e02ff */
[----:B------:R-:W-:Y:S01]  /*10a60*/  SGXT.U32 R14, R14, 0x1 ;  /* 0x000000010e0e781a */ /* 0x000fe20000000000 */
[----:B------:R-:W0:Y:S03]  /*10a70*/  LDCU UR6, c[0x0][0x3a8] ;  /* 0x00007500ff0677ac */ /* 0x000e260008000800 */
[----:B------:R-:W-:-:S05]  /*10a80*/  LOP3.LUT R14, R14, 0x10, RZ, 0xfc, !PT ;  /* 0x000000100e0e7812 */ /* 0x000fca00078efcff */
[----:B---3--:R-:W-:Y:S01]  /*10a90*/  IMAD R14, R14, UR4, RZ ;  /* 0x000000040e0e7c24 */ /* 0x008fe2000f8e02ff */
[----:B------:R-:W1:Y:S01]  /*10aa0*/  LDCU UR4, c[0x0][0x3a8] ;  /* 0x00007500ff0477ac */ /* 0x000e620008000800 */
[----:B--2---:R-:W-:-:S05]  /*10ab0*/  IMAD.WIDE R4, R4, 0x2, R2 ;  /* 0x0000000204047825 */ /* 0x004fca00078e0202 */
[----:B------:R2:W3:Y:S02]  /*10ac0*/  @!P0 LDG.E.U16 R11, desc[UR8][R4.64] ;  /* 0x00000008040b8981 */ /* 0x0004e4000c1e1500 */
[----:B--2---:R-:W-:-:S04]  /*10ad0*/  LOP3.LUT R4, R16, 0x18, RZ, 0xfc, !PT ;  /* 0x0000001810047812 */ /* 0x004fc800078efcff */
[C---:B------:R-:W-:Y:S01]  /*10ae0*/  ISETP.GE.AND P0, PT, R4.reuse, UR7, PT ;  /* 0x0000000704007c0c */ /* 0x040fe2000bf06270 */
[----:B------:R-:W-:-:S04]  /*10af0*/  IMAD R4, R4, UR10, RZ ;  /* 0x0000000a04047c24 */ /* 0x000fc8000f8e02ff */
[----:B------:R-:W-:-:S08]  /*10b00*/  IMAD.WIDE R4, R4, 0x2, R2 ;  /* 0x0000000204047825 */ /* 0x000fd000078e0202 */
[----:B------:R2:W4:Y:S02]  /*10b10*/  @!P0 LDG.E.U16 R12, desc[UR8][R4.64] ;  /* 0x00000008040c8981 */ /* 0x000524000c1e1500 */
[----:B--2---:R-:W-:-:S04]  /*10b20*/  LOP3.LUT R4, R16, 0x1a, RZ, 0xfc, !PT ;  /* 0x0000001a10047812 */ /* 0x004fc800078efcff */
[C---:B------:R-:W-:Y:S01]  /*10b30*/  ISETP.GE.AND P0, PT, R4.reuse, UR7, PT ;  /* 0x0000000704007c0c */ /* 0x040fe2000bf06270 */
[----:B------:R-:W-:-:S04]  /*10b40*/  IMAD R4, R4, UR10, RZ ;  /* 0x0000000a04047c24 */ /* 0x000fc8000f8e02ff */
[----:B------:R-:W-:-:S08]  /*10b50*/  IMAD.WIDE R4, R4, 0x2, R2 ;  /* 0x0000000204047825 */ /* 0x000fd000078e0202 */
[----:B------:R2:W3:Y:S02]  /*10b60*/  @!P0 LDG.E.U16 R8, desc[UR8][R4.64] ;  /* 0x0000000804088981 */ /* 0x0004e4000c1e1500 */
[----:B--2---:R-:W-:-:S04]  /*10b70*/  LOP3.LUT R4, R16, 0x8, RZ, 0xfc, !PT ;  /* 0x0000000810047812 */ /* 0x004fc800078efcff */
[----:B------:R-:W-:Y:S02]  /*10b80*/  ISETP.GE.AND P0, PT, R4, UR7, PT ;  /* 0x0000000704007c0c */ /* 0x000fe4000bf06270 */
[----:B------:R-:W-:-:S04]  /*10b90*/  LOP3.LUT R4, R16, 0x10, RZ, 0xfc, !PT ;  /* 0x0000001010047812 */ /* 0x000fc800078efcff */
[----:B------:R-:W-:Y:S01]  /*10ba0*/  ISETP.GE.AND P1, PT, R4, UR7, PT ;  /* 0x0000000704007c0c */ /* 0x000fe2000bf26270 */
[--C-:B------:R-:W-:Y:S02]  /*10bb0*/  IMAD.WIDE R4, R15, 0x2, R2.reuse ;  /* 0x000000020f047825 */ /* 0x100fe400078e0202 */
[----:B------:R-:W2:Y:S04]  /*10bc0*/  S2R R15, SR_TID.X ;  /* 0x00000000000f7919 */ /* 0x000ea80000002100 */
[----:B------:R0:W3:Y:S02]  /*10bd0*/  @!P0 LDG.E.U16 R7, desc[UR8][R4.64] ;  /* 0x0000000804078981 */ /* 0x0000e4000c1e1500 */
[----:B0-----:R-:W-:-:S05]  /*10be0*/  IMAD.WIDE R4, R14, 0x2, R2 ;  /* 0x000000020e047825 */ /* 0x001fca00078e0202 */
[----:B------:R0:W3:Y:S02]  /*10bf0*/  @!P1 LDG.E.U16 R13, desc[UR8][R4.64] ;  /* 0x00000008040d9981 */ /* 0x0000e4000c1e1500 */
[----:B0-----:R-:W-:Y:S02]  /*10c00*/  LOP3.LUT R4, R16, 0x2, RZ, 0xfc, !PT ;  /* 0x0000000210047812 */ /* 0x001fe400078efcff */
[--C-:B--2---:R-:W-:Y:S02]  /*10c10*/  SHF.R.U32.HI R14, RZ, 0x5, R15.reuse ;  /* 0x00000005ff0e7819 */ /* 0x104fe4000001160f */
[----:B------:R-:W-:Y:S02]  /*10c20*/  SHF.R.U32.HI R15, RZ, 0x5, R15 ;  /* 0x00000005ff0f7819 */ /* 0x000fe4000001160f */
[----:B------:R-:W-:Y:S02]  /*10c30*/  ISETP.GE.AND P0, PT, R4, UR7, PT ;  /* 0x0000000704007c0c */ /* 0x000fe4000bf06270 */
[----:B------:R-:W-:-:S02]  /*10c40*/  SGXT.U32 R15, R15, 0x1 ;  /* 0x000000010f0f781a */ /* 0x000fc40000000000 */
[----:B------:R-:W-:Y:S02]  /*10c50*/  SGXT.U32 R14, R14, 0x1 ;  /* 0x000000010e0e781a */ /* 0x000fe40000000000 */
[----:B------:R-:W-:Y:S02]  /*10c60*/  LOP3.LUT R15, R15, 0x2, RZ, 0xfc, !PT ;  /* 0x000000020f0f7812 */ /* 0x000fe400078efcff */
[----:B------:R-:W-:Y:S02]  /*10c70*/  LOP3.LUT R4, R16, 0xa, RZ, 0xfc, !PT ;  /* 0x0000000a10047812 */ /* 0x000fe400078efcff */
[----:B------:R-:W-:Y:S01]  /*10c80*/  LOP3.LUT R14, R14, 0xa, RZ, 0xfc, !PT ;  /* 0x0000000a0e0e7812 */ /* 0x000fe200078efcff */
[----:B------:R-:W-:Y:S01]  /*10c90*/  IMAD R15, R15, UR6, RZ ;  /* 0x000000060f0f7c24 */ /* 0x000fe2000f8e02ff */
[----:B------:R-:W-:Y:S01]  /*10ca0*/  ISETP.GE.AND P1, PT, R4, UR7, PT ;  /* 0x0000000704007c0c */ /* 0x000fe2000bf26270 */
[----:B------:R-:W0:Y:S02]  /*10cb0*/  LDCU UR6, c[0x0][0x3a8] ;  /* 0x00007500ff0677ac */ /* 0x000e240008000800 */
[----:B------:R-:W-:-:S04]  /*10cc0*/  IMAD.WIDE R4, R15, 0x2, R2 ;  /* 0x000000020f047825 */ /* 0x000fc800078e0202 */
[----:B-1----:R-:W-:Y:S01]  /*10cd0*/  IMAD R14, R14, UR4, RZ ;  /* 0x000000040e0e7c24 */ /* 0x002fe2000f8e02ff */
[----:B------:R1:W2:Y:S01]  /*10ce0*/  @!P0 LDG.E.U16 R9, desc[UR8][R4.64] ;  /* 0x0000000804098981 */ /* 0x0002a2000c1e1500 */
[----:B------:R-:W0:Y:S02]  /*10cf0*/  LDCU UR4, c[0x0][0x3a8] ;  /* 0x00007500ff0477ac */ /* 0x000e240008000800 */
[----:B-1----:R-:W-:-:S05]  /*10d00*/  IMAD.WIDE R4, R14, 0x2, R2 ;  /* 0x000000020e047825 */ /* 0x002fca00078e0202 */
[----:B------:R1:W2:Y:S02]  /*10d10*/  @!P1 LDG.E.U16 R6, desc[UR8][R4.64] ;  /* 0x0000000804069981 */ /* 0x0002a4000c1e1500 */
[C---:B-1----:R-:W-:Y:S02]  /*10d20*/  LOP3.LUT R5, R16.reuse, 0x1c, RZ, 0xfc, !PT ;  /* 0x0000001c10057812 */ /* 0x042fe400078efcff */
[----:B------:R-:W-:Y:S02]  /*10d30*/  LOP3.LUT R4, R16, 0x12, RZ, 0xfc, !PT ;  /* 0x0000001210047812 */ /* 0x000fe400078efcff */
[C---:B------:R-:W-:Y:S01]  /*10d40*/  ISETP.GE.AND P1, PT, R5.reuse, UR7, PT ;  /* 0x0000000705007c0c */ /* 0x040fe2000bf26270 */
[----:B------:R-:W-:Y:S01]  /*10d50*/  IMAD R5, R5, UR10, RZ ;  /* 0x0000000a05057c24 */ /* 0x000fe2000f8e02ff */
[----:B------:R-:W-:Y:S02]  /*10d60*/  ISETP.GE.AND P0, PT, R4, UR7, PT ;  /* 0x0000000704007c0c */ /* 0x000fe4000bf06270 */
[----:B------:R-:W-:Y:S01]  /*10d70*/  PRMT R4, RZ, 0x7610, R4 ;  /* 0x00007610ff047816 */ /* 0x000fe20000000004 */
[----:B------:R-:W-:-:S02]  /*10d80*/  IMAD.WIDE R14, R5, 0x2, R2 ;  /* 0x00000002050e7825 */ /* 0x000fc400078e0202 */
[----:B------:R-:W1:Y:S06]  /*10d90*/  S2R R5, SR_TID.X ;  /* 0x0000000000057919 */ /* 0x000e6c0000002100 */
[----:B------:R0:W2:Y:S01]  /*10da0*/  @!P1 LDG.E.U16 R4, desc[UR8][R14.64] ;  /* 0x000000080e049981 */ /* 0x0000a2000c1e1500 */
[----:B-1----:R-:W-:-:S04]  /*10db0*/  SHF.R.U32.HI R5, RZ, 0x5, R5 ;  /* 0x00000005ff057819 */ /* 0x002fc80000011605 */
[----:B------:R-:W-:-:S04]  /*10dc0*/  SGXT.U32 R5, R5, 0x1 ;  /* 0x000000010505781a */ /* 0x000fc80000000000 */
[----:B------:R-:W-:-:S05]  /*10dd0*/  LOP3.LUT R5, R5, 0x12, RZ, 0xfc, !PT ;  /* 0x0000001205057812 */ /* 0x000fca00078efcff */
[----:B0-----:R-:W-:Y:S01]  /*10de0*/  IMAD R5, R5, UR4, RZ ;  /* 0x0000000405057c24 */ /* 0x001fe2000f8e02ff */
[----:B------:R-:W0:Y:S03]  /*10df0*/  LDCU UR4, c[0x0][0x3a8] ;  /* 0x00007500ff0477ac */ /* 0x000e260008000800 */
[----:B------:R-:W-:Y:S01]  /*10e00*/  IMAD.WIDE R14, R5, 0x2, R2 ;  /* 0x00000002050e7825 */ /* 0x000fe200078e0202 */
[----:B------:R-:W-:-:S04]  /*10e10*/  LOP3.LUT R5, R16, 0x1e, RZ, 0xfc, !PT ;  /* 0x0000001e10057812 */ /* 0x000fc800078efcff */
[----:B------:R1:W2:Y:S01]  /*10e20*/  @!P0 LDG.E.U16 R10, desc[UR8][R14.64] ;  /* 0x000000080e0a8981 */ /* 0x0002a2000c1e1500 */
[C---:B------:R-:W-:Y:S01]  /*10e30*/  ISETP.GE.AND P0, PT, R5.reuse, UR7, PT ;  /* 0x0000000705007c0c */ /* 0x040fe2000bf06270 */
[----:B------:R-:W-:-:S04]  /*10e40*/  IMAD R5, R5, UR10, RZ ;  /* 0x0000000a05057c24 */ /* 0x000fc8000f8e02ff */
[----:B-1----:R-:W-:-:S08]  /*10e50*/  IMAD.WIDE R14, R5, 0x2, R2 ;  /* 0x00000002050e7825 */ /* 0x002fd000078e0202 */
[----:B------:R1:W2:Y:S02]  /*10e60*/  @!P0 LDG.E.U16 R23, desc[UR8][R14.64] ;  /* 0x000000080e178981 */ /* 0x0002a4000c1e1500 */
[----:B-1----:R-:W1:Y:S01]  /*10e70*/  S2R R15, SR_TID.X ;  /* 0x00000000000f7919 */ /* 0x002e620000002100 */
[----:B------:R-:W-:-:S04]  /*10e80*/  LOP3.LUT R5, R16, 0x4, RZ, 0xfc, !PT ;  /* 0x0000000410057812 */ /* 0x000fc800078efcff */
[----:B------:R-:W-:Y:S02]  /*10e90*/  ISETP.GE.AND P0, PT, R5, UR7, PT ;  /* 0x0000000705007c0c */ /* 0x000fe4000bf06270 */
[----:B------:R-:W-:-:S04]  /*10ea0*/  LOP3.LUT R5, R16, 0x6, RZ, 0xfc, !PT ;  /* 0x0000000610057812 */ /* 0x000fc800078efcff */
[----:B------:R-:W-:Y:S02]  /*10eb0*/  ISETP.GE.AND P1, PT, R5, UR7, PT ;  /* 0x0000000705007c0c */ /* 0x000fe4000bf26270 */
[--C-:B-1----:R-:W-:Y:S02]  /*10ec0*/  SHF.R.U32.HI R5, RZ, 0x5, R15.reuse ;  /* 0x00000005ff057819 */ /* 0x102fe4000001160f */
[----:B------:R-:W-:-:S04]  /*10ed0*/  SHF.R.U32.HI R15, RZ, 0x5, R15 ;  /* 0x00000005ff0f7819 */ /* 0x000fc8000001160f */
[----:B------:R-:W-:Y:S02]  /*10ee0*/  SGXT.U32 R15, R15, 0x1 ;  /* 0x000000010f0f781a */ /* 0x000fe40000000000 */
[----:B------:R-:W-:Y:S02]  /*10ef0*/  SGXT.U32 R5, R5, 0x1 ;  /* 0x000000010505781a */ /* 0x000fe40000000000 */
[----:B------:R-:W-:Y:S02]  /*10f00*/  LOP3.LUT R15, R15, 0x4, RZ, 0xfc, !PT ;  /* 0x000000040f0f7812 */ /* 0x000fe400078efcff */
[----:B------:R-:W-:-:S03]  /*10f10*/  LOP3.LUT R5, R5, 0x6, RZ, 0xfc, !PT ;  /* 0x0000000605057812 */ /* 0x000fc600078efcff */
[----:B------:R-:W-:Y:S02]  /*10f20*/  IMAD R15, R15, UR6, RZ ;  /* 0x000000060f0f7c24 */ /* 0x000fe4000f8e02ff */
[----:B0-----:R-:W-:Y:S01]  /*10f30*/  IMAD R5, R5, UR4, RZ ;  /* 0x0000000405057c24 */ /* 0x001fe2000f8e02ff */
[----:B------:R-:W0:Y:S01]  /*10f40*/  LDCU UR4, c[0x0][0x3a8] ;  /* 0x00007500ff0477ac */ /* 0x000e220008000800 */
[----:B------:R-:W-:-:S05]  /*10f50*/  IMAD.WIDE R14, R15, 0x2, R2 ;  /* 0x000000020f0e7825 */ /* 0x000fca00078e0202 */
[----:B------:R1:W2:Y:S02]  /*10f60*/  @!P0 LDG.E.U16 R20, desc[UR8][R14.64] ;  /* 0x000000080e148981 */ /* 0x0002a4000c1e1500 */
[----:B-1----:R-:W-:-:S05]  /*10f70*/  IMAD.WIDE R14, R5, 0x2, R2 ;  /* 0x00000002050e7825 */ /* 0x002fca00078e0202 */
[----:B------:R1:W2:Y:S02]  /*10f80*/  @!P1 LDG.E.U16 R21, desc[UR8][R14.64] ;  /* 0x000000080e159981 */ /* 0x0002a4000c1e1500 */
[----:B-1----:R-:W1:Y:S01]  /*10f90*/  S2R R15, SR_TID.X ;  /* 0x00000000000f7919 */ /* 0x002e620000002100 */
[----:B------:R-:W-:-:S04]  /*10fa0*/  LOP3.LUT R5, R16, 0xc, RZ, 0xfc, !PT ;  /* 0x0000000c10057812 */ /* 0x000fc800078efcff */
[----:B------:R-:W-:Y:S02]  /*10fb0*/  ISETP.GE.AND P0, PT, R5, UR7, PT ;  /* 0x0000000705007c0c */ /* 0x000fe4000bf06270 */
[----:B-1----:R-:W-:-:S04]  /*10fc0*/  SHF.R.U32.HI R15, RZ, 0x5, R15 ;  /* 0x00000005ff0f7819 */ /* 0x002fc8000001160f */
[----:B------:R-:W-:-:S04]  /*10fd0*/  SGXT.U32 R15, R15, 0x1 ;  /* 0x000000010f0f781a */ /* 0x000fc80000000000 */
[----:B------:R-:W-:-:S05]  /*10fe0*/  LOP3.LUT R15, R15, 0xc, RZ, 0xfc, !PT ;  /* 0x0000000c0f0f7812 */ /* 0x000fca00078efcff */
[----:B0-----:R-:W-:Y:S01]  /*10ff0*/  IMAD R15, R15, UR4, RZ ;  /* 0x000000040f0f7c24 */ /* 0x001fe2000f8e02ff */
[----:B------:R-:W0:Y:S03]  /*11000*/  LDCU UR4, c[0x0][0x3a8] ;  /* 0x00007500ff0477ac */ /* 0x000e260008000800 */
[----:B------:R-:W-:-:S05]  /*11010*/  IMAD.WIDE R14, R15, 0x2, R2 ;  /* 0x000000020f0e7825 */ /* 0x000fca00078e0202 */
[----:B------:R1:W2:Y:S02]  /*11020*/  @!P0 LDG.E.U16 R19, desc[UR8][R14.64] ;  /* 0x000000080e138981 */ /* 0x0002a4000c1e1500 */
[----:B-1----:R-:W1:Y:S01]  /*11030*/  S2R R15, SR_TID.X ;  /* 0x00000000000f7919 */ /* 0x002e620000002100 */
[----:B------:R-:W-:-:S04]  /*11040*/  LOP3.LUT R5, R16, 0x14, RZ, 0xfc, !PT ;  /* 0x0000001410057812 */ /* 0x000fc800078efcff */
[----:B------:R-:W-:Y:S02]  /*11050*/  ISETP.GE.AND P1, PT, R5, UR7, PT ;  /* 0x0000000705007c0c */ /* 0x000fe4000bf26270 */
[----:B------:R-:W-:Y:S02]  /*11060*/  PRMT R5, RZ, 0x7610, R5 ;  /* 0x00007610ff057816 */ /* 0x000fe40000000005 */
[----:B------:R-:W-:Y:S02]  /*11070*/  SHF.R.U32.HI R22, RZ, 0x5, R22 ;  /* 0x00000005ff167819 */ /* 0x000fe40000011616 */
[----:B-1----:R-:W-:-:S04]  /*11080*/  SHF.R.U32.HI R15, RZ, 0x5, R15 ;  /* 0x00000005ff0f7819 */ /* 0x002fc8000001160f */
[----:B------:R-:W-:-:S04]  /*11090*/  SGXT.U32 R15, R15, 0x1 ;  /* 0x000000010f0f781a */ /* 0x000fc80000000000 */
[----:B------:R-:W-:-:S05]  /*110a0*/  LOP3.LUT R15, R15, 0x14, RZ, 0xfc, !PT ;  /* 0x000000140f0f7812 */ /* 0x000fca00078efcff */
[----:B0-----:R-:W-:Y:S01]  /*110b0*/  IMAD R15, R15, UR4, RZ ;  /* 0x000000040f0f7c24 */ /* 0x001fe2000f8e02ff */
[----:B------:R-:W0:Y:S03]  /*110c0*/  LDCU UR4, c[0x0][0x3a8] ;  /* 0x00007500ff0477ac */ /* 0x000e260008000800 */
[----:B------:R-:W-:Y:S01]  /*110d0*/  IMAD.WIDE R14, R15, 0x2, R2 ;  /* 0x000000020f0e7825 */ /* 0x000fe200078e0202 */
[----:B------:R-:W-:-:S04]  /*110e0*/  SGXT.U32 R22, R22, 0x1 ;  /* 0x000000011616781a */ /* 0x000fc80000000000 */
[----:B------:R1:W2:Y:S01]  /*110f0*/  @!P1 LDG.E.U16 R5, desc[UR8][R14.64] ;  /* 0x000000080e059981 */ /* 0x0002a2000c1e1500 */
[----:B------:R-:W-:Y:S02]  /*11100*/  LOP3.LUT R22, R22, 0xe, RZ, 0xfc, !PT ;  /* 0x0000000e16167812 */ /* 0x000fe400078efcff */
[----:B-1----:R-:W-:-:S04]  /*11110*/  LOP3.LUT R14, R16, 0xe, RZ, 0xfc, !PT ;  /* 0x0000000e100e7812 */ /* 0x002fc800078efcff */
[----:B------:R-:W-:Y:S01]  /*11120*/  ISETP.GE.AND P0, PT, R14, UR7, PT ;  /* 0x000000070e007c0c */ /* 0x000fe2000bf06270 */
[----:B0-----:R-:W-:Y:S01]  /*11130*/  IMAD R22, R22, UR4, RZ ;  /* 0x0000000416167c24 */ /* 0x001fe2000f8e02ff */
[----:B------:R-:W-:Y:S01]  /*11140*/  LOP3.LUT R14, R16, 0x16, RZ, 0xfc, !PT ;  /* 0x00000016100e7812 */ /* 0x000fe200078efcff */
[----:B------:R-:W0:Y:S01]  /*11150*/  LDCU UR4, c[0x0][0x3a8] ;  /* 0x00007500ff0477ac */ /* 0x000e220008000800 */
[----:B------:R-:W-:Y:S02]  /*11160*/  PRMT R18, RZ, 0x7610, R18 ;  /* 0x00007610ff127816 */ /* 0x000fe40000000012 */
[----:B------:R-:W-:Y:S01]  /*11170*/  ISETP.GE.AND P1, PT, R14, UR7, PT ;  /* 0x000000070e007c0c */ /* 0x000fe2000bf26270 */
[----:B------:R-:W-:-:S06]  /*11180*/  IMAD.WIDE R14, R22, 0x2, R2 ;  /* 0x00000002160e7825 */ /* 0x000fcc00078e0202 */
[----:B------:R1:W2:Y:S02]  /*11190*/  @!P0 LDG.E.U16 R18, desc[UR8][R14.64] ;  /* 0x000000080e128981 */ /* 0x0002a4000c1e1500 */
[----:B-1----:R-:W1:Y:S01]  /*111a0*/  S2R R15, SR_TID.X ;  /* 0x00000000000f7919 */ /* 0x002e620000002100 */
[----:B------:R-:W-:Y:S02]  /*111b0*/  PRMT R17, RZ, 0x7610, R17 ;  /* 0x00007610ff117816 */ /* 0x000fe40000000011 */
[----:B-1----:R-:W-:-:S04]  /*111c0*/  SHF.R.U32.HI R22, RZ, 0x5, R15 ;  /* 0x00000005ff167819 */ /* 0x002fc8000001160f */
[----:B------:R-:W-:-:S04]  /*111d0*/  SGXT.U32 R22, R22, 0x1 ;  /* 0x000000011616781a */ /* 0x000fc80000000000 */
[----:B------:R-:W-:Y:S02]  /*111e0*/  LOP3.LUT R22, R22, 0x16, RZ, 0xfc, !PT ;  /* 0x0000001616167812 */ /* 0x000fe400078efcff */
[----:B------:R-:W-:-:S03]  /*111f0*/  LOP3.LUT R14, R15, 0x1f, RZ, 0xc0, !PT ;  /* 0x0000001f0f0e7812 */ /* 0x000fc600078ec0ff */
[----:B0-----:R-:W-:Y:S01]  /*11200*/  IMAD R22, R22, UR4, RZ ;  /* 0x0000000416167c24 */ /* 0x001fe2000f8e02ff */
[----:B------:R-:W-:-:S03]  /*11210*/  ISETP.GE.AND P0, PT, R14, UR7, PT ;  /* 0x000000070e007c0c */ /* 0x000fc6000bf06270 */
[----:B------:R-:W-:Y:S02]  /*11220*/  IMAD.WIDE R14, R22, 0x2, R2 ;  /* 0x00000002160e7825 */ /* 0x000fe400078e0202 */
[----:B------:R-:W2:Y:S04]  /*11230*/  LDL R22, [R1+0x324] ;  /* 0x0003240001167983 */ /* 0x000ea80000100800 */
[----:B------:R-:W-:Y:S04]  /*11240*/  STL [R1+0xe94], R2 ;  /* 0x000e940201007387 */ /* 0x000fe80000100800 */
        /* <DEDUP_REMOVED lines=9> */
[----:B------:R0:W2:Y:S04]  /*112e0*/  @!P1 LDG.E.U16 R17, desc[UR8][R14.64] ;  /* 0x000000080e119981 */ /* 0x0000a8000c1e1500 */
[----:B------:R-:W2:Y:S01]  /*112f0*/  LDL R15, [R1+0x318] ;  /* 0x00031800010f7983 */ /* 0x000ea20000100800 */
[----:B------:R-:W-:Y:S01]  /*11300*/  PRMT R28, RZ, 0x7610, R28 ;  /* 0x00007610ff1c7816 */ /* 0x000fe2000000001c */
[----:B------:R-:W-:Y:S01]  /*11310*/  BAR.SYNC.DEFER_BLOCKING 0x0 ;  /* 0x0000000000007b1d */ /* 0x000fe20000010000 */
[C---:B--2--5:R-:W-:Y:S01]  /*11320*/  IADD3 RZ, P1, PT, R15.reuse, R24, RZ ;  /* 0x000000180fff7210 */ /* 0x064fe20007f3e0ff */
[----:B0-----:R-:W-:-:S04]  /*11330*/  IMAD.IADD R14, R15, 0x1, R24 ;  /* 0x000000010f0e7824 */ /* 0x001fc800078e0218 */
[----:B------:R-:W2:Y:S02]  /*11340*/  LDL R15, [R1+0x31c] ;  /* 0x00031c00010f7983 */ /* 0x000ea40000100800 */
[----:B--2---:R-:W-:-:S05]  /*11350*/  IMAD.X R15, R15, 0x1, R0, P1 ;  /* 0x000000010f0f7824 */ /* 0x004fca00008e0600 */
[----:B------:R0:W2:Y:S04]  /*11360*/  @!P0 LDG.E.U16 R28, desc[UR8][R14.64] ;  /* 0x000000080e1c8981 */ /* 0x0000a8000c1e1500 */
[----:B------:R-:W2:Y:S01]  /*11370*/  LDL R15, [R1+0x320] ;  /* 0x00032000010f7983 */ /* 0x000ea20000100800 */
[----:B------:R-:W-:Y:S02]  /*11380*/  PRMT R27, RZ, 0x7610, R27 ;  /* 0x00007610ff1b7816 */ /* 0x000fe4000000001b */
[C---:B--2---:R-:W-:Y:S01]  /*11390*/  IADD3 RZ, P1, PT, R15.reuse, R24, RZ ;  /* 0x000000180fff7210 */ /* 0x044fe20007f3e0ff */
[----:B0-----:R-:W-:-:S04]  /*113a0*/  IMAD.IADD R14, R15, 0x1, R24 ;  /* 0x000000010f0e7824 */ /* 0x001fc800078e0218 */
[----:B------:R-:W-:Y:S02]  /*113b0*/  IMAD.X R15, R22, 0x1, R0, P1 ;  /* 0x00000001160f7824 */ /* 0x000fe400008e0600 */
[----:B------:R-:W2:Y:S04]  /*113c0*/  LDL R22, [R1+0x33c] ;  /* 0x00033c0001167983 */ /* 0x000ea80000100800 */
[----:B------:R-:W2:Y:S04]  /*113d0*/  @!P0 LDG.E.U16 R27, desc[UR8][R14.64] ;  /* 0x000000080e1b8981 */ /* 0x000ea8000c1e1500 */
[----:B--2---:R0:W-:Y:S04]  /*113e0*/  STL [R1+0xc], R27 ;  /* 0x00000c1b01007387 */ /* 0x0041e80000100800 */
[----:B0-----:R-:W2:Y:S04]  /*113f0*/  LDL.LU R27, [R1+0x12d8] ;  /* 0x0012d800011b7983 */ /* 0x001ea80000300800 */
[----:B------:R-:W2:Y:S02]  /*11400*/  LDL R15, [R1+0x328] ;  /* 0x00032800010f7983 */ /* 0x000ea40000100800 */
[C---:B--2---:R-:W-:Y:S01]  /*11410*/  IADD3 RZ, P1, PT, R15.reuse, R24, RZ ;  /* 0x000000180fff7210 */ /* 0x044fe20007f3e0ff */
[----:B------:R-:W-:-:S02]  /*11420*/  IMAD.IADD R14, R15, 0x1, R24 ;  /* 0x000000010f0e7824 */ /* 0x000fc400078e0218 */
[----:B------:R-:W2:Y:S01]  /*11430*/  LDL R15, [R1+0x32c] ;  /* 0x00032c00010f7983 */ /* 0x000ea20000100800 */
[----:B------:R-:W-:Y:S01]  /*11440*/  PRMT R3, RZ, 0x7610, R3 ;  /* 0x00007610ff037816 */ /* 0x000fe20000000003 */
[----:B--2---:R-:W-:-:S05]  /*11450*/  IMAD.X R15, R15, 0x1, R0, P1 ;  /* 0x000000010f0f7824 */ /* 0x004fca00008e0600 */
[----:B------:R-:W2:Y:S04]  /*11460*/  @!P0 LDG.E.U16 R3, desc[UR8][R14.64] ;  /* 0x000000080e038981 */ /* 0x000ea8000c1e1500 */
[----:B------:R-:W3:Y:S04]  /*11470*/  LDL R15, [R1+0x330] ;  /* 0x00033000010f7983 */ /* 0x000ee80000100800 */
[----:B--2---:R-:W-:Y:S04]  /*11480*/  STL [R1+0x12b4], R3 ;  /* 0x0012b40301007387 */ /* 0x004fe80000100800 */
[----:B------:R-:W-:Y:S01]  /*11490*/  STL [R1+0x12c0], R3 ;  /* 0x0012c00301007387 */ /* 0x000fe20000100800 */
[C---:B---3--:R-:W-:Y:S01]  /*114a0*/  IADD3 RZ, P1, PT, R15.reuse, R24, RZ ;  /* 0x000000180fff7210 */ /* 0x048fe20007f3e0ff */
[----:B------:R-:W-:-:S02]  /*114b0*/  IMAD.IADD R14, R15, 0x1, R24 ;  /* 0x000000010f0e7824 */ /* 0x000fc400078e0218 */
[----:B------:R-:W2:Y:S01]  /*114c0*/  LDL R15, [R1+0x334] ;  /* 0x00033400010f7983 */ /* 0x000ea20000100800 */
[----:B------:R-:W-:Y:S01]  /*114d0*/  PRMT R27, RZ, 0x7610, R27 ;  /* 0x00007610ff1b7816 */ /* 0x000fe2000000001b */
[----:B--2---:R-:W-:-:S05]  /*114e0*/  IMAD.X R15, R15, 0x1, R0, P1 ;  /* 0x000000010f0f7824 */ /* 0x004fca00008e0600 */
[----:B------:R-:W2:Y:S04]  /*114f0*/  @!P0 LDG.E.U16 R27, desc[UR8][R14.64] ;  /* 0x000000080e1b8981 */ /* 0x000ea8000c1e1500 */
[----:B--2---:R0:W-:Y:S04]  /*11500*/  STL [R1+0x2c], R27 ;  /* 0x00002c1b01007387 */ /* 0x0041e80000100800 */
[----:B0-----:R-:W2:Y:S04]  /*11510*/  LDL.LU R27, [R1+0x12d4] ;  /* 0x0012d400011b7983 */ /* 0x001ea80000300800 */
[----:B------:R-:W3:Y:S01]  /*11520*/  LDL R15, [R1+0x338] ;  /* 0x00033800010f7983 */ /* 0x000ee20000100800 */
[----:B--2---:R-:W-:-:S02]  /*11530*/  PRMT R27, RZ, 0x7610, R27 ;  /* 0x00007610ff1b7816 */ /* 0x004fc4000000001b */
[C---:B---3--:R-:W-:Y:S01]  /*11540*/  IADD3 RZ, P1, PT, R15.reuse, R24, RZ ;  /* 0x000000180fff7210 */ /* 0x048fe20007f3e0ff */
[----:B------:R-:W-:-:S04]  /*11550*/  IMAD.IADD R14, R15, 0x1, R24 ;  /* 0x000000010f0e7824 */ /* 0x000fc800078e0218 */
[----:B------:R-:W-:Y:S01]  /*11560*/  IMAD.X R15, R22, 0x1, R0, P1 ;  /* 0x00000001160f7824 */ /* 0x000fe200008e0600 */
[----:B------:R-:W-:Y:S01]  /*11570*/  PRMT R26, RZ, 0x7610, R26 ;  /* 0x00007610ff1a7816 */ /* 0x000fe2000000001a */
[----:B------:R-:W2:Y:S04]  /*11580*/  LDL R22, [R1+0x35c] ;  /* 0x00035c0001167983 */ /* 0x000ea80000100800 */
[----:B------:R0:W3:Y:S04]  /*11590*/  @!P0 LDG.E.U16 R27, desc[UR8][R14.64] ;  /* 0x000000080e1b8981 */ /* 0x0000e8000c1e1500 */
[----:B------:R-:W2:Y:S02]  /*115a0*/  LDL R15, [R1+0x340] ;  /* 0x00034000010f7983 */ /* 0x000ea40000100800 */
[C---:B--2---:R-:W-:Y:S01]  /*115b0*/  IADD3 RZ, P1, PT, R15.reuse, R24, RZ ;  /* 0x000000180fff7210 */ /* 0x044fe20007f3e0ff */
[----:B0-----:R-:W-:-:S02]  /*115c0*/  IMAD.IADD R14, R15, 0x1, R24 ;  /* 0x000000010f0e7824 */ /* 0x001fc400078e0218 */
[----:B------:R-:W2:Y:S02]  /*115d0*/  LDL R15, [R1+0x344] ;  /* 0x00034400010f7983 */ /* 0x000ea40000100800 */
[----:B--2---:R-:W-:-:S05]  /*115e0*/  IMAD.X R15, R15, 0x1, R0, P1 ;  /* 0x000000010f0f7824 */ /* 0x004fca00008e0600 */
        /* <DEDUP_REMOVED lines=21> */
[----:B------:R-:W2:Y:S01]  /*11740*/  LDL R15, [R1+0x358] ;  /* 0x00035800010f7983 */ /* 0x000ea20000100800 */
[----:B------:R-:W-:-:S02]  /*11750*/  PRMT R26, RZ, 0x7610, R26 ;  /* 0x00007610ff1a7816 */ /* 0x000fc4000000001a */
[C---:B--2---:R-:W-:Y:S01]  /*11760*/  IADD3 RZ, P1, PT, R15.reuse, R24, RZ ;  /* 0x000000180fff7210 */ /* 0x044fe20007f3e0ff */
[----:B------:R-:W-:-:S04]  /*11770*/  IMAD.IADD R14, R15, 0x1, R24 ;  /* 0x000000010f0e7824 */ /* 0x000fc800078e0218 */
[----:B------:R-:W-:-:S05]  /*11780*/  IMAD.X R15, R22, 0x1, R0, P1 ;  /* 0x00000001160f7824 */ /* 0x000fca00008e0600 */
[----:B------:R0:W2:Y:S04]  /*11790*/  @!P0 LDG.E.U16 R26, desc[UR8][R14.64] ;  /* 0x000000080e1a8981 */ /* 0x0000a8000c1e1500 */
[----:B------:R-:W2:Y:S02]  /*117a0*/  LDL R15, [R1+0x360] ;  /* 0x00036000010f7983 */ /* 0x000ea40000100800 */
[C---:B--2---:R-:W-:Y:S01]  /*117b0*/  IADD3 RZ, P1, PT, R15.reuse, R24, RZ ;  /* 0x000000180fff7210 */ /* 0x044fe20007f3e0ff */
[----:B0-----:R-:W-:Y:S02]  /*117c0*/  IMAD.IADD R14, R15, 0x1, R24 ;  /* 0x000000010f0e7824 */ /* 0x001fe400078e0218 */
[----:B------:R-:W2:Y:S01]  /*117d0*/  LDL R15, [R1+0x364] ;  /* 0x00036400010f7983 */ /* 0x000ea20000100800 */
[----:B------:R-:W-:Y:S01]  /*117e0*/  PRMT R3, RZ, 0x7610, R3 ;  /* 0x00007610ff037816 */ /* 0x000fe20000000003 */
[----:B--2---:R-:W-:-:S05]  /*117f0*/  IMAD.X R15, R15, 0x1, R0, P1 ;  /* 0x000000010f0f7824 */ /* 0x004fca00008e0600 */
[----:B------:R0:W2:Y:S04]  /*11800*/  @!P0 LDG.E.U16 R3, desc[UR8][R14.64] ;  /* 0x000000080e038981 */ /* 0x0000a8000c1e1500 */
[----:B------:R-:W2:Y:S02]  /*11810*/  LDL R15, [R1+0x368] ;  /* 0x00036800010f7983 */ /* 0x000ea40000100800 */
[C---:B--2---:R-:W-:Y:S01]  /*11820*/  IADD3 RZ, P1, PT, R15.reuse, R24, RZ ;  /* 0x000000180fff7210 */ /* 0x044fe20007f3e0ff */
[----:B0-----:R-:W-:Y:S02]  /*11830*/  IMAD.IADD R14, R15, 0x1, R24 ;  /* 0x000000010f0e7824 */ /* 0x001fe400078e0218 */
[----:B------:R-:W2:Y:S01]  /*11840*/  LDL R15, [R1+0x36c] ;  /* 0x00036c00010f7983 */ /* 0x000ea20000100800 */
[----:B------:R-:W-:Y:S01]  /*11850*/  PRMT R16, RZ, 0x7610, R16 ;  /* 0x00007610ff107816 */ /* 0x000fe20000000010 */
[----:B--2---:R-:W-:-:S05]  /*11860*/  IMAD.X R15, R15, 0x1, R0, P1 ;  /* 0x000000010f0f7824 */ /* 0x004fca00008e0600 */
[----:B------:R-:W2:Y:S04]  /*11870*/  @!P0 LDG.E.U16 R16, desc[UR8][R14.64] ;  /* 0x000000080e108981 */ /* 0x000ea8000c1e1500 */
[----:B------:R-:W3:Y:S01]  /*11880*/  LDL R15, [R1+0x370] ;  /* 0x00037000010f7983 */ /* 0x000ee20000100800 */
[----:B------:R-:W0:Y:S01]  /*11890*/  S2R R22, SR_TID.X ;  /* 0x0000000000167919 */ /* 0x000e220000002100 */
[----:B------:R-:W1:Y:S02]  /*118a0*/  S2UR UR6, SR_CgaCtaId ;  /* 0x00000000000679c3 */ /* 0x000e640000008800 */
[----:B--2---:R2:W-:Y:S01]  /*118b0*/  STL [R1+0x14], R16 ;  /* 0x0000141001007387 */ /* 0x0045e20000100800 */
[C---:B---3--:R-:W-:Y:S01]  /*118c0*/  IADD3 RZ, P1, PT, R15.reuse, R24, RZ ;  /* 0x000000180fff7210 */ /* 0x048fe20007f3e0ff */
[----:B------:R-:W-:Y:S01]  /*118d0*/  IMAD.IADD R14, R15, 0x1, R24 ;  /* 0x000000010f0e7824 */ /* 0x000fe200078e0218 */
[----:B------:R-:W-:Y:S01]  /*118e0*/  UMOV UR4, 0x400 ;  /* 0x0000040000047882 */ /* 0x000fe20000000000 */
[----:B------:R-:W3:Y:S01]  /*118f0*/  LDL R15, [R1+0x374] ;  /* 0x00037400010f7983 */ /* 0x000ee20000100800 */
[----:B0-----:R-:W-:Y:S01]  /*11900*/  LOP3.LUT R22, R22, 0x3f, RZ, 0xc0, !PT ;  /* 0x0000003f16167812 */ /* 0x001fe200078ec0ff */
[----:B-1----:R-:W-:-:S02]  /*11910*/  ULEA UR4, UR6, UR4, 0x18 ;  /* 0x0000000406047291 */ /* 0x002fc4000f8ec0ff */
[----:B--2---:R-:W2:Y:S02]  /*11920*/  LDL R16, [R1+0x524] ;  /* 0x0005240001107983 */ /* 0x004ea40000100800 */
[----:B------:R-:W-:-:S05]  /*11930*/  IMAD.SHL.U32 R22, R22, 0x2, RZ ;  /* 0x0000000216167824 */ /* 0x000fca00078e00ff */
[----:B------:R0:W-:Y:S02]  /*11940*/  STS.U16 [R22+UR4+0x4000], R11 ;  /* 0x0040000b16007988 */ /* 0x0001e40008000404 */
[----:B0-----:R-:W-:Y:S01]  /*11950*/  PRMT R22, RZ, 0x7610, R22 ;  /* 0x00007610ff167816 */ /* 0x001fe20000000016 */
[----:B---3--:R-:W-:-:S05]  /*11960*/  IMAD.X R15, R15, 0x1, R0, P1 ;  /* 0x000000010f0f7824 */ /* 0x008fca00008e0600 */
[----:B------:R-:W3:Y:S04]  /*11970*/  @!P0 LDG.E.U16 R22, desc[UR8][R14.64] ;  /* 0x000000080e168981 */ /* 0x000ee8000c1e1500 */
[----:B---3--:R0:W-:Y:S04]  /*11980*/  STL [R1+0x24], R22 ;  /* 0x0000241601007387 */ /* 0x0081e80000100800 */
[----:B------:R-:W3:Y:S01]  /*11990*/  LDL R15, [R1+0x378] ;  /* 0x00037800010f7983 */ /* 0x000ee20000100800 */
[----:B0-----:R-:W0:Y:S02]  /*119a0*/  S2R R22, SR_TID.X ;  /* 0x0000000000167919 */ /* 0x001e240000002100 */
[----:B0-----:R-:W-:-:S05]  /*119b0*/  LOP3.LUT R22, R22, 0x3f, RZ, 0xc0, !PT ;  /* 0x0000003f16167812 */ /* 0x001fca00078ec0ff */
[----:B------:R-:W-:-:S05]  /*119c0*/  IMAD.SHL.U32 R22, R22, 0x2, RZ ;  /* 0x0000000216167824 */ /* 0x000fca00078e00ff */
[----:B------:R0:W-:Y:S04]  /*119d0*/  STS.U16 [R22+UR4+0x4200], R7 ;  /* 0x0042000716007988 */ /* 0x0001e80008000404 */
[----:B0-----:R-:W2:Y:S01]  /*119e0*/  LDL R7, [R1+0x380] ;  /* 0x0003800001077983 */ /* 0x001ea20000100800 */
[C---:B---3--:R-:W-:Y:S01]  /*119f0*/  IADD3 RZ, P1, PT, R15.reuse, R24, RZ ;  /* 0x000000180fff7210 */ /* 0x048fe20007f3e0ff */
[----:B------:R-:W-:Y:S02]  /*11a00*/  IMAD.IADD R14, R15, 0x1, R24 ;  /* 0x000000010f0e7824 */ /* 0x000fe400078e0218 */
[----:B------:R-:W3:Y:S01]  /*11a10*/  LDL R15, [R1+0x51c] ;  /* 0x00051c00010f7983 */ /* 0x000ee20000100800 */
[----:B------:R-:W-:-:S03]  /*11a20*/  PRMT R25, RZ, 0x7610, R25 ;  /* 0x00007610ff197816 */ /* 0x000fc60000000019 */
[----:B------:R0:W-:Y:S04]  /*11a30*/  STS.U16 [R22+UR4+0x4400], R13 ;  /* 0x0044000d16007988 */ /* 0x0001e80008000404 */
[----:B----4-:R-:W-:Y:S04]  /*11a40*/  STS.U16 [R22+UR4+0x4600], R12 ;  /* 0x0046000c16007988 */ /* 0x010fe80008000404 */
[----:B0-----:R-:W4:Y:S01]  /*11a50*/  LDL R13, [R1+0x388] ;  /* 0x00038800010d7983 */ /* 0x001f220000100800 */
[----:B---3--:R-:W-:Y:S01]  /*11a60*/  IMAD.X R15, R15, 0x1, R0, P1 ;  /* 0x000000010f0f7824 */ /* 0x008fe200008e0600 */
[----:B--2---:R-:W-:-:S04]  /*11a70*/  IADD3 RZ, P1, PT, R7, R24, RZ ;  /* 0x0000001807ff7210 */ /* 0x004fc80007f3e0ff */
[----:B------:R0:W2:Y:S02]  /*11a80*/  @!P0 LDG.E.U16 R25, desc[UR8][R14.64] ;  /* 0x000000080e198981 */ /* 0x0000a4000c1e1500 */
[----:B0-----:R-:W-:Y:S01]  /*11a90*/  IMAD.IADD R14, R7, 0x1, R24 ;  /* 0x00000001070e7824 */ /* 0x001fe200078e0218 */
[----:B------:R-:W-:-:S05]  /*11aa0*/  LOP3.LUT R7, R22, 0x10, RZ, 0x3c, !PT ;  /* 0x0000001016077812 */ /* 0x000fca00078e3cff */
[----:B------:R0:W-:Y:S04]  /*11ab0*/  STS.U16 [R7+UR4+0x4080], R9 ;  /* 0x0040800907007988 */ /* 0x0001e80008000404 */
[----:B0-----:R-:W3:Y:S01]  /*11ac0*/  LDL R9, [R1+0x52c] ;  /* 0x00052c0001097983 */ /* 0x001ee20000100800 */
[----:B------:R-:W-:Y:S01]  /*11ad0*/  IMAD.X R15, R16, 0x1, R0, P1 ;  /* 0x00000001100f7824 */ /* 0x000fe200008e0600 */
[C---:B----4-:R-:W-:Y:S01]  /*11ae0*/  IADD3 RZ, P1, PT, R13.reuse, R24, RZ ;  /* 0x000000180dff7210 */ /* 0x050fe20007f3e0ff */
[----:B------:R-:W-:Y:S01]  /*11af0*/  IMAD.IADD R12, R13, 0x1, R24 ;  /* 0x000000010d0c7824 */ /* 0x000fe200078e0218 */
[----:B------:R-:W-:Y:S01]  /*11b00*/  PRMT R29, RZ, 0x7610, R29 ;  /* 0x00007610ff1d7816 */ /* 0x000fe2000000001d */
[----:B------:R-:W4:Y:S02]  /*11b10*/  LDL R16, [R1+0x790] ;  /* 0x0007900001107983 */ /* 0x000f240000100800 */
[----:B---3--:R-:W-:-:S02]  /*11b20*/  IMAD.X R13, R9, 0x1, R0, P1 ;  /* 0x00000001090d7824 */ /* 0x008fc400008e0600 */
[----:B------:R-:W3:Y:S04]  /*11b30*/  LDL R9, [R1+0x574] ;  /* 0x0005740001097983 */ /* 0x000ee80000100800 */
        /* <DEDUP_REMOVED lines=10> */
[----:B--2---:R-:W-:Y:S04]  /*11be0*/  STL [R1+0x20], R22 ;  /* 0x0000201601007387 */ /* 0x004fe80000100800 */
[----:B------:R-:W2:Y:S04]  /*11bf0*/  LDL R13, [R1+0x794] ;  /* 0x00079400010d7983 */ /* 0x000ea80000100800 */
[----:B------:R3:W-:Y:S01]  /*11c00*/  STS.U16 [R7+UR4+0x4680], R8 ;  /* 0x0046800807007988 */ /* 0x0007e20008000404 */
[----:B--2---:R-:W-:-:S05]  /*11c10*/  IADD3 R12, P1, PT, R13, R24, RZ ;  /* 0x000000180d0c7210 */ /* 0x004fca0007f3e0ff */
[----:B----4-:R-:W-:Y:S01]  /*11c20*/  IMAD.X R13, R16, 0x1, R0, P1 ;  /* 0x00000001100d7824 */ /* 0x010fe200008e0600 */
[----:B---3--:R-:W-:Y:S02]  /*11c30*/  IADD3 R8, P1, PT, R9, R24, RZ ;  /* 0x0000001809087210 */ /* 0x008fe40007f3e0ff */
[----:B------:R-:W2:Y:S04]  /*11c40*/  LDL R9, [R1+0x570] ;  /* 0x0005700001097983 */ /* 0x000ea80000100800 */
[----:B------:R0:W-:Y:S02]  /*11c50*/  STS.U16 [R7+UR4+0x4480], R10 ;  /* 0x0044800a07007988 */ /* 0x0001e40008000404 */
[----:B0-----:R-:W-:Y:S01]  /*11c60*/  PRMT R10, RZ, 0x7610, R10 ;  /* 0x00007610ff0a7816 */ /* 0x001fe2000000000a */
[----:B--2---:R-:W-:-:S05]  /*11c70*/  IMAD.X R9, R9, 0x1, R0, P1 ;  /* 0x0000000109097824 */ /* 0x004fca00008e0600 */
[----:B------:R0:W2:Y:S04]  /*11c80*/  @!P0 LDG.E.U16 R10, desc[UR8][R8.64] ;  /* 0x00000008080a8981 */ /* 0x0000a8000c1e1500 */
[----:B------:R-:W0:Y:S02]  /*11c90*/  LDL R9, [R1+0x554] ;  /* 0x0005540001097983 */ /* 0x000e240000100800 */
[----:B0-----:R-:W-:Y:S02]  /*11ca0*/  IADD3 R8, P1, PT, R9, R24, RZ ;  /* 0x0000001809087210 */ /* 0x001fe40007f3e0ff */
[----:B------:R-:W3:Y:S04]  /*11cb0*/  LDL R9, [R1+0x550] ;  /* 0x0005500001097983 */ /* 0x000ee80000100800 */
[----:B------:R0:W-:Y:S02]  /*11cc0*/  STS.U16 [R7+UR4+0x4280], R6 ;  /* 0x0042800607007988 */ /* 0x0001e40008000404 */
[----:B0-----:R-:W-:Y:S01]  /*11cd0*/  PRMT R6, RZ, 0x7610, R6 ;  /* 0x00007610ff067816 */ /* 0x001fe20000000006 */
[----:B---3--:R-:W-:-:S05]  /*11ce0*/  IMAD.X R9, R9, 0x1, R0, P1 ;  /* 0x0000000109097824 */ /* 0x008fca00008e0600 */
[----:B------:R0:W3:Y:S04]  /*11cf0*/  @!P0 LDG.E.U16 R6, desc[UR8][R8.64] ;  /* 0x0000000808068981 */ /* 0x0000e8000c1e1500 */
[----:B------:R-:W0:Y:S01]  /*11d00*/  LDL R9, [R1+0x530] ;  /* 0x0005300001097983 */ /* 0x000e220000100800 */
[----:B------:R-:W1:Y:S01]  /*11d10*/  S2R R22, SR_TID.X ;  /* 0x0000000000167919 */ /* 0x000e620000002100 */
[----:B0-----:R-:W-:Y:S02]  /*11d20*/  IADD3 R8, P1, PT, R9, R24, RZ ;  /* 0x0000001809087210 */ /* 0x001fe40007f3e0ff */
[----:B------:R-:W4:Y:S01]  /*11d30*/  LDL R9, [R1+0x394] ;  /* 0x0003940001097983 */ /* 0x000f220000100800 */
[----:B-1----:R-:W-:-:S05]  /*11d40*/  LOP3.LUT R22, R22, 0x3f, RZ, 0xc0, !PT ;  /* 0x0000003f16167812 */ /* 0x002fca00078ec0ff */
[----:B------:R-:W-:-:S05]  /*11d50*/  IMAD.SHL.U32 R22, R22, 0x2, RZ ;  /* 0x0000000216167824 */ /* 0x000fca00078e00ff */
[----:B------:R-:W-:-:S05]  /*11d60*/  LOP3.LUT R16, R22, 0x20, RZ, 0x3c, !PT ;  /* 0x0000002016107812 */ /* 0x000fca00078e3cff */
[----:B------:R0:W-:Y:S02]  /*11d70*/  STS.U16 [R16+UR4+0x4500], R5 ;  /* 0x0045000510007988 */ /* 0x0001e40008000404 */
[----:B0-----:R-:W-:Y:S01]  /*11d80*/  PRMT R5, RZ, 0x7610, R5 ;  /* 0x00007610ff057816 */ /* 0x001fe20000000005 */
[----:B----4-:R-:W-:-:S05]  /*11d90*/  IMAD.X R9, R9, 0x1, R0, P1 ;  /* 0x0000000109097824 */ /* 0x010fca00008e0600 */
[----:B------:R0:W4:Y:S04]  /*11da0*/  @!P0 LDG.E.U16 R5, desc[UR8][R8.64] ;  /* 0x0000000808058981 */ /* 0x000128000c1e1500 */
[----:B------:R-:W0:Y:S01]  /*11db0*/  LDL R9, [R1+0x514] ;  /* 0x0005140001097983 */ /* 0x000e220000100800 */
[----:B------:R-:W-:-:S06]  /*11dc0*/  PRMT R2, RZ, 0x7610, R2 ;  /* 0x00007610ff027816 */ /* 0x000fcc0000000002 */
[----:B------:R1:W2:Y:S01]  /*11dd0*/  @!P0 LDG.E.U16 R2, desc[UR8][R14.64] ;  /* 0x000000080e028981 */ /* 0x0002a2000c1e1500 */
[----:B0-----:R-:W-:-:S03]  /*11de0*/  IADD3 R8, P1, PT, R9, R24, RZ ;  /* 0x0000001809087210 */ /* 0x001fc60007f3e0ff */
[----:B------:R-:W2:Y:S01]  /*11df0*/  LDL R9, [R1+0x314] ;  /* 0x0003140001097983 */ /* 0x000ea20000100800 */
[----:B-1----:R-:W-:Y:S01]  /*11e00*/  PRMT R15, RZ, 0x7610, R15 ;  /* 0x00007610ff0f7816 */ /* 0x002fe2000000000f */
[----:B--2---:R-:W-:-:S05]  /*11e10*/  IMAD.X R9, R9, 0x1, R0, P1 ;  /* 0x0000000109097824 */ /* 0x004fca00008e0600 */
[----:B------:R0:W2:Y:S04]  /*11e20*/  @!P0 LDG.E.U16 R15, desc[UR8][R8.64] ;  /* 0x00000008080f8981 */ /* 0x0000a8000c1e1500 */
[----:B------:R-:W0:Y:S02]  /*11e30*/  LDL R9, [R1+0x504] ;  /* 0x0005040001097983 */ /* 0x000e240000100800 */
[----:B0-----:R-:W-:Y:S02]  /*11e40*/  IADD3 R8, P1, PT, R9, R24, RZ ;  /* 0x0000001809087210 */ /* 0x001fe40007f3e0ff */
[----:B------:R-:W2:Y:S01]  /*11e50*/  LDL R9, [R1+0x2f4] ;  /* 0x0002f40001097983 */ /* 0x000ea20000100800 */
[----:B------:R-:W-:Y:S02]  /*11e60*/  PRMT R14, RZ, 0x7610, R14 ;  /* 0x00007610ff0e7816 */ /* 0x000fe4000000000e */
[----:B--2---:R-:W-:-:S05]  /*11e70*/  IMAD.X R9, R9, 0x1, R0, P1 ;  /* 0x0000000109097824 */ /* 0x004fca00008e0600 */
[----:B------:R0:W2:Y:S04]  /*11e80*/  @!P0 LDG.E.U16 R14, desc[UR8][R8.64] ;  /* 0x00000008080e8981 */ /* 0x0000a8000c1e1500 */
        /* <DEDUP_REMOVED lines=8> */
[----:B------:R-:W0:Y:S04]  /*11f10*/  LDL R9, [R1+0x4e4] ;  /* 0x0004e40001097983 */ /* 0x000e280000100800 */
[----:B------:R1:W-:Y:S02]  /*11f20*/  STS.U16 [R16+UR4+0x4700], R4 ;  /* 0x0047000410007988 */ /* 0x0003e40008000404 */
[----:B-1----:R-:W-:-:S05]  /*11f30*/  LOP3.LUT R4, R22, 0x30, RZ, 0x3c, !PT ;  /* 0x0000003016047812 */ /* 0x002fca00078e3cff */
[----:B------:R-:W-:Y:S01]  /*11f40*/  STL [R1+0x1298], R4 ;  /* 0x0012980401007387 */ /* 0x000fe20000100800 */
[----:B0-----:R-:W-:-:S03]  /*11f50*/  IADD3 R8, P1, PT, R9, R24, RZ ;  /* 0x0000001809087210 */ /* 0x001fc60007f3e0ff */
[----:B------:R-:W2:Y:S01]  /*11f60*/  LDL R9, [R1+0x2b4] ;  /* 0x0002b40001097983 */ /* 0x000ea20000100800 */
[----:B------:R-:W-:Y:S01]  /*11f70*/  PRMT R12, RZ, 0x7610, R12 ;  /* 0x00007610ff0c7816 */ /* 0x000fe2000000000c */
[----:B--2---:R-:W-:-:S05]  /*11f80*/  IMAD.X R9, R9, 0x1, R0, P1 ;  /* 0x0000000109097824 */ /* 0x004fca00008e0600 */
[----:B------:R0:W2:Y:S04]  /*11f90*/  @!P0 LDG.E.U16 R12, desc[UR8][R8.64] ;  /* 0x00000008080c8981 */ /* 0x0000a8000c1e1500 */
[----:B------:R-:W0:Y:S02]  /*11fa0*/  LDL R9, [R1+0x4d4] ;  /* 0x0004d40001097983 */ /* 0x000e240000100800 */
[----:B0-----:R-:W-:Y:S02]  /*11fb0*/  IADD3 R8, P1, PT, R9, R24, RZ ;  /* 0x0000001809087210 */ /* 0x001fe40007f3e0ff */
[----:B------:R-:W2:Y:S04]  /*11fc0*/  LDL R9, [R1+0x294] ;  /* 0x0002940001097983 */ /* 0x000ea80000100800 */
[----:B------:R-:W-:Y:S04]  /*11fd0*/  STS.U16 [R16+UR4+0x4100], R20 ;  /* 0x0041001410007988 */ /* 0x000fe80008000404 */
[----:B------:R-:W-:Y:S04]  /*11fe0*/  STS.U16 [R16+UR4+0x4300], R19 ;  /* 0x0043001310007988 */ /* 0x000fe80008000404 */
[----:B------:R-:W-:Y:S04]  /*11ff0*/  STS.U16 [R4+UR4+0x4180], R21 ;  /* 0x0041801504007988 */ /* 0x000fe80008000404 */
[----:B------:R-:W-:Y:S04]  /*12000*/  STS.U16 [R4+UR4+0x4380], R18 ;  /* 0x0043801204007988 */ /* 0x000fe80008000404 */
[----:B------:R-:W-:Y:S04]  /*12010*/  STS.U16 [R4+UR4+0x4580], R17 ;  /* 0x0045801104007988 */ /* 0x000fe80008000404 */
[----:B------:R-:W-:Y:S04]  /*12020*/  STS.U16 [R4+UR4+0x4780], R23 ;  /* 0x0047801704007988 */ /* 0x000fe80008000404 */
[----:B------:R0:W-:Y:S02]  /*12030*/  STS.U16 [R22+UR4], R11 ;  /* 0x0000000b16007988 */ /* 0x0001e40008000404 */
[----:B0-----:R-:W-:Y:S01]  /*12040*/  PRMT R11, RZ, 0x7610, R11 ;  /* 0x00007610ff0b7816 */ /* 0x001fe2000000000b */
[----:B--2---:R-:W-:-:S05]  /*12050*/  IMAD.X R9, R9, 0x1, R0, P1 ;  /* 0x0000000109097824 */ /* 0x004fca00008e0600 */
[----:B------:R0:W2:Y:S04]  /*12060*/  @!P0 LDG.E.U16 R11, desc[UR8][R8.64] ;  /* 0x00000008080b8981 */ /* 0x0000a8000c1e1500 */
[----:B------:R-:W0:Y:S02]  /*12070*/  LDL R9, [R1+0x4c4] ;  /* 0x0004c40001097983 */ /* 0x000e240000100800 */
[----:B0-----:R-:W-:Y:S02]  /*12080*/  IADD3 R8, P1, PT, R9, R24, RZ ;  /* 0x0000001809087210 */ /* 0x001fe40007f3e0ff */
[----:B------:R-:W2:Y:S04]  /*12090*/  LDL R9, [R1+0x274] ;  /* 0x0002740001097983 */ /* 0x000ea80000100800 */
[----:B------:R0:W-:Y:S02]  /*120a0*/  STS.U16 [R22+UR4+0x200], R10 ;  /* 0x0002000a16007988 */ /* 0x0001e40008000404 */
[----:B0-----:R-:W-:Y:S01]  /*120b0*/  PRMT R10, RZ, 0x7610, R10 ;  /* 0x00007610ff0a7816 */ /* 0x001fe2000000000a */
[----:B--2---:R-:W-:-:S05]  /*120c0*/  IMAD.X R9, R9, 0x1, R0, P1 ;  /* 0x0000000109097824 */ /* 0x004fca00008e0600 */
[----:B------:R0:W2:Y:S04]  /*120d0*/  @!P0 LDG.E.U16 R10, desc[UR8][R8.64] ;  /* 0x00000008080a8981 */ /* 0x0000a8000c1e1500 */
[----:B------:R-:W0:Y:S02]  /*120e0*/  LDL R9, [R1+0x4b4] ;  /* 0x0004b40001097983 */ /* 0x000e240000100800 */
[----:B0-----:R-:W-:Y:S02]  /*120f0*/  IADD3 R8, P1, PT, R9, R24, RZ ;  /* 0x0000001809087210 */ /* 0x001fe40007f3e0ff */
[----:B------:R-:W2:Y:S04]  /*12100*/  LDL R9, [R1+0x254] ;  /* 0x0002540001097983 */ /* 0x000ea80000100800 */
[----:B---3--:R0:W-:Y:S02]  /*12110*/  STS.U16 [R22+UR4+0x400], R6 ;  /* 0x0004000616007988 */ /* 0x0081e40008000404 */
[----:B0-----:R-:W-:Y:S01]  /*12120*/  PRMT R6, RZ, 0x7610, R6 ;  /* 0x00007610ff067816 */ /* 0x001fe20000000006 */
[----:B--2---:R-:W-:-:S05]  /*12130*/  IMAD.X R9, R9, 0x1, R0, P1 ;  /* 0x0000000109097824 */ /* 0x004fca00008e0600 */
[----:B------:R0:W2:Y:S04]  /*12140*/  @!P0 LDG.E.U16 R6, desc[UR8][R8.64] ;  /* 0x0000000808068981 */ /* 0x0000a8000c1e1500 */
[----:B------:R-:W0:Y:S02]  /*12150*/  LDL R9, [R1+0x4a4] ;  /* 0x0004a40001097983 */ /* 0x000e240000100800 */
[----:B0-----:R-:W-:Y:S02]  /*12160*/  IADD3 R8, P1, PT, R9, R24, RZ ;  /* 0x0000001809087210 */ /* 0x001fe40007f3e0ff */
[----:B------:R-:W3:Y:S04]  /*12170*/  LDL R9, [R1+0x234] ;  /* 0x0002340001097983 */ /* 0x000ee80000100800 */
[----:B----4-:R0:W-:Y:S02]  /*12180*/  STS.U16 [R22+UR4+0x600], R5 ;  /* 0x0006000516007988 */ /* 0x0101e40008000404 */
[----:B0-----:R-:W-:Y:S01]  /*12190*/  PRMT R5, RZ, 0x7610, R5 ;  /* 0x00007610ff057816 */ /* 0x001fe20000000005 */
[----:B---3--:R-:W-:-:S05]  /*121a0*/  IMAD.X R9, R9, 0x1, R0, P1 ;  /* 0x0000000109097824 */ /* 0x008fca00008e0600 */
[----:B------:R0:W3:Y:S04]  /*121b0*/  @!P0 LDG.E.U16 R5, desc[UR8][R8.64] ;  /* 0x0000000808058981 */ /* 0x0000e8000c1e1500 */
[----:B------:R-:W0:Y:S02]  /*121c0*/  LDL R9, [R1+0x494] ;  /* 0x0004940001097983 */ /* 0x000e240000100800 */
[----:B0-----:R-:W-:Y:S02]  /*121d0*/  IADD3 R8, P1, PT, R9, R24, RZ ;  /* 0x0000001809087210 */ /* 0x001fe40007f3e0ff */
[----:B------:R-:W4:Y:S04]  /*121e0*/  LDL R9, [R1+0x214] ;  /* 0x0002140001097983 */ /* 0x000f280000100800 */
[----:B------:R0:W-:Y:S02]  /*121f0*/  STS.U16 [R22+UR4+0x800], R15 ;  /* 0x0008000f16007988 */ /* 0x0001e40008000404 */
[----:B0-----:R-:W-:Y:S01]  /*12200*/  PRMT R15, RZ, 0x7610, R15 ;  /* 0x00007610ff0f7816 */ /* 0x001fe2000000000f */
[----:B----4-:R-:W-:-:S05]  /*12210*/  IMAD.X R9, R9, 0x1, R0, P1 ;  /* 0x0000000109097824 */ /* 0x010fca00008e0600 */
[----:B------:R0:W4:Y:S04]  /*12220*/  @!P0 LDG.E.U16 R15, desc[UR8][R8.64] ;  /* 0x00000008080f8981 */ /* 0x000128000c1e1500 */
        /* <DEDUP_REMOVED lines=51> */
[----:B------:R-:W3:Y:S01]  /*12560*/  LDL R9, [R1+0x218] ;  /* 0x0002180001097983 */ /* 0x000ee20000100800 */
[----:B------:R-:W-:Y:S02]  /*12570*/  PRMT R18, RZ, 0x7610, R18 ;  /* 0x00007610ff127816 */ /* 0x000fe40000000012 */
[----:B---3--:R-:W-:-:S05]  /*12580*/  IMAD.X R9, R9, 0x1, R0, P1 ;  /* 0x0000000109097824 */ /* 0x008fca00008e0600 */
[----:B------:R0:W3:Y:S04]  /*12590*/  @!P0 LDG.E.U16 R18, desc[UR8][R8.64] ;  /* 0x0000000808128981 */ /* 0x0000e8000c1e1500 */
[----:B------:R-:W0:Y:S02]  /*125a0*/  LDL R9, [R1+0x404] ;  /* 0x0004040001097983 */ /* 0x000e240000100800 */
[----:B0-----:R-:W-:Y:S02]  /*125b0*/  IADD3 R8, P1, PT, R9, R24, RZ ;  /* 0x0000001809087210 */ /* 0x001fe40007f3e0ff */
[----:B------:R-:W2:Y:S01]  /*125c0*/  LDL R9, [R1+0x238] ;  /* 0x0002380001097983 */ /* 0x000ea20000100800 */
[----:B------:R-:W-:Y:S02]  /*125d0*/  PRMT R17, RZ, 0x7610, R17 ;  /* 0x00007610ff117816 */ /* 0x000fe40000000011 */
        /* <DEDUP_REMOVED lines=12> */
[----:B----4-:R0:W-:Y:S02]  /*126a0*/  STS.U16 [R22+UR4+0x1800], R15 ;  /* 0x0018000f16007988 */ /* 0x0101e40008000404 */
[----:B0-----:R-:W-:Y:S01]  /*126b0*/  PRMT R15, RZ, 0x7610, R15 ;  /* 0x00007610ff0f7816 */ /* 0x001fe2000000000f */
[----:B--2---:R-:W-:-:S05]  /*126c0*/  IMAD.X R9, R9, 0x1, R0, P1 ;  /* 0x0000000109097824 */ /* 0x004fca00008e0600 */
[----:B------:R0:W2:Y:S04]  /*126d0*/  @!P0 LDG.E.U16 R15, desc[UR8][R8.64] ;  /* 0x00000008080f8981 */ /* 0x0000a8000c1e1500 */
        /* <DEDUP_REMOVED lines=68> */
[----:B------:R-:W0:Y:S02]  /*12b20*/  LDL R9, [R1+0x4f0] ;  /* 0x0004f00001097983 */ /* 0x000e240000100800 */
[----:B0-----:R-:W-:Y:S02]  /*12b30*/  IADD3 R8, P1, PT, R9, R24, RZ ;  /* 0x0000001809087210 */ /* 0x001fe40007f3e0ff */
[----:B------:R-:W2:Y:S04]  /*12b40*/  LDL R9, [R1+0x2cc] ;  /* 0x0002cc0001097983 */ /* 0x000ea80000100800 */
[----:B------:R0:W-:Y:S02]  /*12b50*/  STS.U16 [R22+UR4+0x2c00], R13 ;  /* 0x002c000d16007988 */ /* 0x0001e40008000404 */
[----:B0-----:R-:W-:-:S02]  /*12b60*/  PRMT R13, RZ, 0x7610, R13 ;  /* 0x00007610ff0d7816 */ /* 0x001fc4000000000d */
[----:B------:R0:W-:Y:S04]  /*12b70*/  STS.U16 [R22+UR4+0x2e00], R15 ;  /* 0x002e000f16007988 */ /* 0x0001e80008000404 */
[----:B0-----:R-:W3:Y:S01]  /*12b80*/  LDL R15, [R1+0x2ac] ;  /* 0x0002ac00010f7983 */ /* 0x001ee20000100800 */
[----:B--2---:R-:W-:-:S05]  /*12b90*/  IMAD.X R9, R9, 0x1, R0, P1 ;  /* 0x0000000109097824 */ /* 0x004fca00008e0600 */
[----:B------:R0:W2:Y:S04]  /*12ba0*/  @!P0 LDG.E.U16 R13, desc[UR8][R8.64] ;  /* 0x00000008080d8981 */ /* 0x0000a8000c1e1500 */
[----:B------:R-:W0:Y:S01]  /*12bb0*/  LDL R9, [R1+0x4e0] ;  /* 0x0004e00001097983 */ /* 0x000e220000100800 */
[----:B------:R-:W-:Y:S02]  /*12bc0*/  PRMT R21, RZ, 0x7610, R21 ;  /* 0x00007610ff157816 */ /* 0x000fe40000000015 */
[----:B0-----:R-:W-:-:S05]  /*12bd0*/  IADD3 R8, P1, PT, R9, R24, RZ ;  /* 0x0000001809087210 */ /* 0x001fca0007f3e0ff */
[----:B---3--:R-:W-:Y:S01]  /*12be0*/  IMAD.X R9, R15, 0x1, R0, P1 ;  /* 0x000000010f097824 */ /* 0x008fe200008e0600 */
[----:B----4-:R0:W-:Y:S04]  /*12bf0*/  STS.U16 [R22+UR4+0x3000], R12 ;  /* 0x0030000c16007988 */ /* 0x0101e80008000404 */
[----:B------:R1:W3:Y:S04]  /*12c00*/  @!P0 LDG.E.U16 R21, desc[UR8][R8.64] ;  /* 0x0000000808158981 */ /* 0x0002e8000c1e1500 */
[----:B------:R4:W-:Y:S04]  /*12c10*/  STS.U16 [R22+UR4+0x3200], R11 ;  /* 0x0032000b16007988 */ /* 0x0009e80008000404 */
[----:B------:R-:W2:Y:S04]  /*12c20*/  LDL R15, [R1+0x4a0] ;  /* 0x0004a000010f7983 */ /* 0x000ea80000100800 */
[----:B------:R-:W1:Y:S02]  /*12c30*/  LDL R9, [R1+0x4d0] ;  /* 0x0004d00001097983 */ /* 0x000e640000100800 */
[----:B-1----:R-:W-:-:S02]  /*12c40*/  IADD3 R8, P1, PT, R9, R24, RZ ;  /* 0x0000001809087210 */ /* 0x002fc40007f3e0ff */
[----:B------:R-:W2:Y:S01]  /*12c50*/  LDL R9, [R1+0x28c] ;  /* 0x00028c0001097983 */ /* 0x000ea20000100800 */
[----:B0-----:R-:W-:Y:S02]  /*12c60*/  PRMT R12, RZ, 0x7610, R12 ;  /* 0x00007610ff0c7816 */ /* 0x001fe4000000000c */
[----:B--2---:R-:W-:-:S05]  /*12c70*/  IMAD.X R9, R9, 0x1, R0, P1 ;  /* 0x0000000109097824 */ /* 0x004fca00008e0600 */
[----:B------:R0:W2:Y:S04]  /*12c80*/  @!P0 LDG.E.U16 R12, desc[UR8][R8.64] ;  /* 0x00000008080c8981 */ /* 0x0000a8000c1e1500 */
[----:B------:R-:W0:Y:S02]  /*12c90*/  LDL R9, [R1+0x4c0] ;  /* 0x0004c00001097983 */ /* 0x000e240000100800 */
[----:B0-----:R-:W-:Y:S02]  /*12ca0*/  IADD3 R8, P1, PT, R9, R24, RZ ;  /* 0x0000001809087210 */ /* 0x001fe40007f3e0ff */
[----:B------:R-:W2:Y:S01]  /*12cb0*/  LDL R9, [R1+0x26c] ;  /* 0x00026c0001097983 */ /* 0x000ea20000100800 */
[----:B----4-:R-:W-:Y:S02]  /*12cc0*/  PRMT R11, RZ, 0x7610, R11 ;  /* 0x00007610ff0b7816 */ /* 0x010fe4000000000b */
[----:B--2---:R-:W-:-:S05]  /*12cd0*/  IMAD.X R9, R9, 0x1, R0, P1 ;  /* 0x0000000109097824 */ /* 0x004fca00008e0600 */
[----:B------:R0:W2:Y:S04]  /*12ce0*/  @!P0 LDG.E.U16 R11, desc[UR8][R8.64] ;  /* 0x00000008080b8981 */ /* 0x0000a8000c1e1500 */
[----:B------:R-:W0:Y:S02]  /*12cf0*/  LDL R9, [R1+0x4b0] ;  /* 0x0004b00001097983 */ /* 0x000e240000100800 */
[-C--:B0-----:R-:W-:Y:S02]  /*12d00*/  IADD3 R8, P1, PT, R9, R24.reuse, RZ ;  /* 0x0000001809087210 */ /* 0x081fe40007f3e0ff */
[----:B------:R-:W4:Y:S04]  /*12d10*/  LDL R9, [R1+0x24c] ;  /* 0x00024c0001097983 */ /* 0x000f280000100800 */
[----:B------:R0:W-:Y:S01]  /*12d20*/  STS.U16 [R22+UR4+0x3600], R14 ;  /* 0x0036000e16007988 */ /* 0x0001e20008000404 */
[----:B----4-:R-:W-:Y:S01]  /*12d30*/  IMAD.X R9, R9, 0x1, R0, P1 ;  /* 0x0000000109097824 */ /* 0x010fe200008e0600 */
[----:B0-----:R-:W-:-:S02]  /*12d40*/  IADD3 R14, P1, PT, R15, R24, RZ ;  /* 0x000000180f0e7210 */ /* 0x001fc40007f3e0ff */
[----:B------:R-:W4:Y:S04]  /*12d50*/  LDL R15, [R1+0x22c] ;  /* 0x00022c00010f7983 */ /* 0x000f280000100800 */
[----:B------:R0:W-:Y:S02]  /*12d60*/  STS.U16 [R22+UR4+0x3400], R10 ;  /* 0x0034000a16007988 */ /* 0x0001e40008000404 */
[----:B0-----:R-:W-:-:S06]  /*12d70*/  PRMT R10, RZ, 0x7610, R10 ;  /* 0x00007610ff0a7816 */ /* 0x001fcc000000000a */
[----:B------:R0:W2:Y:S02]  /*12d80*/  @!P0 LDG.E.U16 R10, desc[UR8][R8.64] ;  /* 0x00000008080a8981 */ /* 0x0000a4000c1e1500 */
[----:B0-----:R-:W-:Y:S01]  /*12d90*/  PRMT R9, RZ, 0x7610, R9 ;  /* 0x00007610ff097816 */ /* 0x001fe20000000009 */
[----:B----4-:R-:W-:-:S05]  /*12da0*/  IMAD.X R15, R15, 0x1, R0, P1 ;  /* 0x000000010f0f7824 */ /* 0x010fca00008e0600 */
[----:B------:R0:W4:Y:S04]  /*12db0*/  @!P0 LDG.E.U16 R9, desc[UR8][R14.64] ;  /* 0x000000080e098981 */ /* 0x000128000c1e1500 */
        /* <DEDUP_REMOVED lines=59> */
[----:B------:R0:W-:Y:S04]  /*13170*/  STS.U16 [R7+UR4+0x480], R20 ;  /* 0x0004801407007988 */ /* 0x0001e80008000404 */
[----:B------:R1:W-:Y:S01]  /*13180*/  STS.U16 [R7+UR4+0xc80], R13 ;  /* 0x000c800d07007988 */ /* 0x0003e20008000404 */
[----:B0-----:R-:W-:-:S03]  /*13190*/  PRMT R20, RZ, 0x7610, R20 ;  /* 0x00007610ff147816 */ /* 0x001fc60000000014 */
[----:B-1----:R-:W3:Y:S01]  /*131a0*/  LDL R13, [R1+0x400] ;  /* 0x00040000010d7983 */ /* 0x002ee20000100800 */
[----:B--2---:R-:W-:-:S05]  /*131b0*/  IMAD.X R15, R15, 0x1, R0, P1 ;  /* 0x000000010f0f7824 */ /* 0x004fca00008e0600 */
[----:B------:R0:W2:Y:S04]  /*131c0*/  @!P0 LDG.E.U16 R20, desc[UR8][R14.64] ;  /* 0x000000080e148981 */ /* 0x0000a8000c1e1500 */
[----:B------:R-:W2:Y:S04]  /*131d0*/  LDL R14, [R1+0x240] ;  /* 0x00024000010e7983 */ /* 0x000ea80000100800 */
[----:B------:R-:W0:Y:S04]  /*131e0*/  LDL R15, [R1+0x3f0] ;  /* 0x0003f000010f7983 */ /* 0x000e280000100800 */
[----:B------:R3:W-:Y:S02]  /*131f0*/  STS.U16 [R7+UR4+0x1080], R12 ;  /* 0x0010800c07007988 */ /* 0x0007e40008000404 */
[----:B---3--:R-:W-:-:S05]  /*13200*/  IADD3 R12, P1, PT, R13, R24, RZ ;  /* 0x000000180d0c7210 */ /* 0x008fca0007f3e0ff */
[--C-:B--2---:R-:W-:Y:S01]  /*13210*/  IMAD.X R13, R14, 0x1, R0.reuse, P1 ;  /* 0x000000010e0d7824 */ /* 0x104fe200008e0600 */
[----:B0-----:R-:W-:Y:S02]  /*13220*/  IADD3 R14, P1, PT, R15, R24, RZ ;  /* 0x000000180f0e7210 */ /* 0x001fe40007f3e0ff */
[----:B------:R-:W2:Y:S04]  /*13230*/  LDL R15, [R1+0x260] ;  /* 0x00026000010f7983 */ /* 0x000ea80000100800 */
[----:B------:R0:W-:Y:S02]  /*13240*/  STS.U16 [R7+UR4+0x680], R19 ;  /* 0x0006801307007988 */ /* 0x0001e40008000404 */
[----:B0-----:R-:W-:Y:S02]  /*13250*/  PRMT R19, RZ, 0x7610, R19 ;  /* 0x00007610ff137816 */ /* 0x001fe40000000013 */
[----:B------:R0:W-:Y:S04]  /*13260*/  STS.U16 [R7+UR4+0x1280], R11 ;  /* 0x0012800b07007988 */ /* 0x0001e80008000404 */
[----:B------:R1:W3:Y:S04]  /*13270*/  @!P0 LDG.E.U16 R19, desc[UR8][R12.64] ;  /* 0x000000080c138981 */ /* 0x0002e8000c1e1500 */
[----:B0-----:R-:W3:Y:S01]  /*13280*/  LDL R11, [R1+0x3e0] ;  /* 0x0003e000010b7983 */ /* 0x001ee20000100800 */
[----:B-1----:R-:W-:Y:S01]  /*13290*/  PRMT R13, RZ, 0x7610, R13 ;  /* 0x00007610ff0d7816 */ /* 0x002fe2000000000d */
[----:B--2---:R-:W-:-:S05]  /*132a0*/  IMAD.X R15, R15, 0x1, R0, P1 ;  /* 0x000000010f0f7824 */ /* 0x004fca00008e0600 */
[----:B------:R0:W2:Y:S04]  /*132b0*/  @!P0 LDG.E.U16 R13, desc[UR8][R14.64] ;  /* 0x000000080e0d8981 */ /* 0x0000a8000c1e1500 */
[----:B------:R-:W2:Y:S04]  /*132c0*/  LDL R14, [R1+0x280] ;  /* 0x00028000010e7983 */ /* 0x000ea80000100800 */
[----:B------:R-:W0:Y:S04]  /*132d0*/  LDL R15, [R1+0x3d0] ;  /* 0x0003d000010f7983 */ /* 0x000e280000100800 */
[----:B------:R3:W-:Y:S02]  /*132e0*/  STS.U16 [R7+UR4+0x1480], R10 ;  /* 0x0014800a07007988 */ /* 0x0007e40008000404 */
[----:B---3--:R-:W-:-:S05]  /*132f0*/  IADD3 R10, P1, PT, R11, R24, RZ ;  /* 0x000000180b0a7210 */ /* 0x008fca0007f3e0ff */
[----:B--2---:R-:W-:Y:S01]  /*13300*/  IMAD.X R11, R14, 0x1, R0, P1 ;  /* 0x000000010e0b7824 */ /* 0x004fe200008e0600 */
[----:B0-----:R-:W-:Y:S02]  /*13310*/  IADD3 R14, P1, PT, R15, R24, RZ ;  /* 0x000000180f0e7210 */ /* 0x001fe40007f3e0ff */
[----:B------:R-:W2:Y:S01]  /*13320*/  LDL R15, [R1+0x2a0] ;  /* 0x0002a000010f7983 */ /* 0x000ea20000100800 */
[----:B------:R-:W-:-:S06]  /*13330*/  PRMT R12, RZ, 0x7610, R12 ;  /* 0x00007610ff0c7816 */ /* 0x000fcc000000000c */
[----:B------:R0:W3:Y:S02]  /*13340*/  @!P0 LDG.E.U16 R12, desc[UR8][R10.64] ;  /* 0x000000080a0c8981 */ /* 0x0000e4000c1e1500 */
        /* <DEDUP_REMOVED lines=23> */
[----:B------:R-:W2:Y:S04]  /*134c0*/  LDL.LU R14, [R1+0xc] ;  /* 0x00000c00010e7983 */ /* 0x000ea80000300800 */
[----:B------:R-:W0:Y:S04]  /*134d0*/  LDL R15, [R1+0x584] ;  /* 0x00058400010f7983 */ /* 0x000e280000100800 */
[----:B--2---:R0:W-:Y:S02]  /*134e0*/  STS.U16 [R7+UR4+0x3880], R14 ;  /* 0x0038800e07007988 */ /* 0x0041e40008000404 */
[----:B0-----:R-:W-:-:S02]  /*134f0*/  IADD3 R14, P1, PT, R15, R24, RZ ;  /* 0x000000180f0e7210 */ /* 0x001fc40007f3e0ff */
        /* <DEDUP_REMOVED lines=12> */
[----:B------:R-:W0:Y:S04]  /*135c0*/  LDL R15, [R1+0x544] ;  /* 0x00054400010f7983 */ /* 0x000e280000100800 */
[----:B------:R1:W-:Y:S04]  /*135d0*/  STS.U16 [R7+UR4+0x3c80], R3 ;  /* 0x003c800307007988 */ /* 0x0003e80008000404 */
[----:B-1----:R-:W2:Y:S01]  /*135e0*/  LDL.LU R3, [R1+0x12c0] ;  /* 0x0012c00001037983 */ /* 0x002ea20000300800 */
[----:B0-----:R-:W-:-:S03]  /*135f0*/  IADD3 R14, P1, PT, R15, R24, RZ ;  /* 0x000000180f0e7210 */ /* 0x001fc60007f3e0ff */
[----:B------:R-:W2:Y:S01]  /*13600*/  LDL R15, [R1+0x540] ;  /* 0x00054000010f7983 */ /* 0x000ea20000100800 */
[----:B------:R-:W-:Y:S01]  /*13610*/  PRMT R23, RZ, 0x7610, R23 ;  /* 0x00007610ff177816 */ /* 0x000fe20000000017 */
        /* <DEDUP_REMOVED lines=57> */
[----:B------:R-:W2:Y:S04]  /*139b0*/  @!P0 LDG.E.U16 R2, desc[UR8][R14.64] ;  /* 0x000000080e028981 */ /* 0x000ea8000c1e1500 */
[----:B--2---:R0:W-:Y:S04]  /*139c0*/  STL [R1+0xc], R2 ;  /* 0x00000c0201007387 */ /* 0x0041e80000100800 */
[----:B0-----:R-:W2:Y:S04]  /*139d0*/  LDL.LU R2, [R1+0x12b8] ;  /* 0x0012b80001027983 */ /* 0x001ea80000300800 */
[----:B------:R-:W2:Y:S04]  /*139e0*/  LDL R15, [R1+0x49c] ;  /* 0x00049c00010f7983 */ /* 0x000ea80000100800 */
[----:B------:R0:W-:Y:S04]  /*139f0*/  STS.U16 [R7+UR4+0x2c80], R13 ;  /* 0x002c800d07007988 */ /* 0x0001e80008000404 */
[----:B0-----:R-:W4:Y:S01]  /*13a00*/  LDL R13, [R1+0x48c] ;  /* 0x00048c00010d7983 */ /* 0x001f220000100800 */
[----:B--2---:R-:W-:-:S03]  /*13a10*/  IADD3 R14, P1, PT, R15, R24, RZ ;  /* 0x000000180f0e7210 */ /* 0x004fc60007f3e0ff */
[----:B------:R-:W2:Y:S04]  /*13a20*/  LDL R15, [R1+0x224] ;  /* 0x00022400010f7983 */ /* 0x000ea80000100800 */
[----:B---3--:R4:W-:Y:S01]  /*13a30*/  STS.U16 [R7+UR4+0x2e80], R12 ;  /* 0x002e800c07007988 */ /* 0x0089e20008000404 */
[--C-:B--2---:R-:W-:Y:S01]  /*13a40*/  IMAD.X R15, R15, 0x1, R0.reuse, P1 ;  /* 0x000000010f0f7824 */ /* 0x104fe200008e0600 */
[----:B----4-:R-:W-:Y:S02]  /*13a50*/  IADD3 R12, P1, PT, R13, R24, RZ ;  /* 0x000000180d0c7210 */ /* 0x010fe40007f3e0ff */
[----:B------:R-:W2:Y:S01]  /*13a60*/  LDL R13, [R1+0x204] ;  /* 0x00020400010d7983 */ /* 0x000ea20000100800 */
[----:B------:R-:W-:Y:S02]  /*13a70*/  PRMT R3, RZ, 0x7610, R3 ;  /* 0x00007610ff037816 */ /* 0x000fe40000000003 */
[----:B--2---:R-:W-:-:S05]  /*13a80*/  IMAD.X R13, R13, 0x1, R0, P1 ;  /* 0x000000010d0d7824 */ /* 0x004fca00008e0600 */
[----:B------:R-:W2:Y:S04]  /*13a90*/  @!P0 LDG.E.U16 R3, desc[UR8][R12.64] ;  /* 0x000000080c038981 */ /* 0x000ea8000c1e1500 */
[----:B------:R-:W-:Y:S04]  /*13aa0*/  STS.U16 [R7+UR4+0x3080], R11 ;  /* 0x0030800b07007988 */ /* 0x000fe80008000404 */
[----:B--2---:R0:W-:Y:S04]  /*13ab0*/  STL [R1+0x4], R3 ;  /* 0x0000040301007387 */ /* 0x0041e80000100800 */
[----:B0-----:R-:W2:Y:S04]  /*13ac0*/  LDL.LU R3, [R1+0x12b4] ;  /* 0x0012b40001037983 */ /* 0x001ea80000300800 */
[----:B------:R-:W3:Y:S04]  /*13ad0*/  LDL R13, [R1+0x47c] ;  /* 0x00047c00010d7983 */ /* 0x000ee80000100800 */
[----:B------:R-:W4:Y:S01]  /*13ae0*/  LDL R11, [R1+0x1e4] ;  /* 0x0001e400010b7983 */ /* 0x000f220000100800 */
[----:B------:R-:W-:-:S02]  /*13af0*/  PRMT R4, RZ, 0x7610, R4 ;  /* 0x00007610ff047816 */ /* 0x000fc40000000004 */
[----:B---3--:R-:W-:-:S05]  /*13b00*/  IADD3 R12, P1, PT, R13, R24, RZ ;  /* 0x000000180d0c7210 */ /* 0x008fca0007f3e0ff */
[----:B----4-:R-:W-:Y:S01]  /*13b10*/  IMAD.X R13, R11, 0x1, R0, P1 ;  /* 0x000000010b0d7824 */ /* 0x010fe200008e0600 */
[----:B------:R0:W-:Y:S04]  /*13b20*/  STS.U16 [R7+UR4+0x3280], R9 ;  /* 0x0032800907007988 */ /* 0x0001e80008000404 */
[----:B------:R1:W3:Y:S04]  /*13b30*/  @!P0 LDG.E.U16 R4, desc[UR8][R12.64] ;  /* 0x000000080c048981 */ /* 0x0002e8000c1e1500 */
[----:B------:R4:W-:Y:S04]  /*13b40*/  STS.U16 [R7+UR4+0x3480], R8 ;  /* 0x0034800807007988 */ /* 0x0009e80008000404 */
[----:B0-----:R-:W4:Y:S04]  /*13b50*/  LDL R9, [R1+0x45c] ;  /* 0x00045c0001097983 */ /* 0x001f280000100800 */
[----:B------:R-:W1:Y:S04]  /*13b60*/  LDL R13, [R1+0x46c] ;  /* 0x00046c00010d7983 */ /* 0x000e680000100800 */
[----:B------:R0:W-:Y:S04]  /*13b70*/  STS.U16 [R7+UR4+0x2080], R28 ;  /* 0x0020801c07007988 */ /* 0x0001e80008000404 */
[----:B------:R-:W2:Y:S01]  /*13b80*/  LDL R11, [R1+0x43c] ;  /* 0x00043c00010b7983 */ /* 0x000ea20000100800 */
[----:B-1----:R-:W-:-:S03]  /*13b90*/  IADD3 R12, P1, PT, R13, R24, RZ ;  /* 0x000000180d0c7210 */ /* 0x002fc60007f3e0ff */
[----:B------:R-:W2:Y:S02]  /*13ba0*/  LDL R13, [R1+0x1c4] ;  /* 0x0001c400010d7983 */ /* 0x000ea40000100800 */
[----:B--2---:R-:W-:Y:S01]  /*13bb0*/  IMAD.X R13, R13, 0x1, R0, P1 ;  /* 0x000000010d0d7824 */ /* 0x004fe200008e0600 */
[----:B----4-:R-:W-:Y:S02]  /*13bc0*/  IADD3 R8, P1, PT, R9, R24, RZ ;  /* 0x0000001809087210 */ /* 0x010fe40007f3e0ff */
[----:B------:R-:W2:Y:S01]  /*13bd0*/  LDL R9, [R1+0x1a4] ;  /* 0x0001a40001097983 */ /* 0x000ea20000100800 */
[----:B0-----:R-:W-:Y:S02]  /*13be0*/  PRMT R28, RZ, 0x7610, R28 ;  /* 0x00007610ff1c7816 */ /* 0x001fe4000000001c */
[----:B--2---:R-:W-:-:S05]  /*13bf0*/  IMAD.X R9, R9, 0x1, R0, P1 ;  /* 0x0000000109097824 */ /* 0x004fca00008e0600 */
[----:B------:R0:W2:Y:S04]  /*13c00*/  @!P0 LDG.E.U16 R28, desc[UR8][R8.64] ;  /* 0x00000008081c8981 */ /* 0x0000a8000c1e1500 */
[----:B------:R-:W0:Y:S04]  /*13c10*/  LDL R9, [R1+0x44c] ;  /* 0x00044c0001097983 */ /* 0x000e280000100800 */
[----:B------:R1:W-:Y:S04]  /*13c20*/  STS.U16 [R7+UR4+0x3680], R10 ;  /* 0x0036800a07007988 */ /* 0x0003e80008000404 */
[----:B-1----:R-:W4:Y:S01]  /*13c30*/  LDL R10, [R1+0x1c8] ;  /* 0x0001c800010a7983 */ /* 0x002f220000100800 */
[----:B0-----:R-:W-:-:S03]  /*13c40*/  IADD3 R8, P1, PT, R9, R24, RZ ;  /* 0x0000001809087210 */ /* 0x001fc60007f3e0ff */
[----:B------:R-:W2:Y:S04]  /*13c50*/  LDL R9, [R1+0x1a8] ;  /* 0x0001a80001097983 */ /* 0x000ea80000100800 */
[----:B------:R-:W-:Y:S04]  /*13c60*/  STS.U16 [R7+UR4+0x1e80], R29 ;  /* 0x001e801d07007988 */ /* 0x000fe80008000404 */
[----:B------:R-:W-:Y:S04]  /*13c70*/  STS.U16 [R7+UR4+0x2280], R27 ;  /* 0x0022801b07007988 */ /* 0x000fe80008000404 */
[----:B------:R0:W-:Y:S02]  /*13c80*/  STS.U16 [R7+UR4+0x2a80], R19 ;  /* 0x002a801307007988 */ /* 0x0001e40008000404 */
[----:B0-----:R-:W-:-:S02]  /*13c90*/  PRMT R7, RZ, 0x7610, R7 ;  /* 0x00007610ff077816 */ /* 0x001fc40000000007 */
[----:B------:R-:W-:Y:S01]  /*13ca0*/  PRMT R27, RZ, 0x7610, R27 ;  /* 0x00007610ff1b7816 */ /* 0x000fe2000000001b */
[----:B--2---:R-:W-:-:S05]  /*13cb0*/  IMAD.X R9, R9, 0x1, R0, P1 ;  /* 0x0000000109097824 */ /* 0x004fca00008e0600 */
[----:B------:R0:W2:Y:S02]  /*13cc0*/  @!P0 LDG.E.U16 R7, desc[UR8][R8.64] ;  /* 0x0000000808078981 */ /* 0x0000a4000c1e1500 */
[----:B0-----:R-:W-:Y:S02]  /*13cd0*/  IADD3 R8, P1, PT, R11, R24, RZ ;  /* 0x000000180b087210 */ /* 0x001fe40007f3e0ff */
[----:B------:R-:W-:Y:S01]  /*13ce0*/  PRMT R29, RZ, 0x7610, R29 ;  /* 0x00007610ff1d7816 */ /* 0x000fe2000000001d */
[----:B------:R0:W-:Y:S02]  /*13cf0*/  STS.U16 [R16+UR4+0x300], R25 ;  /* 0x0003001910007988 */ /* 0x0001e40008000404 */
[----:B----4-:R-:W-:Y:S02]  /*13d00*/  IMAD.X R9, R10, 0x1, R0, P1 ;  /* 0x000000010a097824 */ /* 0x010fe400008e0600 */
[----:B------:R-:W4:Y:S04]  /*13d10*/  LDL R11, [R1+0x228] ;  /* 0x00022800010b7983 */ /* 0x000f280000100800 */
[----:B------:R1:W2:Y:S04]  /*13d20*/  @!P0 LDG.E.U16 R27, desc[UR8][R8.64] ;  /* 0x00000008081b8981 */ /* 0x0002a8000c1e1500 */
[----:B------:R1:W2:Y:S01]  /*13d30*/  @!P0 LDG.E.U16 R29, desc[UR8][R12.64] ;  /* 0x000000080c1d8981 */ /* 0x0002a2000c1e1500 */
[----:B0-----:R-:W-:-:S03]  /*13d40*/  PRMT R25, RZ, 0x7610, R25 ;  /* 0x00007610ff197816 */ /* 0x001fc60000000019 */
[----:B------:R-:W2:Y:S04]  /*13d50*/  LDL R10, [R1+0x3fc] ;  /* 0x0003fc00010a7983 */ /* 0x000ea80000100800 */
[----:B------:R-:W1:Y:S02]  /*13d60*/  LDL R9, [R1+0x42c] ;  /* 0x00042c0001097983 */ /* 0x000e640000100800 */
[----:B-1----:R-:W-:Y:S02]  /*13d70*/  IADD3 R8, P1, PT, R9, R24, RZ ;  /* 0x0000001809087210 */ /* 0x002fe40007f3e0ff */
[----:B------:R-:W2:Y:S01]  /*13d80*/  LDL R9, [R1+0x1e8] ;  /* 0x0001e80001097983 */ /* 0x000ea20000100800 */
[----:B------:R-:W-:Y:S02]  /*13d90*/  PRMT R12, RZ, 0x7610, R12 ;  /* 0x00007610ff0c7816 */ /* 0x000fe4000000000c */
[----:B--2---:R-:W-:-:S05]  /*13da0*/  IMAD.X R9, R9, 0x1, R0, P1 ;  /* 0x0000000109097824 */ /* 0x004fca00008e0600 */
[----:B------:R0:W2:Y:S04]  /*13db0*/  @!P0 LDG.E.U16 R12, desc[UR8][R8.64] ;  /* 0x00000008080c8981 */ /* 0x0000a8000c1e1500 */
[----:B------:R-:W0:Y:S02]  /*13dc0*/  LDL R9, [R1+0x41c] ;  /* 0x00041c0001097983 */ /* 0x000e240000100800 */
[----:B0-----:R-:W-:Y:S02]  /*13dd0*/  IADD3 R8, P1, PT, R9, R24, RZ ;  /* 0x0000001809087210 */ /* 0x001fe40007f3e0ff */
[----:B------:R-:W2:Y:S03]  /*13de0*/  LDL R9, [R1+0x208] ;  /* 0x0002080001097983 */ /* 0x000ea60000100800 */
[----:B--2---:R-:W-:-:S05]  /*13df0*/  IMAD.X R9, R9, 0x1, R0, P1 ;  /* 0x0000000109097824 */ /* 0x004fca00008e0600 */
[----:B------:R0:W2:Y:S04]  /*13e00*/  @!P0 LDG.E.U16 R25, desc[UR8][R8.64] ;  /* 0x0000000808198981 */ /* 0x0000a8000c1e1500 */
[----:B------:R-:W0:Y:S01]  /*13e10*/  LDL R9, [R1+0x40c] ;  /* 0x00040c0001097983 */ /* 0x000e220000100800 */
[----:B------:R-:W-:-:S06]  /*13e20*/  PRMT R2, RZ, 0x7610, R2 ;  /* 0x00007610ff027816 */ /* 0x000fcc0000000002 */
[----:B------:R1:W2:Y:S01]  /*13e30*/  @!P0 LDG.E.U16 R2, desc[UR8][R14.64] ;  /* 0x000000080e028981 */ /* 0x0002a2000c1e1500 */
[----:B0-----:R-:W-:-:S05]  /*13e40*/  IADD3 R8, P1, PT, R9, R24, RZ ;  /* 0x0000001809087210 */ /* 0x001fca0007f3e0ff */
[----:B----4-:R-:W-:Y:S02]  /*13e50*/  IMAD.X R9, R11, 0x1, R0, P1 ;  /* 0x000000010b097824 */ /* 0x010fe400008e0600 */
[----:B------:R-:W4:Y:S01]  /*13e60*/  LDL R11, [R1+0x248] ;  /* 0x00024800010b7983 */ /* 0x000f220000100800 */
[----:B-1----:R-:W-:Y:S02]  /*13e70*/  PRMT R15, RZ, 0x7610, R15 ;  /* 0x00007610ff0f7816 */ /* 0x002fe4000000000f */
[----:B------:R-:W-:-:S04]  /*13e80*/  IADD3 R10, P1, PT, R10, R24, RZ ;  /* 0x000000180a0a7210 */ /* 0x000fc80007f3e0ff */
        /* <DEDUP_REMOVED lines=13> */
[----:B------:R-:W-:-:S03]  /*13f60*/  PRMT R14, RZ, 0x7610, R14 ;  /* 0x00007610ff0e7816 */ /* 0x000fc6000000000e */
[----:B------:R0:W-:Y:S04]  /*13f70*/  STS.U16 [R16+UR4+0xb00], R6 ;  /* 0x000b000610007988 */ /* 0x0001e80008000404 */
[----:B0-----:R-:W3:Y:S01]  /*13f80*/  LDL R6, [R1+0x2a8] ;  /* 0x0002a80001067983 */ /* 0x001ee20000100800 */
[----:B--2---:R-:W-:-:S05]  /*13f90*/  IMAD.X R11, R11, 0x1, R0, P1 ;  /* 0x000000010b0b7824 */ /* 0x004fca00008e0600 */
[----:B------:R0:W2:Y:S04]  /*13fa0*/  @!P0 LDG.E.U16 R14, desc[UR8][R10.64] ;  /* 0x000000080a0e8981 */ /* 0x0000a8000c1e1500 */
[----:B------:R-:W0:Y:S01]  /*13fb0*/  LDL R11, [R1+0x3cc] ;  /* 0x0003cc00010b7983 */ /* 0x000e220000100800 */
[----:B------:R-:W-:Y:S02]  /*13fc0*/  PRMT R19, RZ, 0x7610, R19 ;  /* 0x00007610ff137816 */ /* 0x000fe40000000013 */
[----:B0-----:R-:W-:-:S05]  /*13fd0*/  IADD3 R10, P1, PT, R11, R24, RZ ;  /* 0x000000180b0a7210 */ /* 0x001fca0007f3e0ff */
[----:B---3--:R-:W-:Y:S02]  /*13fe0*/  IMAD.X R11, R6, 0x1, R0, P1 ;  /* 0x00000001060b7824 */ /* 0x008fe400008e0600 */
[----:B------:R-:W3:Y:S04]  /*13ff0*/  LDL.LU R6, [R1+0x18] ;  /* 0x0000180001067983 */ /* 0x000ee80000300800 */
[----:B------:R0:W2:Y:S04]  /*14000*/  @!P0 LDG.E.U16 R19, desc[UR8][R10.64] ;  /* 0x000000080a138981 */ /* 0x0000a8000c1e1500 */
[----:B------:R-:W0:Y:S02]  /*14010*/  LDL R11, [R1+0x3bc] ;  /* 0x0003bc00010b7983 */ /* 0x000e240000100800 */
[----:B0-----:R-:W-:-:S02]  /*14020*/  IADD3 R10, P1, PT, R11, R24, RZ ;  /* 0x000000180b0a7210 */ /* 0x001fc40007f3e0ff */
        /* <DEDUP_REMOVED lines=18> */
[----:B------:R-:W0:Y:S04]  /*14150*/  LDL R11, [R1+0x57c] ;  /* 0x00057c00010b7983 */ /* 0x000e280000100800 */
[----:B------:R1:W-:Y:S04]  /*14160*/  STS.U16 [R16+UR4+0x3900], R3 ;  /* 0x0039000310007988 */ /* 0x0003e80008000404 */
[----:B-1----:R-:W2:Y:S01]  /*14170*/  LDL.LU R3, [R1+0x12b0] ;  /* 0x0012b00001037983 */ /* 0x002ea20000300800 */
[----:B0-----:R-:W-:-:S03]  /*14180*/  IADD3 R10, P1, PT, R11, R24, RZ ;  /* 0x000000180b0a7210 */ /* 0x001fc60007f3e0ff */
[----:B------:R-:W2:Y:S04]  /*14190*/  LDL R11, [R1+0x578] ;  /* 0x00057800010b7983 */ /* 0x000ea80000100800 */
[----:B------:R0:W-:Y:S02]  /*141a0*/  STS.U16 [R16+UR4+0x700], R22 ;  /* 0x0007001610007988 */ /* 0x0001e40008000404 */
[----:B0-----:R-:W-:Y:S01]  /*141b0*/  PRMT R22, RZ, 0x7610, R22 ;  /* 0x00007610ff167816 */ /* 0x001fe20000000016 */
        /* <DEDUP_REMOVED lines=9> */
[----:B------:R-:W2:Y:S04]  /*14250*/  @!P0 LDG.E.U16 R3, desc[UR8][R10.64] ;  /* 0x000000080a038981 */ /* 0x000ea8000c1e1500 */
[----:B--2---:R0:W-:Y:S04]  /*14260*/  STL [R1+0x10], R3 ;  /* 0x0000100301007387 */ /* 0x0041e80000100800 */
[----:B0-----:R-:W2:Y:S04]  /*14270*/  LDL.LU R3, [R1+0x12ac] ;  /* 0x0012ac0001037983 */ /* 0x001ea80000300800 */
[----:B------:R-:W2:Y:S04]  /*14280*/  LDL.LU R10, [R1+0x14] ;  /* 0x00001400010a7983 */ /* 0x000ea80000300800 */
[----:B------:R-:W3:Y:S04]  /*14290*/  LDL R11, [R1+0x53c] ;  /* 0x00053c00010b7983 */ /* 0x000ee80000100800 */
[----:B--2---:R3:W-:Y:S02]  /*142a0*/  STS.U16 [R16+UR4+0x3d00], R10 ;  /* 0x003d000a10007988 */ /* 0x0047e40008000404 */
[----:B---3--:R-:W-:-:S02]  /*142b0*/  IADD3 R10, P1, PT, R11, R24, RZ ;  /* 0x000000180b0a7210 */ /* 0x008fc40007f3e0ff */
[----:B------:R-:W2:Y:S01]  /*142c0*/  LDL R11, [R1+0x538] ;  /* 0x00053800010b7983 */ /* 0x000ea20000100800 */
[----:B------:R-:W-:Y:S02]  /*142d0*/  PRMT R3, RZ, 0x7610, R3 ;  /* 0x00007610ff037816 */ /* 0x000fe40000000003 */
[----:B--2---:R-:W-:-:S05]  /*142e0*/  IMAD.X R11, R11, 0x1, R0, P1 ;  /* 0x000000010b0b7824 */ /* 0x004fca00008e0600 */
[----:B------:R-:W2:Y:S04]  /*142f0*/  @!P0 LDG.E.U16 R3, desc[UR8][R10.64] ;  /* 0x000000080a038981 */ /* 0x000ea8000c1e1500 */
[----:B--2---:R0:W-:Y:S04]  /*14300*/  STL [R1+0x14], R3 ;  /* 0x0000140301007387 */ /* 0x0041e80000100800 */
[----:B0-----:R-:W2:Y:S04]  /*14310*/  LDL.LU R3, [R1+0x12a8] ;  /* 0x0012a80001037983 */ /* 0x001ea80000300800 */
[----:B------:R-:W3:Y:S02]  /*14320*/  LDL R11, [R1+0x518] ;  /* 0x00051800010b7983 */ /* 0x000ee40000100800 */
[----:B---3--:R-:W-:-:S02]  /*14330*/  IADD3 R10, P1, PT, R11, R24, RZ ;  /* 0x000000180b0a7210 */ /* 0x008fc40007f3e0ff */
[----:B------:R-:W3:Y:S01]  /*14340*/  LDL R11, [R1+0x37c] ;  /* 0x00037c00010b7983 */ /* 0x000ee20000100800 */
[----:B--2---:R-:W-:Y:S02]  /*14350*/  PRMT R3, RZ, 0x7610, R3 ;  /* 0x00007610ff037816 */ /* 0x004fe40000000003 */
[----:B---3--:R-:W-:-:S05]  /*14360*/  IMAD.X R11, R11, 0x1, R0, P1 ;  /* 0x000000010b0b7824 */ /* 0x008fca00008e0600 */
[----:B------:R-:W2:Y:S04]  /*14370*/  @!P0 LDG.E.U16 R3, desc[UR8][R10.64] ;  /* 0x000000080a038981 */ /* 0x000ea8000c1e1500 */
[----:B------:R0:W-:Y:S04]  /*14380*/  STS.U16 [R16+UR4+0x3f00], R6 ;  /* 0x003f000610007988 */ /* 0x0001e80008000404 */
[----:B0-----:R-:W3:Y:S04]  /*14390*/  LDL R6, [R1+0x2bc] ;  /* 0x0002bc0001067983 */ /* 0x001ee80000100800 */
        /* <DEDUP_REMOVED lines=12> */
[----:B------:R-:W3:Y:S04]  /*14460*/  LDL R11, [R1+0x4f8] ;  /* 0x0004f800010b7983 */ /* 0x000ee80000100800 */
[----:B------:R0:W-:Y:S04]  /*14470*/  STS.U16 [R16+UR4+0x1700], R2 ;  /* 0x0017000210007988 */ /* 0x0001e80008000404 */
[----:B0-----:R-:W4:Y:S01]  /*14480*/  LDL.LU R2, [R1+0x129c] ;  /* 0x00129c0001027983 */ /* 0x001f220000300800 */
[----:B---3--:R-:W-:-:S03]  /*14490*/  IADD3 R10, P1, PT, R11, R24, RZ ;  /* 0x000000180b0a7210 */ /* 0x008fc60007f3e0ff */
[----:B------:R-:W3:Y:S01]  /*144a0*/  LDL R11, [R1+0x2dc] ;  /* 0x0002dc00010b7983 */ /* 0x000ee20000100800 */
[----:B--2---:R-:W-:Y:S01]  /*144b0*/  PRMT R3, RZ, 0x7610, R3 ;  /* 0x00007610ff037816 */ /* 0x004fe20000000003 */
[----:B---3--:R-:W-:-:S05]  /*144c0*/  IMAD.X R11, R11, 0x1, R0, P1 ;  /* 0x000000010b0b7824 */ /* 0x008fca00008e0600 */
[----:B------:R0:W2:Y:S04]  /*144d0*/  @!P0 LDG.E.U16 R3, desc[UR8][R10.64] ;  /* 0x000000080a038981 */ /* 0x0000a8000c1e1500 */
[----:B------:R-:W3:Y:S04]  /*144e0*/  LDL.LU R10, [R1+0x4] ;  /* 0x00000400010a7983 */ /* 0x000ee80000300800 */
[----:B------:R-:W0:Y:S01]  /*144f0*/  LDL R11, [R1+0x4e8] ;  /* 0x0004e800010b7983 */ /* 0x000e220000100800 */
[----:B----4-:R-:W-:-:S03]  /*14500*/  PRMT R2, RZ, 0x7610, R2 ;  /* 0x00007610ff027816 */ /* 0x010fc60000000002 */
[----:B---3--:R0:W-:Y:S02]  /*14510*/  STS.U16 [R16+UR4+0x1900], R10 ;  /* 0x0019000a10007988 */ /* 0x0081e40008000404 */
[----:B0-----:R-:W-:-:S05]  /*14520*/  IADD3 R10, P1, PT, R11, R24, RZ ;  /* 0x000000180b0a7210 */ /* 0x001fca0007f3e0ff */
[----:B------:R-:W-:-:S05]  /*14530*/  IMAD.X R11, R6, 0x1, R0, P1 ;  /* 0x00000001060b7824 */ /* 0x000fca00008e0600 */
[----:B------:R0:W3:Y:S04]  /*14540*/  @!P0 LDG.E.U16 R2, desc[UR8][R10.64] ;  /* 0x000000080a028981 */ /* 0x0000e8000c1e1500 */
[----:B------:R-:W0:Y:S04]  /*14550*/  LDL R11, [R1+0x4d8] ;  /* 0x0004d800010b7983 */ /* 0x000e280000100800 */
[----:B------:R1:W-:Y:S04]  /*14560*/  STS.U16 [R16+UR4+0x1b00], R4 ;  /* 0x001b000410007988 */ /* 0x0003e80008000404 */
[----:B-1----:R-:W4:Y:S04]  /*14570*/  LDL.LU R4, [R1+0x1298] ;  /* 0x0012980001047983 */ /* 0x002f280000300800 */
[----:B------:R1:W-:Y:S04]  /*14580*/  STS.U16 [R16+UR4+0x100], R26 ;  /* 0x0001001a10007988 */ /* 0x0003e80008000404 */
[----:B------:R0:W-:Y:S04]  /*14590*/  STS.U16 [R16+UR4+0x500], R23 ;  /* 0x0005001710007988 */ /* 0x0001e80008000404 */
[----:B------:R-:W2:Y:S01]  /*145a0*/  LDL R6, [R1+0x4a8] ;  /* 0x0004a80001067983 */ /* 0x000ea20000100800 */
        /* <DEDUP_REMOVED lines=11> */
[----:B------:R-:W0:Y:S04]  /*14660*/  LDL R11, [R1+0x4b8] ;  /* 0x0004b800010b7983 */ /* 0x000e280000100800 */
[----:B------:R1:W-:Y:S04]  /*14670*/  STS.U16 [R16+UR4+0x2100], R7 ;  /* 0x0021000710007988 */ /* 0x0003e80008000404 */
[----:B-1----:R-:W2:Y:S01]  /*14680*/  LDL R7, [R1+0x23c] ;  /* 0x00023c0001077983 */ /* 0x002ea20000100800 */
[----:B0-----:R-:W-:-:S03]  /*14690*/  IADD3 R10, P1, PT, R11, R24, RZ ;  /* 0x000000180b0a7210 */ /* 0x001fc60007f3e0ff */
[----:B------:R-:W2:Y:S04]  /*146a0*/  LDL R11, [R1+0x25c] ;  /* 0x00025c00010b7983 */ /* 0x000ea80000100800 */
[----:B------:R0:W-:Y:S04]  /*146b0*/  STS.U16 [R16+UR4+0x1300], R20 ;  /* 0x0013001410007988 */ /* 0x0001e80008000404 */
[----:B------:R1:W-:Y:S01]  /*146c0*/  STS.U16 [R16+UR4+0x1d00], R29 ;  /* 0x001d001d10007988 */ /* 0x0003e20008000404 */
[----:B0-----:R-:W-:-:S03]  /*146d0*/  PRMT R20, RZ, 0x7610, R20 ;  /* 0x00007610ff147816 */ /* 0x001fc60000000014 */
[----:B-1----:R-:W3:Y:S01]  /*146e0*/  LDL R29, [R1+0x498] ;  /* 0x00049800011d7983 */ /* 0x002ee20000100800 */
[----:B--2---:R-:W-:Y:S01]  /*146f0*/  IMAD.X R11, R11, 0x1, R0, P1 ;  /* 0x000000010b0b7824 */ /* 0x004fe200008e0600 */
[----:B------:R-:W-:-:S05]  /*14700*/  IADD3 R6, P1, PT, R6, R24, RZ ;  /* 0x0000001806067210 */ /* 0x000fca0007f3e0ff */
[----:B------:R-:W-:-:S05]  /*14710*/  IMAD.X R7, R7, 0x1, R0, P1 ;  /* 0x0000000107077824 */ /* 0x000fca00008e0600 */
[----:B------:R3:W2:Y:S04]  /*14720*/  @!P0 LDG.E.U16 R20, desc[UR8][R6.64] ;  /* 0x0000000806148981 */ /* 0x0006a8000c1e1500 */
[----:B------:R-:W2:Y:S01]  /*14730*/  LDL R7, [R1+0x21c] ;  /* 0x00021c0001077983 */ /* 0x000ea20000100800 */
[----:B---3--:R-:W-:-:S03]  /*14740*/  IADD3 R6, P1, PT, R29, R24, RZ ;  /* 0x000000181d067210 */ /* 0x008fc60007f3e0ff */
[----:B------:R0:W-:Y:S04]  /*14750*/  STS.U16 [R16+UR4+0xf00], R17 ;  /* 0x000f001110007988 */ /* 0x0001e80008000404 */
[----:B------:R1:W-:Y:S04]  /*14760*/  STS.U16 [R16+UR4+0x2500], R12 ;  /* 0x0025000c10007988 */ /* 0x0003e80008000404 */
[----:B------:R3:W-:Y:S01]  /*14770*/  STS.U16 [R16+UR4+0x900], R21 ;  /* 0x0009001510007988 */ /* 0x0007e20008000404 */
[----:B0-----:R-:W-:-:S03]  /*14780*/  PRMT R17, RZ, 0x7610, R17 ;  /* 0x00007610ff117816 */ /* 0x001fc60000000011 */
[----:B------:R-:W3:Y:S01]  /*14790*/  LDL R29, [R1+0x1bc] ;  /* 0x0001bc00011d7983 */ /* 0x000ee20000100800 */
[----:B--2---:R-:W-:-:S05]  /*147a0*/  IMAD.X R7, R7, 0x1, R0, P1 ;  /* 0x0000000107077824 */ /* 0x004fca00008e0600 */
[----:B------:R0:W2:Y:S04]  /*147b0*/  @!P0 LDG.E.U16 R17, desc[UR8][R6.64] ;  /* 0x0000000806118981 */ /* 0x0000a8000c1e1500 */
[----:B------:R-:W0:Y:S02]  /*147c0*/  LDL R7, [R1+0x488] ;  /* 0x0004880001077983 */ /* 0x000e240000100800 */
[----:B0-----:R-:W-:Y:S02]  /*147d0*/  IADD3 R6, P1, PT, R7, R24, RZ ;  /* 0x0000001807067210 */ /* 0x001fe40007f3e0ff */
[----:B------:R-:W2:Y:S01]  /*147e0*/  LDL R7, [R1+0x1fc] ;  /* 0x0001fc0001077983 */ /* 0x000ea20000100800 */
[----:B-1----:R-:W-:Y:S02]  /*147f0*/  PRMT R12, RZ, 0x7610, R12 ;  /* 0x00007610ff0c7816 */ /* 0x002fe4000000000c */
[----:B--2---:R-:W-:-:S05]  /*14800*/  IMAD.X R7, R7, 0x1, R0, P1 ;  /* 0x0000000107077824 */ /* 0x004fca00008e0600 */
[----:B------:R0:W2:Y:S04]  /*14810*/  @!P0 LDG.E.U16 R12, desc[UR8][R6.64] ;  /* 0x00000008060c8981 */ /* 0x0000a8000c1e1500 */
[----:B------:R-:W0:Y:S01]  /*14820*/  LDL R7, [R1+0x478] ;  /* 0x0004780001077983 */ /* 0x000e220000100800 */
[----:B---3--:R-:W-:-:S06]  /*14830*/  PRMT R21, RZ, 0x7610, R21 ;  /* 0x00007610ff157816 */ /* 0x008fcc0000000015 */
[----:B------:R1:W3:Y:S01]  /*14840*/  @!P0 LDG.E.U16 R21, desc[UR8][R10.64] ;  /* 0x000000080a158981 */ /* 0x0002e2000c1e1500 */
[----:B0-----:R-:W-:-:S03]  /*14850*/  IADD3 R6, P1, PT, R7, R24, RZ ;  /* 0x0000001807067210 */ /* 0x001fc60007f3e0ff */
[----:B------:R-:W2:Y:S01]  /*14860*/  LDL R7, [R1+0x1dc] ;  /* 0x0001dc0001077983 */ /* 0x000ea20000100800 */
[----:B-1----:R-:W-:Y:S01]  /*14870*/  PRMT R11, RZ, 0x7610, R11 ;  /* 0x00007610ff0b7816 */ /* 0x002fe2000000000b */
[----:B--2---:R-:W-:-:S05]  /*14880*/  IMAD.X R7, R7, 0x1, R0, P1 ;  /* 0x0000000107077824 */ /* 0x004fca00008e0600 */
[----:B------:R0:W2:Y:S04]  /*14890*/  @!P0 LDG.E.U16 R11, desc[UR8][R6.64] ;  /* 0x00000008060b8981 */ /* 0x0000a8000c1e1500 */
[----:B------:R-:W0:Y:S01]  /*148a0*/  LDL R7, [R1+0x468] ;  /* 0x0004680001077983 */ /* 0x000e220000100800 */
[----:B------:R-:W-:Y:S02]  /*148b0*/  PRMT R10, RZ, 0x7610, R10 ;  /* 0x00007610ff0a7816 */ /* 0x000fe4000000000a */
[----:B0-----:R-:W-:-:S05]  /*148c0*/  IADD3 R6, P1, PT, R7, R24, RZ ;  /* 0x0000001807067210 */ /* 0x001fca0007f3e0ff */
[----:B------:R-:W-:Y:S01]  /*148d0*/  IMAD.X R7, R29, 0x1, R0, P1 ;  /* 0x000000011d077824 */ /* 0x000fe200008e0600 */
[----:B------:R0:W-:Y:S04]  /*148e0*/  STS.U16 [R16+UR4+0x2b00], R9 ;  /* 0x002b000910007988 */ /* 0x0001e80008000404 */
[----:B------:R1:W2:Y:S04]  /*148f0*/  @!P0 LDG.E.U16 R10, desc[UR8][R6.64] ;  /* 0x00000008060a8981 */ /* 0x0002a8000c1e1500 */
[----:B------:R1:W-:Y:S04]  /*14900*/  STS.U16 [R16+UR4+0x2900], R15 ;  /* 0x0029000f10007988 */ /* 0x0003e80008000404 */
[----:B------:R-:W-:Y:S04]  /*14910*/  STS.U16 [R16+UR4+0x2f00], R14 ;  /* 0x002f000e10007988 */ /* 0x000fe80008000404 */
[----:B------:R-:W2:Y:S01]  /*14920*/  LDL R7, [R1+0x458] ;  /* 0x0004580001077983 */ /* 0x000ea20000100800 */
[----:B0-----:R-:W-:-:S03]  /*14930*/  PRMT R9, RZ, 0x7610, R9 ;  /* 0x00007610ff097816 */ /* 0x001fc60000000009 */
[----:B-1----:R-:W3:Y:S04]  /*14940*/  LDL R15, [R1+0x438] ;  /* 0x00043800010f7983 */ /* 0x002ee80000100800 */
[----:B------:R0:W-:Y:S04]  /*14950*/  STS.U16 [R16+UR4+0x2d00], R8 ;  /* 0x002d000810007988 */ /* 0x0001e80008000404 */
[----:B------:R-:W3:Y:S01]  /*14960*/  LDL R29, [R1+0x1f0] ;  /* 0x0001f000011d7983 */ /* 0x000ee20000100800 */
[----:B--2---:R-:W-:-:S03]  /*14970*/  IADD3 R6, P1, PT, R7, R24, RZ ;  /* 0x0000001807067210 */ /* 0x004fc60007f3e0ff */
[----:B------:R-:W2:Y:S02]  /*14980*/  LDL R7, [R1+0x19c] ;  /* 0x00019c0001077983 */ /* 0x000ea40000100800 */
[----:B--2---:R-:W-:-:S05]  /*14990*/  IMAD.X R7, R7, 0x1, R0, P1 ;  /* 0x0000000107077824 */ /* 0x004fca00008e0600 */
[----:B------:R1:W2:Y:S04]  /*149a0*/  @!P0 LDG.E.U16 R9, desc[UR8][R6.64] ;  /* 0x0000000806098981 */ /* 0x0002a8000c1e1500 */
[----:B------:R-:W1:Y:S02]  /*149b0*/  LDL R7, [R1+0x448] ;  /* 0x0004480001077983 */ /* 0x000e640000100800 */
[-C--:B-1----:R-:W-:Y:S02]  /*149c0*/  IADD3 R6, P1, PT, R7, R24.reuse, RZ ;  /* 0x0000001807067210 */ /* 0x082fe40007f3e0ff */
[----:B------:R-:W2:Y:S01]  /*149d0*/  LDL R7, [R1+0x1b0] ;  /* 0x0001b00001077983 */ /* 0x000ea20000100800 */
[----:B0-----:R-:W-:Y:S02]  /*149e0*/  PRMT R8, RZ, 0x7610, R8 ;  /* 0x00007610ff087816 */ /* 0x001fe40000000008 */
[----:B--2---:R-:W-:Y:S01]  /*149f0*/  IMAD.X R7, R7, 0x1, R0, P1 ;  /* 0x0000000107077824 */ /* 0x004fe200008e0600 */
[----:B---3--:R-:W-:-:S02]  /*14a00*/  IADD3 R14, P1, PT, R15, R24, RZ ;  /* 0x000000180f0e7210 */ /* 0x008fc40007f3e0ff */
[----:B------:R-:W2:Y:S04]  /*14a10*/  LDL R15, [R1+0x1d0] ;  /* 0x0001d000010f7983 */ /* 0x000ea80000100800 */
[----:B------:R0:W3:Y:S02]  /*14a20*/  @!P0 LDG.E.U16 R8, desc[UR8][R6.64] ;  /* 0x0000000806088981 */ /* 0x0000e4000c1e1500 */
[----:B0-----:R-:W-:Y:S01]  /*14a30*/  PRMT R7, RZ, 0x7610, R7 ;  /* 0x00007610ff077816 */ /* 0x001fe20000000007 */
        /* <DEDUP_REMOVED lines=10> */
[----:B------:R-:W1:Y:S04]  /*14ae0*/  LDL R15, [R1+0x418] ;  /* 0x00041800010f7983 */ /* 0x000e680000100800 */
[----:B------:R-:W-:Y:S04]  /*14af0*/  STS.U16 [R16+UR4+0x2300], R27 ;  /* 0x0023001b10007988 */ /* 0x000fe80008000404 */
[----:B------:R-:W-:Y:S04]  /*14b00*/  STS.U16 [R16+UR4+0x2700], R25 ;  /* 0x0027001910007988 */ /* 0x000fe80008000404 */
[----:B------:R-:W-:Y:S04]  /*14b10*/  STS.U16 [R16+UR4+0x3100], R19 ;  /* 0x0031001310007988 */ /* 0x000fe80008000404 */
[----:B------:R0:W-:Y:S04]  /*14b20*/  STS.U16 [R16+UR4+0x3700], R18 ;  /* 0x0037001210007988 */ /* 0x0001e80008000404 */
[----:B------:R-:W2:Y:S01]  /*14b30*/  LDL R29, [R1+0x270] ;  /* 0x00027000011d7983 */ /* 0x000ea20000100800 */
[----:B-1----:R-:W-:-:S03]  /*14b40*/  IADD3 R14, P1, PT, R15, R24, RZ ;  /* 0x000000180f0e7210 */ /* 0x002fc60007f3e0ff */
[----:B------:R-:W2:Y:S01]  /*14b50*/  LDL R15, [R1+0x210] ;  /* 0x00021000010f7983 */ /* 0x000ea20000100800 */
        /* <DEDUP_REMOVED lines=16> */
[----:B------:R-:W-:Y:S02]  /*14c60*/  PRMT R18, RZ, 0x7610, R18 ;  /* 0x00007610ff127816 */ /* 0x000fe40000000012 */
[----:B0-----:R-:W-:-:S05]  /*14c70*/  IADD3 R14, P1, PT, R15, R24, RZ ;  /* 0x000000180f0e7210 */ /* 0x001fca0007f3e0ff */
[----:B------:R-:W-:Y:S02]  /*14c80*/  IMAD.X R15, R29, 0x1, R0, P1 ;  /* 0x000000011d0f7824 */ /* 0x000fe400008e0600 */
[----:B------:R-:W2:Y:S04]  /*14c90*/  LDL.LU R29, [R1+0x20] ;  /* 0x00002000011d7983 */ /* 0x000ea80000300800 */
[----:B------:R0:W2:Y:S04]  /*14ca0*/  @!P0 LDG.E.U16 R18, desc[UR8][R14.64] ;  /* 0x000000080e128981 */ /* 0x0000a8000c1e1500 */
[----:B------:R-:W0:Y:S02]  /*14cb0*/  LDL R15, [R1+0x3d8] ;  /* 0x0003d800010f7983 */ /* 0x000e240000100800 */
[----:B0-----:R-:W-:-:S02]  /*14cc0*/  IADD3 R14, P1, PT, R15, R24, RZ ;  /* 0x000000180f0e7210 */ /* 0x001fc40007f3e0ff */
[----:B------:R-:W2:Y:S01]  /*14cd0*/  LDL R15, [R1+0x290] ;  /* 0x00029000010f7983 */ /* 0x000ea20000100800 */
[----:B------:R-:W-:Y:S02]  /*14ce0*/  PRMT R19, RZ, 0x7610, R19 ;  /* 0x00007610ff137816 */ /* 0x000fe40000000013 */
[----:B--2---:R-:W-:-:S05]  /*14cf0*/  IMAD.X R15, R15, 0x1, R0, P1 ;  /* 0x000000010f0f7824 */ /* 0x004fca00008e0600 */
[----:B------:R0:W2:Y:S04]  /*14d00*/  @!P0 LDG.E.U16 R19, desc[UR8][R14.64] ;  /* 0x000000080e138981 */ /* 0x0000a8000c1e1500 */
[----:B------:R-:W4:Y:S04]  /*14d10*/  LDL.LU R14, [R1+0x10] ;  /* 0x00001000010e7983 */ /* 0x000f280000300800 */
[----:B------:R-:W0:Y:S04]  /*14d20*/  LDL R15, [R1+0x3c8] ;  /* 0x0003c800010f7983 */ /* 0x000e280000100800 */
[----:B----4-:R0:W-:Y:S02]  /*14d30*/  STS.U16 [R4+UR4+0x380], R14 ;  /* 0x0003800e04007988 */ /* 0x0101e40008000404 */
[----:B0-----:R-:W-:-:S02]  /*14d40*/  IADD3 R14, P1, PT, R15, R24, RZ ;  /* 0x000000180f0e7210 */ /* 0x001fc40007f3e0ff */
[----:B------:R-:W4:Y:S04]  /*14d50*/  LDL R15, [R1+0x2b0] ;  /* 0x0002b000010f7983 */ /* 0x000f280000100800 */
[----:B------:R0:W-:Y:S02]  /*14d60*/  STS.U16 [R4+UR4+0x180], R22 ;  /* 0x0001801604007988 */ /* 0x0001e40008000404 */
[----:B0-----:R-:W-:Y:S01]  /*14d70*/  PRMT R22, RZ, 0x7610, R22 ;  /* 0x00007610ff167816 */ /* 0x001fe20000000016 */
[----:B----4-:R-:W-:-:S05]  /*14d80*/  IMAD.X R15, R15, 0x1, R0, P1 ;  /* 0x000000010f0f7824 */ /* 0x010fca00008e0600 */
[----:B------:R0:W4:Y:S04]  /*14d90*/  @!P0 LDG.E.U16 R22, desc[UR8][R14.64] ;  /* 0x000000080e168981 */ /* 0x000128000c1e1500 */
        /* <DEDUP_REMOVED lines=21> */
[----:B------:R-:W-:-:S03]  /*14ef0*/  PRMT R28, RZ, 0x7610, R28 ;  /* 0x00007610ff1c7816 */ /* 0x000fc6000000001c */
[----:B------:R0:W-:Y:S04]  /*14f00*/  STL [R1+0xf78], R24 ;  /* 0x000f781801007387 */ /* 0x0001e80000100800 */
[----:B0-----:R-:W3:Y:S04]  /*14f10*/  LDL.LU R24, [R1+0x24] ;  /* 0x0000240001187983 */ /* 0x001ee80000300800 */
[----:B------:R0:W-:Y:S04]  /*14f20*/  STL [R1+0xa3c], R0 ;  /* 0x000a3c0001007387 */ /* 0x0001e80000100800 */
[----:B------:R1:W-:Y:S01]  /*14f30*/  STS.U16 [R4+UR4+0xd80], R2 ;  /* 0x000d800204007988 */ /* 0x0003e20008000404 */
[----:B--2---:R-:W-:-:S03]  /*14f40*/  IMAD.X R15, R15, 0x1, R0, P1 ;  /* 0x000000010f0f7824 */ /* 0x004fc600008e0600 */
[----:B0-----:R-:W2:Y:S04]  /*14f50*/  LDL.LU R0, [R1+0x28] ;  /* 0x0000280001007983 */ /* 0x001ea80000300800 */
[----:B------:R-:W2:Y:S04]  /*14f60*/  @!P0 LDG.E.U16 R28, desc[UR8][R14.64] ;  /* 0x000000080e1c8981 */ /* 0x000ea8000c1e1500 */
[----:B------:R-:W2:Y:S01]  /*14f70*/  LDL.LU R15, [R1+0x2c] ;  /* 0x00002c00010f7983 */ /* 0x000ea20000300800 */
[----:B-1----:R-:W0:Y:S03]  /*14f80*/  S2R R2, SR_TID.X ;  /* 0x0000000000027919 */ /* 0x002e260000002100 */
[----:B------:R1:W-:Y:S04]  /*14f90*/  STS.U16 [R4+UR4+0x2380], R7 ;  /* 0x0023800704007988 */ /* 0x0003e80008000404 */
[----:B---3--:R3:W-:Y:S01]  /*14fa0*/  STS.U16 [R4+UR4+0x2180], R8 ;  /* 0x0021800804007988 */ /* 0x0087e20008000404 */
[----:B-1----:R-:W1:Y:S01]  /*14fb0*/  S2R R7, SR_CgaCtaId ;  /* 0x0000000000077919 */ /* 0x002e620000008800 */
[----:B---3--:R-:W3:Y:S02]  /*14fc0*/  S2R R8, SR_TID.X ;  /* 0x0000000000087919 */ /* 0x008ee40000002100 */
[----:B------:R-:W-:Y:S04]  /*14fd0*/  STS.U16 [R4+UR4+0x3d80], R24 ;  /* 0x003d801804007988 */ /* 0x000fe80008000404 */
        /* <DEDUP_REMOVED lines=12> */
[----:B------:R0:W-:Y:S04]  /*150a0*/  STS.U16 [R4+UR4+0x2780], R5 ;  /* 0x0027800504007988 */ /* 0x0001e80008000404 */
[----:B------:R-:W-:Y:S04]  /*150b0*/  STS.U16 [R4+UR4+0x2980], R13 ;  /* 0x0029800d04007988 */ /* 0x000fe80008000404 */
[----:B------:R-:W-:Y:S04]  /*150c0*/  STS.U16 [R4+UR4+0x2b80], R16 ;  /* 0x002b801004007988 */ /* 0x000fe80008000404 */
[----:B------:R-:W-:Y:S04]  /*150d0*/  STS.U16 [R4+UR4+0x2d80], R18 ;  /* 0x002d801204007988 */ /* 0x000fe80008000404 */
[----:B------:R-:W-:Y:S04]  /*150e0*/  STS.U16 [R4+UR4+0x2f80], R19 ;  /* 0x002f801304007988 */ /* 0x000fe80008000404 */
[----:B----4-:R-:W-:Y:S04]  /*150f0*/  STS.U16 [R4+UR4+0x3180], R22 ;  /* 0x0031801604007988 */ /* 0x010fe80008000404 */
[----:B------:R-:W-:Y:S04]  /*15100*/  STS.U16 [R4+UR4+0x3380], R25 ;  /* 0x0033801904007988 */ /* 0x000fe80008000404 */
[----:B------:R-:W-:Y:S01]  /*15110*/  STS.U16 [R4+UR4+0x3580], R27 ;  /* 0x0035801b04007988 */ /* 0x000fe20008000404 */
[----:B0-----:R-:W-:Y:S01]  /*15120*/  IMAD.SHL.U32 R5, R2, 0x8, RZ ;  /* 0x0000000802057824 */ /* 0x001fe200078e00ff */
[----:B---3--:R-:W-:-:S02]  /*15130*/  LOP3.LUT R8, R8, 0x20, RZ, 0xc0, !PT ;  /* 0x0000002008087812 */ /* 0x008fc400078ec0ff */
[----:B--2---:R-:W-:Y:S04]  /*15140*/  STS.U16 [R4+UR4+0x3b80], R0 ;  /* 0x003b800004007988 */ /* 0x004fe80008000404 */
[----:B------:R-:W-:Y:S04]  /*15150*/  STS.U16 [R4+UR4+0x3780], R28 ;  /* 0x0037801c04007988 */ /* 0x000fe80008000404 */
[----:B------:R0:W-:Y:S02]  /*15160*/  STS.U16 [R4+UR4+0x3980], R15 ;  /* 0x0039800f04007988 */ /* 0x0001e40008000404 */
[----:B0-----:R-:W-:-:S05]  /*15170*/  IMAD.SHL.U32 R4, R2, 0x40, RZ ;  /* 0x0000004002047824 */ /* 0x001fca00078e00ff */
[----:B------:R-:W-:-:S04]  /*15180*/  LOP3.LUT R4, R4, 0x1c0, RZ, 0xc0, !PT ;  /* 0x000001c004047812 */ /* 0x000fc800078ec0ff */
[----:B------:R-:W-:Y:S01]  /*15190*/  LOP3.LUT R4, R4, 0x30, R5, 0xf8, !PT ;  /* 0x0000003004047812 */ /* 0x000fe200078ef805 */
[----:B------:R-:W-:-:S05]  /*151a0*/  IMAD.SHL.U32 R5, R2, 0x2, RZ ;  /* 0x0000000202057824 */ /* 0x000fca00078e00ff */
[C-C-:B------:R-:W-:Y:S02]  /*151b0*/  LOP3.LUT R6, R4.reuse, 0x30, R5.reuse, 0x78, !PT ;  /* 0x0000003004067812 */ /* 0x140fe400078e7805 */
[----:B------:R-:W-:Y:S02]  /*151c0*/  LOP3.LUT R4, R4, 0x10, R5, 0x78, !PT ;  /* 0x0000001004047812 */ /* 0x000fe400078e7805 */
[----:B------:R-:W-:-:S04]  /*151d0*/  MOV R5, 0x400 ;  /* 0x0000040000057802 */ /* 0x000fc80000000f00 */
[----:B-1----:R-:W-:Y:S01]  /*151e0*/  LEA R5, R7, R5, 0x18 ;  /* 0x0000000507057211 */ /* 0x002fe200078ec0ff */
[----:B------:R-:W-:-:S05]  /*151f0*/  IMAD.SHL.U32 R7, R2, 0x20, RZ ;  /* 0x0000002002077824 */ /* 0x000fca00078e00ff */
[----:B------:R-:W-:Y:S01]  /*15200*/  LOP3.LUT R4, R4, 0x200, R7, 0xf8, !PT ;  /* 0x0000020004047812 */ /* 0x000fe200078ef807 */
[----:B------:R-:W-:-:S04]  /*15210*/  IMAD R7, R8, 0x10, R5 ;  /* 0x0000001008077824 */ /* 0x000fc800078e0205 */
[----:B------:R-:W-:Y:S01]  /*15220*/  IMAD.IADD R25, R6, 0x1, R7 ;  /* 0x0000000106197824 */ /* 0x000fe200078e0207 */
[----:B------:R-:W-:Y:S01]  /*15230*/  BAR.SYNC.DEFER_BLOCKING 0x0 ;  /* 0x0000000000007b1d */ /* 0x000fe20000010000 */
[----:B------:R-:W-:Y:S01]  /*15240*/  LOP3.LUT R6, R4, 0x20, RZ, 0x3c, !PT ;  /* 0x0000002004067812 */ /* 0x000fe200078e3cff */
[----:B------:R-:W-:-:S04]  /*15250*/  IMAD.IADD R4, R5, 0x1, R4 ;  /* 0x0000000105047824 */ /* 0x000fc800078e0204 */
[----:B------:R-:W0:Y:S04]  /*15260*/  LDSM.16.M88.4 R12, [R25] ;  /* 0x00000000190c783b */ /* 0x000e280000000200 */
[----:B------:R-:W1:Y:S04]  /*15270*/  LDSM.16.MT88.4 R16, [R4+0x4000] ;  /* 0x004000000410783b */ /* 0x000e680000004200 */
[----:B------:R-:W-:Y:S01]  /*15280*/  LDSM.16.M88.4 R20, [R25+0x400] ;  /* 0x000400001914783b */ /* 0x000fe20000000200 */
[----:B0-----:R-:W-:Y:S02]  /*15290*/  IMAD.MOV.U32 R11, RZ, RZ, R14 ;  /* 0x000000ffff0b7224 */ /* 0x001fe400078e000e */
[----:B------:R-:W-:Y:S01]  /*152a0*/  IMAD.MOV.U32 R10, RZ, RZ, R15 ;  /* 0x000000ffff0a7224 */ /* 0x000fe200078e000f */
[----:B-1----:R-:W-:Y:S04]  /*152b0*/  STL.64 [R1+0x1290], R18 ;  /* 0x0012901201007387 */ /* 0x002fe80000100a00 */
[----:B------:R-:W-:Y:S04]  /*152c0*/  STL.64 [R1+0x1288], R16 ;  /* 0x0012881001007387 */ /* 0x000fe80000100a00 */
[----:B------:R0:W-:Y:S04]  /*152d0*/  STL.64 [R1+0x1270], R10 ;  /* 0x0012700a01007387 */ /* 0x0001e80000100a00 */
[----:B------:R-:W2:Y:S04]  /*152e0*/  LDL.LU.64 R8, [R1+0x760] ;  /* 0x0007600001087983 */ /* 0x000ea80000300a00 */
[----:B------:R-:W1:Y:S04]  /*152f0*/  LDSM.16.M88.4 R16, [R25+0x800] ;  /* 0x000800001910783b */ /* 0x000e680000000200 */
[----:B0-----:R-:W3:Y:S01]  /*15300*/  LDL.LU.64 R10, [R1+0x768] ;  /* 0x00076800010a7983 */ /* 0x001ee20000300a00 */
[----:B-1----:R-:W-:-:S02]  /*15310*/  IMAD.MOV.U32 R24, RZ, RZ, R16 ;  /* 0x000000ffff187224 */ /* 0x002fc400078e0010 */
[----:B------:R-:W-:Y:S02]  /*15320*/  IMAD.MOV.U32 R3, RZ, RZ, R17 ;  /* 0x000000ffff037224 */ /* 0x000fe400078e0011 */
[----:B------:R-:W-:Y:S02]  /*15330*/  IMAD.MOV.U32 R2, RZ, RZ, R12 ;  /* 0x000000ffff027224 */ /* 0x000fe400078e000c */
[----:B------:R-:W-:Y:S01]  /*15340*/  IMAD.MOV.U32 R0, RZ, RZ, R13 ;  /* 0x000000ffff007224 */ /* 0x000fe200078e000d */
[----:B---3--:R-:W-:Y:S04]  /*15350*/  STL.64 [R1+0x1280], R10 ;  /* 0x0012800a01007387 */ /* 0x008fe80000100a00 */
[----:B--2---:R0:W-:Y:S04]  /*15360*/  STL.64 [R1+0x1278], R8 ;  /* 0x0012780801007387 */ /* 0x0041e80000100a00 */
[----:B0-----:R-:W2:Y:S04]  /*15370*/  LDL.LU.64 R8, [R1+0x780] ;  /* 0x0007800001087983 */ /* 0x001ea80000300a00 */
[----:B------:R-:W2:Y:S04]  /*15380*/  LDL.LU.64 R10, [R1+0x788] ;  /* 0x00078800010a7983 */ /* 0x000ea80000300a00 */
[----:B------:R-:W-:Y:S04]  /*15390*/  STL.64 [R1+0x1268], R22 ;  /* 0x0012681601007387 */ /* 0x000fe80000100a00 */
[----:B------:R0:W-:Y:S04]  /*153a0*/  STL.64 [R1+0x1260], R20 ;  /* 0x0012601401007387 */ /* 0x0001e80000100a00 */
[----:B------:R-:W-:Y:S04]  /*153b0*/  STL.64 [R1+0x28], R18 ;  /* 0x0000281201007387 */ /* 0x000fe80000100a00 */
[----:B------:R-:W1:Y:S01]  /*153c0*/  LDSM.16.M88.4 R16, [R25+0xc00] ;  /* 0x000c00001910783b */ /* 0x000e620000000200 */
[----:B0-----:R-:W-:-:S02]  /*153d0*/  IMAD.MOV.U32 R20, RZ, RZ, R2 ;  /* 0x000000ffff147224 */ /* 0x001fc400078e0002 */
[----:B------:R-:W-:Y:S01]  /*153e0*/  IMAD.MOV.U32 R21, RZ, RZ, R0 ;  /* 0x000000ffff157224 */ /* 0x000fe200078e0000 */
[----:B-1----:R0:W-:Y:S01]  /*153f0*/  STL.64 [R1+0x38], R18 ;  /* 0x0000381201007387 */ /* 0x0021e20000100a00 */
[----:B------:R-:W-:Y:S02]  /*15400*/  IMAD.MOV.U32 R2, RZ, RZ, R16 ;  /* 0x000000ffff027224 */ /* 0x000fe400078e0010 */
[----:B------:R-:W-:Y:S01]  /*15410*/  IMAD.MOV.U32 R0, RZ, RZ, R17 ;  /* 0x000000ffff007224 */ /* 0x000fe200078e0011 */
[----:B0-----:R-:W2:Y:S04]  /*15420*/  LDL.LU.64 R18, [R1+0x1290] ;  /* 0x0012900001127983 */ /* 0x001ea80000300a00 */
[----:B------:R-:W2:Y:S01]  /*15430*/  LDL.LU.64 R16, [R1+0x1288] ;  /* 0x0012880001107983 */ /* 0x000ea20000300a00 */
[----:B------:R-:W-:-:S05]  /*15440*/  IMAD.IADD R5, R5, 0x1, R6 ;  /* 0x0000000105057824 */ /* 0x000fca00078e0206 */
[----:B------:R-:W0:Y:S01]  /*15450*/  LDSM.16.MT88.4 R12, [R5+0x4000] ;  /* 0x00400000050c783b */ /* 0x000e220000004200 */
[----:B--2---:R-:W-:-:S15]  /*15460*/  HMMA.16816.F32 R8, R16, R20, R8 ;  /* 0x000000141008723c */ /* 0x004fde0000001808 */
[----:B------:R-:W-:-:S04]  /*15470*/  NOP ;  /* 0x0000000000007918 */ /* 0x000fc80000000000 */
[----:B------:R-:W-:Y:S04]  /*15480*/  STL.64 [R1+0x40], R8 ;  /* 0x0000400801007387 */ /* 0x000fe80000100a00 */
[----:B------:R1:W-:Y:S04]  /*15490*/  STL.64 [R1+0x48], R10 ;  /* 0x0000480a01007387 */ /* 0x0003e80000100a00 */
[----:B-1----:R-:W0:Y:S04]  /*154a0*/  LDL.LU.64 R10, [R1+0x1280] ;  /* 0x00128000010a7983 */ /* 0x002e280000300a00 */
[----:B------:R-:W0:Y:S02]  /*154b0*/  LDL.LU.64 R8, [R1+0x1278] ;  /* 0x0012780001087983 */ /* 0x000e240000300a00 */
[----:B0-----:R-:W-:Y:S02]  /*154c0*/  HMMA.16816.F32 R20, R12, R20, R8 ;  /* 0x000000140c14723c */ /* 0x001fe40000001808 */
[----:B------:R-:W2:-:S15]  /*154d0*/  LDL.LU.64 R10, [R1+0x1270] ;  /* 0x00127000010a7983 */ /* 0x000e9e0000300a00 */
[----:B------:R-:W-:Y:S02]  /*154e0*/  NOP ;  /* 0x0000000000007918 */ /* 0x000fe40000000000 */
[----:B------:R-:W-:Y:S02]  /*154f0*/  IMAD.MOV.U32 R7, RZ, RZ, R22 ;  /* 0x000000ffff077224 */ /* 0x000fe400078e0016 */
[----:B------:R-:W-:Y:S02]  /*15500*/  IMAD.MOV.U32 R6, RZ, RZ, R23 ;  /* 0x000000ffff067224 */ /* 0x000fe400078e0017 */
[----:B------:R-:W-:Y:S01]  /*15510*/  IMAD.MOV.U32 R9, RZ, RZ, R20 ;  /* 0x000000ffff097224 */ /* 0x000fe200078e0014 */
[----:B------:R-:W3:Y:S01]  /*15520*/  LDL.LU.64 R22, [R1+0x1268] ;  /* 0x0012680001167983 */ /* 0x000ee20000300a00 */
[----:B------:R-:W-:-:S03]  /*15530*/  IMAD.MOV.U32 R8, RZ, RZ, R21 ;  /* 0x000000ffff087224 */ /* 0x000fc600078e0015 */
[----:B------:R-:W4:Y:S04]  /*15540*/  LDL.LU.64 R20, [R1+0x1260] ;  /* 0x0012600001147983 */ /* 0x000f280000300a00 */
[----:B------:R-:W-:Y:S04]  /*15550*/  STL.64 [R1+0x1258], R14 ;  /* 0x0012580e01007387 */ /* 0x000fe80000100a00 */
[----:B------:R0:W-:Y:S04]  /*15560*/  STL.64 [R1+0x1250], R12 ;  /* 0x0012500c01007387 */ /* 0x0001e80000100a00 */
[----:B0-----:R-:W4:Y:S04]  /*15570*/  LDL.LU.64 R12, [R1+0x770] ;  /* 0x00077000010c7983 */ /* 0x001f280000300a00 */
[----:B------:R-:W4:Y:S04]  /*15580*/  LDL.LU.64 R14, [R1+0x778] ;  /* 0x00077800010e7983 */ /* 0x000f280000300a00 */
[----:B------:R-:W-:Y:S04]  /*15590*/  STL.64 [R1+0x1208], R6 ;  /* 0x0012080601007387 */ /* 0x000fe80000100a00 */
[----:B------:R0:W-:Y:S04]  /*155a0*/  STL.64 [R1+0x1200], R4 ;  /* 0x0012000401007387 */ /* 0x0001e80000100a00 */
[----:B0-----:R-:W2:Y:S04]  /*155b0*/  LDL.LU.64 R4, [R1+0x710] ;  /* 0x0007100001047983 */ /* 0x001ea80000300a00 */
[----:B------:R-:W2:Y:S04]  /*155c0*/  LDL.LU.64 R6, [R1+0x718] ;  /* 0x0007180001067983 */ /* 0x000ea80000300a00 */
[----:B--2---:R-:W-:Y:S04]  /*155d0*/  STL.64 [R1+0x1218], R6 ;  /* 0x0012180601007387 */ /* 0x004fe80000100a00 */
[----:B------:R0:W-:Y:S04]  /*155e0*/  STL.64 [R1+0x1210], R4 ;  /* 0x0012100401007387 */ /* 0x0001e80000100a00 */
[----:B0-----:R-:W2:Y:S04]  /*155f0*/  LDL.LU.64 R4, [R1+0x730] ;  /* 0x0007300001047983 */ /* 0x001ea80000300a00 */
[----:B------:R-:W2:Y:S04]  /*15600*/  LDL.LU.64 R6, [R1+0x738] ;  /* 0x0007380001067983 */ /* 0x000ea80000300a00 */
[----:B--2---:R-:W-:Y:S04]  /*15610*/  STL.64 [R1+0x1228], R6 ;  /* 0x0012280601007387 */ /* 0x004fe80000100a00 */
[----:B------:R0:W-:Y:S02]  /*15620*/  STL.64 [R1+0x1220], R4 ;  /* 0x0012200401007387 */ /* 0x0001e40000100a00 */
[----:B0-----:R-:W-:-:S02]  /*15630*/  IMAD.MOV.U32 R4, RZ, RZ, R24 ;  /* 0x000000ffff047224 */ /* 0x001fc400078e0018 */
[----:B------:R-:W-:-:S05]  /*15640*/  IMAD.MOV.U32 R5, RZ, RZ, R3 ;  /* 0x000000ffff057224 */ /* 0x000fca00078e0003 */
[----:B------:R0:W-:Y:S04]  /*15650*/  STL.64 [R1+0x1248], R4 ;  /* 0x0012480401007387 */ /* 0x0001e80000100a00 */
[----:B0-----:R-:W2:Y:S04]  /*15660*/  LDL.LU.64 R4, [R1+0x750] ;  /* 0x0007500001047983 */ /* 0x001ea80000300a00 */
[----:B------:R-:W2:Y:S04]  /*15670*/  LDL.LU.64 R6, [R1+0x758] ;  /* 0x0007580001067983 */ /* 0x000ea80000300a00 */
[----:B------:R-:W-:Y:S04]  /*15680*/  STL.64 [R1+0x11f8], R10 ;  /* 0x0011f80a01007387 */ /* 0x000fe80000100a00 */
[----:B------:R0:W-:Y:S02]  /*15690*/  STL.64 [R1+0x11f0], R8 ;  /* 0x0011f00801007387 */ /* 0x0001e40000100a00 */
[----:B0-----:R-:W-:-:S02]  /*156a0*/  IMAD.MOV.U32 R8, RZ, RZ, R2 ;  /* 0x000000ffff087224 */ /* 0x001fc400078e0002 */
[----:B------:R-:W-:-:S05]  /*156b0*/  IMAD.MOV.U32 R9, RZ, RZ, R0 ;  /* 0x000000ffff097224 */ /* 0x000fca00078e0000 */
[----:B------:R0:W-:Y:S04]  /*156c0*/  STL.64 [R1+0x1230], R8 ;  /* 0x0012300801007387 */ /* 0x0001e80000100a00 */
[----:B0-----:R-:W2:Y:S04]  /*156d0*/  LDL.LU.64 R8, [R1+0x720] ;  /* 0x0007200001087983 */ /* 0x001ea80000300a00 */
[----:B------:R-:W2:Y:S01]  /*156e0*/  LDL.LU.64 R10, [R1+0x728] ;  /* 0x00072800010a7983 */ /* 0x000ea20000300a00 */
[----:B----4-:R-:W-:-:S15]  /*156f0*/  HMMA.16816.F32 R12, R16, R20, R12 ;  /* 0x00000014100c723c */ /* 0x010fde000000180c */
[----:B------:R-:W-:-:S04]  /*15700*/  NOP ;  /* 0x0000000000007918 */ /* 0x000fc80000000000 */
[----:B------:R-:W-:Y:S02]  /*15710*/  IMAD.MOV.U32 R26, RZ, RZ, R14 ;  /* 0x000000ffff1a7224 */ /* 0x000fe400078e000e */
[----:B------:R-:W-:Y:S02]  /*15720*/  IMAD.MOV.U32 R24, RZ, RZ, R15 ;  /* 0x000000ffff187224 */ /* 0x000fe400078e000f */
[----:B------:R-:W-:Y:S01]  /*15730*/  IMAD.MOV.U32 R27, RZ, RZ, R13 ;  /* 0x000000ffff1b7224 */ /* 0x000fe200078e000d */
[----:B--2---:R-:W-:Y:S04]  /*15740*/  STL.64 [R1+0x1240], R10 ;  /* 0x0012400a01007387 */ /* 0x004fe80000100a00 */
[----:B------:R0:W-:Y:S04]  /*15750*/  STL.64 [R1+0x1238], R8 ;  /* 0x0012380801007387 */ /* 0x0001e80000100a00 */
[----:B0-----:R-:W2:Y:S04]  /*15760*/  LDL.LU.64 R8, [R1+0x740] ;  /* 0x0007400001087983 */ /* 0x001ea80000300a00 */
[----:B------:R-:W2:Y:S04]  /*15770*/  LDL.LU.64 R10, [R1+0x748] ;  /* 0x00074800010a7983 */ /* 0x000ea80000300a00 */
[----:B------:R0:W-:Y:S04]  /*15780*/  STL [R1+0x70], R12 ;  /* 0x0000700c01007387 */ /* 0x0001e80000100800 */
[----:B------:R-:W4:Y:S04]  /*15790*/  LDL.LU.64 R14, [R1+0x1258] ;  /* 0x00125800010e7983 */ /* 0x000f280000300a00 */
[----:B0-----:R-:W4:Y:S02]  /*157a0*/  LDL.LU.64 R12, [R1+0x1250] ;  /* 0x00125000010c7983 */ /* 0x001f240000300a00 */
[----:B----4-:R-:W-:-:S15]  /*157b0*/  HMMA.16816.F32 R4, R12, R20, R4 ;  /* 0x000000140c04723c */ /* 0x010fde0000001804 */
[----:B------:R-:W-:-:S04]  /*157c0*/  NOP ;  /* 0x0000000000007918 */ /* 0x000fc80000000000 */
[----:B------:R0:W-:Y:S04]  /*157d0*/  STL.64 [R1+0x60], R4 ;  /* 0x0000600401007387 */ /* 0x0001e80000100a00 */
[----:B------:R-:W-:Y:S04]  /*157e0*/  STL.64 [R1+0x68], R6 ;  /* 0x0000680601007387 */ /* 0x000fe80000100a00 */
[----:B0-----:R-:W2:Y:S02]  /*157f0*/  LDL.LU.64 R4, [R1+0x1248] ;  /* 0x0012480001047983 */ /* 0x001ea40000300a00 */
[----:B--2---:R-:W-:-:S15]  /*15800*/  HMMA.16816.F32 R8, R16, R4, R8 ;  /* 0x000000041008723c */ /* 0x004fde0000001808 */
[----:B------:R-:W-:-:S04]  /*15810*/  NOP ;  /* 0x0000000000007918 */ /* 0x000fc80000000000 */
[----:B------:R-:W-:Y:S04]  /*15820*/  STL.64 [R1+0x90], R8 ;  /* 0x0000900801007387 */ /* 0x000fe80000100a00 */
[----:B------:R0:W-:Y:S04]  /*15830*/  STL.64 [R1+0x98], R10 ;  /* 0x0000980a01007387 */ /* 0x0001e80000100a00 */
[----:B0-----:R-:W2:Y:S04]  /*15840*/  LDL.LU.64 R10, [R1+0x1240] ;  /* 0x00124000010a7983 */ /* 0x001ea80000300a00 */
[----:B------:R-:W2:Y:S02]  /*15850*/  LDL.LU.64 R8, [R1+0x1238] ;  /* 0x0012380001087983 */ /* 0x000ea40000300a00 */
[----:B--2---:R-:W-:Y:S02]  /*15860*/  HMMA.16816.F32 R4, R12, R4, R8 ;  /* 0x000000040c04723c */ /* 0x004fe40000001808 */
[----:B------:R-:W2:-:S15]  /*15870*/  LDL.LU.64 R8, [R1+0x1230] ;  /* 0x0012300001087983 */ /* 0x000e9e0000300a00 */
[----:B------:R-:W-:Y:S02]  /*15880*/  NOP ;  /* 0x0000000000007918 */ /* 0x000fe40000000000 */
[----:B------:R-:W-:Y:S02]  /*15890*/  IMAD.MOV.U32 R3, RZ, RZ, R6 ;  /* 0x000000ffff037224 */ /* 0x000fe400078e0006 */
[----:B------:R-:W-:Y:S02]  /*158a0*/  IMAD.MOV.U32 R0, RZ, RZ, R7 ;  /* 0x000000ffff007224 */ /* 0x000fe400078e0007 */
[----:B------:R-:W-:Y:S01]  /*158b0*/  IMAD.MOV.U32 R29, RZ, RZ, R4 ;  /* 0x000000ffff1d7224 */ /* 0x000fe200078e0004 */
[----:B------:R-:W2:Y:S01]  /*158c0*/  LDL.LU.64 R6, [R1+0x1228] ;  /* 0x0012280001067983 */ /* 0x000ea20000300a00 */
[----:B------:R-:W-:-:S03]  /*158d0*/  IMAD.MOV.U32 R28, RZ, RZ, R5 ;  /* 0x000000ffff1c7224 */ /* 0x000fc600078e0005 */
[----:B------:R-:W2:Y:S02]  /*158e0*/  LDL.LU.64 R4, [R1+0x1220] ;  /* 0x0012200001047983 */ /* 0x000ea40000300a00 */
[----:B--2---:R-:W-:-:S15]  /*158f0*/  HMMA.16816.F32 R4, R16, R8, R4 ;  /* 0x000000081004723c */ /* 0x004fde0000001804 */
[----:B------:R-:W-:-:S04]  /*15900*/  NOP ;  /* 0x0000000000007918 */ /* 0x000fc80000000000 */
[----:B------:R-:W-:Y:S01]  /*15910*/  STL.64 [R1+0xc0], R4 ;  /* 0x0000c00401007387 */ /* 0x000fe20000100a00 */
[----:B------:R-:W-:-:S03]  /*15920*/  IMAD.MOV.U32 R2, RZ, RZ, R7 ;  /* 0x000000ffff027224 */ /* 0x000fc600078e0007 */
[----:B------:R0:W-:Y:S04]  /*15930*/  STL [R1+0xc8], R6 ;  /* 0x0000c80601007387 */ /* 0x0001e80000100800 */
[----:B0-----:R-:W2:Y:S04]  /*15940*/  LDL.LU.64 R6, [R1+0x1218] ;  /* 0x0012180001067983 */ /* 0x001ea80000300a00 */
[----:B------:R-:W2:Y:S02]  /*15950*/  LDL.LU.64 R4, [R1+0x1210] ;  /* 0x0012100001047983 */ /* 0x000ea40000300a00 */
[----:B--2---:R-:W-:Y:S02]  /*15960*/  HMMA.16816.F32 R8, R12, R8, R4 ;  /* 0x000000080c08723c */ /* 0x004fe40000001804 */
[----:B------:R-:W2:Y:S04]  /*15970*/  LDL.LU.64 R6, [R1+0x1208] ;  /* 0x0012080001067983 */ /* 0x000ea80000300a00 */
[----:B------:R-:W4:-:S13]  /*15980*/  LDL.LU.64 R4, [R1+0x1200] ;  /* 0x0012000001047983 */ /* 0x000f1a0000300a00 */
[----:B------:R-:W-:Y:S01]  /*15990*/  IMAD.MOV.U32 R21, RZ, RZ, R10 ;  /* 0x000000ffff157224 */ /* 0x000fe200078e000a */
[----:B------:R0:W-:Y:S01]  /*159a0*/  STL.64 [R1+0xb0], R8 ;  /* 0x0000b00801007387 */ /* 0x0001e20000100a00 */
[----:B------:R-:W-:-:S03]  /*159b0*/  IMAD.MOV.U32 R20, RZ, RZ, R11 ;  /* 0x000000ffff147224 */ /* 0x000fc600078e000b */
[----:B------:R-:W2:Y:S04]  /*159c0*/  LDL.LU.64 R10, [R1+0x11f8] ;  /* 0x0011f800010a7983 */ /* 0x000ea80000300a00 */
[----:B0-----:R-:W4:Y:S04]  /*159d0*/  LDL.LU.64 R8, [R1+0x11f0] ;  /* 0x0011f00001087983 */ /* 0x001f280000300a00 */
[----:B------:R-:W-:Y:S04]  /*159e0*/  STL.64 [R1+0x11e8], R14 ;  /* 0x0011e80e01007387 */ /* 0x000fe80000100a00 */
[----:B------:R0:W-:Y:S04]  /*159f0*/  STL.64 [R1+0x11e0], R12 ;  /* 0x0011e00c01007387 */ /* 0x0001e80000100a00 */
[----:B0-----:R-:W4:Y:S04]  /*15a00*/  LDL.LU.64 R12, [R1+0x700] ;  /* 0x00070000010c7983 */ /* 0x001f280000300a00 */
[----:B------:R-:W4:Y:S04]  /*15a10*/  LDL.LU.64 R14, [R1+0x708] ;  /* 0x00070800010e7983 */ /* 0x000f280000300a00 */
[----:B---3--:R2:W-:Y:S04]  /*15a20*/  STL.64 [R1+0x1190], R22 ;  /* 0x0011901601007387 */ /* 0x0085e80000100a00 */
[----:B------:R-:W-:Y:S01]  /*15a30*/  STL.64 [R1+0x1188], R20 ;  /* 0x0011881401007387 */ /* 0x000fe20000100a00 */
[----:B--2---:R-:W-:-:S02]  /*15a40*/  IMAD.MOV.U32 R22, RZ, RZ, R11 ;  /* 0x000000ffff167224 */ /* 0x004fc400078e000b */
[----:B------:R-:W-:-:S05]  /*15a50*/  IMAD.MOV.U32 R23, RZ, RZ, R10 ;  /* 0x000000ffff177224 */ /* 0x000fca00078e000a */
[----:B------:R-:W-:Y:S04]  /*15a60*/  STL.64 [R1+0x11c8], R22 ;  /* 0x0011c81601007387 */ /* 0x000fe80000100a00 */
[----:B------:R-:W0:Y:S04]  /*15a70*/  LDSM.16.M88.4 R20, [R25+0x1000] ;  /* 0x001000001914783b */ /* 0x000e280000000200 */
[----:B------:R1:W-:Y:S04]  /*15a80*/  STL.64 [R1+0x11c0], R26 ;  /* 0x0011c01a01007387 */ /* 0x0003e80000100a00 */
[----:B------:R4:W-:Y:S01]  /*15a90*/  STL.64 [R1+0x11b8], R24 ;  /* 0x0011b81801007387 */ /* 0x0009e20000100a00 */
[----:B-1----:R-:W-:-:S02]  /*15aa0*/  IMAD.MOV.U32 R26, RZ, RZ, R7 ;  /* 0x000000ffff1a7224 */ /* 0x002fc400078e0007 */
[----:B------:R-:W-:Y:S02]  /*15ab0*/  IMAD.MOV.U32 R27, RZ, RZ, R6 ;  /* 0x000000ffff1b7224 */ /* 0x000fe400078e0006 */
[----:B----4-:R-:W-:Y:S02]  /*15ac0*/  IMAD.MOV.U32 R24, RZ, RZ, R9 ;  /* 0x000000ffff187224 */ /* 0x010fe400078e0009 */
[----:B------:R-:W-:Y:S02]  /*15ad0*/  IMAD.MOV.U32 R25, RZ, RZ, R8 ;  /* 0x000000ffff197224 */ /* 0x000fe400078e0008 */
[----:B------:R-:W1:Y:S04]  /*15ae0*/  LDSM.16.MT88.4 R8, [R4+0x4400] ;  /* 0x004400000408783b */ /* 0x000e680000004200 */
[----:B------:R-:W2:Y:S01]  /*15af0*/  LDSM.16.MT88.4 R4, [R5+0x4400] ;  /* 0x004400000504783b */ /* 0x000ea20000004200 */
[-C--:B0-----:R-:W-:Y:S03]  /*15b00*/  HMMA.16816.F32 R12, R16, R20.reuse, R12 ;  /* 0x00000014100c723c */ /* 0x081fe6000000180c */
[----:B------:R-:W-:Y:S04]  /*15b10*/  STL.64 [R1+0x58], R22 ;  /* 0x0000581601007387 */ /* 0x000fe80000100a00 */
[----:B------:R-:W-:Y:S04]  /*15b20*/  STL.64 [R1+0x11d8], R26 ;  /* 0x0011d81a01007387 */ /* 0x000fe80000100a00 */
[----:B------:R0:W-:Y:S04]  /*15b30*/  STL.64 [R1+0x11d0], R24 ;  /* 0x0011d01801007387 */ /* 0x0001e80000100a00 */
[----:B0-----:R-:W3:Y:S04]  /*15b40*/  LDL.LU.64 R24, [R1+0x6e0] ;  /* 0x0006e00001187983 */ /* 0x001ee80000300a00 */
[----:B------:R-:W3:Y:S04]  /*15b50*/  LDL.LU.64 R26, [R1+0x6e8] ;  /* 0x0006e800011a7983 */ /* 0x000ee80000300a00 */
[----:B------:R-:W-:Y:S04]  /*15b60*/  STL.64 [R1+0x110], R12 ;  /* 0x0001100c01007387 */ /* 0x000fe80000100a00 */
[----:B------:R0:W-:Y:S04]  /*15b70*/  STL.64 [R1+0x118], R14 ;  /* 0x0001180e01007387 */ /* 0x0001e80000100a00 */
[----:B0-----:R-:W3:Y:S04]  /*15b80*/  LDL.LU.64 R14, [R1+0x11e8] ;  /* 0x0011e800010e7983 */ /* 0x001ee80000300a00 */
[----:B------:R-:W3:Y:S02]  /*15b90*/  LDL.LU.64 R12, [R1+0x11e0] ;  /* 0x0011e000010c7983 */ /* 0x000ee40000300a00 */
[----:B---3--:R-:W-:Y:S02]  /*15ba0*/  HMMA.16816.F32 R20, R12, R20, R24 ;  /* 0x000000140c14723c */ /* 0x008fe40000001818 */
[----:B------:R-:W2:Y:S04]  /*15bb0*/  LDL.LU.64 R26, [R1+0x11d8] ;  /* 0x0011d800011a7983 */ /* 0x000ea80000300a00 */
[----:B------:R-:W2:-:S13]  /*15bc0*/  LDL.LU.64 R24, [R1+0x11d0] ;  /* 0x0011d00001187983 */ /* 0x000e9a0000300a00 */
[----:B------:R-:W-:Y:S04]  /*15bd0*/  STL.64 [R1+0xf0], R20 ;  /* 0x0000f01401007387 */ /* 0x000fe80000100a00 */
[----:B------:R0:W-:Y:S04]  /*15be0*/  STL.64 [R1+0xf8], R22 ;  /* 0x0000f81601007387 */ /* 0x0001e80000100a00 */
[----:B0-----:R-:W1:Y:S04]  /*15bf0*/  LDL.LU.64 R22, [R1+0x11c8] ;  /* 0x0011c80001167983 */ /* 0x001e680000300a00 */
[----:B------:R-:W-:Y:S04]  /*15c00*/  STL.64 [R1+0x11b0], R14 ;  /* 0x0011b00e01007387 */ /* 0x000fe80000100a00 */
[----:B------:R0:W-:Y:S04]  /*15c10*/  STL.64 [R1+0x11a8], R12 ;  /* 0x0011a80c01007387 */ /* 0x0001e80000100a00 */
[----:B0-----:R-:W1:Y:S04]  /*15c20*/  LDL.LU R12, [R1+0x40] ;  /* 0x00004000010c7983 */ /* 0x001e680000300800 */
[----:B------:R-:W1:Y:S04]  /*15c30*/  LDL.LU R13, [R1+0x44] ;  /* 0x00004400010d7983 */ /* 0x000e680000300800 */
[----:B------:R-:W1:Y:S04]  /*15c40*/  LDL.LU R14, [R1+0x48] ;  /* 0x00004800010e7983 */ /* 0x000e680000300800 */
[----:B------:R-:W1:Y:S02]  /*15c50*/  LDL.LU R15, [R1+0x4c] ;  /* 0x00004c00010f7983 */ /* 0x000e640000300800 */
[-C--:B-1----:R-:W-:Y:S08]  /*15c60*/  HMMA.16816.F32 R12, R8, R22.reuse, R12 ;  /* 0x00000016080c723c */ /* 0x082ff0000000180c */
[----:B--2---:R-:W-:Y:S11]  /*15c70*/  HMMA.16816.F32 R20, R4, R22, R24 ;  /* 0x000000160414723c */ /* 0x004ff60000001818 */
[----:B------:R0:W-:Y:S04]  /*15c80*/  STL.64 [R1+0x780], R12 ;  /* 0x0007800c01007387 */ /* 0x0001e80000100a00 */
[----:B------:R1:W-:Y:S04]  /*15c90*/  STL.64 [R1+0x788], R14 ;  /* 0x0007880e01007387 */ /* 0x0003e80000100a00 */
[----:B0-----:R-:W2:Y:S04]  /*15ca0*/  LDL.LU.64 R12, [R1+0x6f0] ;  /* 0x0006f000010c7983 */ /* 0x001ea80000300a00 */
[----:B-1----:R-:W2:Y:S04]  /*15cb0*/  LDL.LU.64 R14, [R1+0x6f8] ;  /* 0x0006f800010e7983 */ /* 0x002ea80000300a00 */
[----:B------:R-:W-:Y:S04]  /*15cc0*/  STL.64 [R1+0x11a0], R10 ;  /* 0x0011a00a01007387 */ /* 0x000fe80000100a00 */
[----:B------:R0:W-:Y:S04]  /*15cd0*/  STL.64 [R1+0x1198], R8 ;  /* 0x0011980801007387 */ /* 0x0001e80000100a00 */
[----:B0-----:R-:W3:Y:S04]  /*15ce0*/  LDL.LU.64 R8, [R1+0x6d0] ;  /* 0x0006d00001087983 */ /* 0x001ee80000300a00 */
[----:B------:R-:W3:Y:S04]  /*15cf0*/  LDL.LU.64 R10, [R1+0x6d8] ;  /* 0x0006d800010a7983 */ /* 0x000ee80000300a00 */
[----:B------:R-:W4:Y:S04]  /*15d00*/  LDL.LU.64 R26, [R1+0x11c0] ;  /* 0x0011c000011a7983 */ /* 0x000f280000300a00 */
[----:B------:R-:W2:Y:S04]  /*15d10*/  LDL.LU.64 R24, [R1+0x11b8] ;  /* 0x0011b80001187983 */ /* 0x000ea80000300a00 */
[----:B------:R-:W-:Y:S04]  /*15d20*/  STL.64 [R1+0x1180], R6 ;  /* 0x0011800601007387 */ /* 0x000fe80000100a00 */
[----:B------:R0:W-:Y:S04]  /*15d30*/  STL.64 [R1+0x1178], R4 ;  /* 0x0011780401007387 */ /* 0x0001e80000100a00 */
[----:B------:R-:W-:Y:S04]  /*15d40*/  STL.64 [R1+0x760], R20 ;  /* 0x0007601401007387 */ /* 0x000fe80000100a00 */
[----:B------:R-:W-:Y:S04]  /*15d50*/  STL.64 [R1+0x768], R22 ;  /* 0x0007681601007387 */ /* 0x000fe80000100a00 */
[----:B0-----:R-:W3:Y:S04]  /*15d60*/  LDL.LU R4, [R1+0x70] ;  /* 0x0000700001047983 */ /* 0x001ee80000300800 */
[----:B--2---:R-:W0:Y:S01]  /*15d70*/  LDSM.16.M88.4 R20, [R25+0x1400] ;  /* 0x001400001914783b */ /* 0x004e220000000200 */
[----:B----4-:R-:W-:-:S02]  /*15d80*/  IMAD.MOV.U32 R6, RZ, RZ, R26 ;  /* 0x000000ffff067224 */ /* 0x010fc400078e001a */
[----:B------:R-:W-:Y:S02]  /*15d90*/  IMAD.MOV.U32 R5, RZ, RZ, R27 ;  /* 0x000000ffff057224 */ /* 0x000fe400078e001b */
[----:B------:R-:W-:Y:S01]  /*15da0*/  IMAD.MOV.U32 R7, RZ, RZ, R24 ;  /* 0x000000ffff077224 */ /* 0x000fe200078e0018 */
[----:B0-----:R-:W-:Y:S01]  /*15db0*/  HMMA.16816.F32 R12, R16, R20, R12 ;  /* 0x00000014100c723c */ /* 0x001fe2000000180c */
[----:B------:R-:W-:Y:S02]  /*15dc0*/  IMAD.MOV.U32 R26, RZ, RZ, R23 ;  /* 0x000000ffff1a7224 */ /* 0x000fe400078e0017 */
[----:B------:R-:W-:-:S03]  /*15dd0*/  IMAD.MOV.U32 R27, RZ, RZ, R22 ;  /* 0x000000ffff1b7224 */ /* 0x000fc600078e0016 */
[----:B------:R-:W-:Y:S04]  /*15de0*/  STL [R1+0x1094], R26 ;  /* 0x0010941a01007387 */ /* 0x000fe80000100800 */
[----:B------:R-:W-:Y:S09]  /*15df0*/  STL [R1+0x1090], R27 ;  /* 0x0010901b01007387 */ /* 0x000ff20000100800 */
[----:B------:R-:W-:Y:S01]  /*15e00*/  STL.64 [R1+0x100], R12 ;  /* 0x0001000c01007387 */ /* 0x000fe20000100a00 */
[----:B------:R-:W-:-:S03]  /*15e10*/  IMAD.MOV.U32 R24, RZ, RZ, R15 ;  /* 0x000000ffff187224 */ /* 0x000fc600078e000f */
[----:B------:R0:W-:Y:S04]  /*15e20*/  STL [R1+0x108], R14 ;  /* 0x0001080e01007387 */ /* 0x0001e80000100800 */
[----:B0-----:R-:W3:Y:S04]  /*15e30*/  LDL.LU.64 R14, [R1+0x11b0] ;  /* 0x0011b000010e7983 */ /* 0x001ee80000300a00 */
[----:B------:R-:W3:Y:S02]  /*15e40*/  LDL.LU.64 R12, [R1+0x11a8] ;  /* 0x0011a800010c7983 */ /* 0x000ee40000300a00 */
[----:B---3--:R-:W-:Y:S02]  /*15e50*/  HMMA.16816.F32 R20, R12, R20, R8 ;  /* 0x000000140c14723c */ /* 0x008fe40000001808 */
[----:B------:R-:W2:Y:S04]  /*15e60*/  LDL.LU.64 R10, [R1+0x11a0] ;  /* 0x0011a000010a7983 */ /* 0x000ea80000300a00 */
[----:B------:R-:W2:-:S13]  /*15e70*/  LDL.LU.64 R8, [R1+0x1198] ;  /* 0x0011980001087983 */ /* 0x000e9a0000300a00 */
[----:B------:R-:W-:Y:S01]  /*15e80*/  IMAD.MOV.U32 R26, RZ, RZ, R22 ;  /* 0x000000ffff1a7224 */ /* 0x000fe200078e0016 */
[----:B------:R0:W-:Y:S01]  /*15e90*/  STL.64 [R1+0xe0], R20 ;  /* 0x0000e01401007387 */ /* 0x0001e20000100a00 */
[----:B------:R-:W-:-:S03]  /*15ea0*/  IMAD.MOV.U32 R27, RZ, RZ, R23 ;  /* 0x000000ffff1b7224 */ /* 0x000fc600078e0017 */
[----:B------:R-:W2:Y:S04]  /*15eb0*/  LDL.LU.64 R22, [R1+0x1190] ;  /* 0x0011900001167983 */ /* 0x000ea80000300a00 */
[----:B0-----:R-:W3:Y:S04]  /*15ec0*/  LDL.LU.64 R20, [R1+0x1188] ;  /* 0x0011880001147983 */ /* 0x001ee80000300a00 */
[----:B------:R-:W-:Y:S04]  /*15ed0*/  STL.64 [R1+0x1170], R14 ;  /* 0x0011700e01007387 */ /* 0x000fe80000100a00 */
[----:B------:R0:W-:Y:S04]  /*15ee0*/  STL.64 [R1+0x1168], R12 ;  /* 0x0011680c01007387 */ /* 0x0001e80000100a00 */
[----:B0-----:R-:W4:Y:S04]  /*15ef0*/  LDL.LU R12, [R1+0x60] ;  /* 0x00006000010c7983 */ /* 0x001f280000300800 */
[----:B------:R-:W4:Y:S04]  /*15f00*/  LDL.LU R13, [R1+0x64] ;  /* 0x00006400010d7983 */ /* 0x000f280000300800 */
[----:B------:R-:W4:Y:S04]  /*15f10*/  LDL.LU R14, [R1+0x68] ;  /* 0x00006800010e7983 */ /* 0x000f280000300800 */
[----:B------:R-:W4:Y:S01]  /*15f20*/  LDL.LU R15, [R1+0x6c] ;  /* 0x00006c00010f7983 */ /* 0x000f220000300800 */
[----:B--2---:R-:W-:-:S15]  /*15f30*/  HMMA.16816.F32 R4, R8, R22, R4 ;  /* 0x000000160804723c */ /* 0x004fde0000001804 */
[----:B------:R-:W-:-:S04]  /*15f40*/  NOP ;  /* 0x0000000000007918 */ /* 0x000fc80000000000 */
[----:B------:R-:W-:Y:S04]  /*15f50*/  STL.64 [R1+0x770], R4 ;  /* 0x0007700401007387 */ /* 0x000fe80000100a00 */
[----:B------:R0:W-:Y:S04]  /*15f60*/  STL.64 [R1+0x778], R6 ;  /* 0x0007780601007387 */ /* 0x0001e80000100a00 */
[----:B0-----:R-:W4:Y:S04]  /*15f70*/  LDL.LU.64 R6, [R1+0x1180] ;  /* 0x0011800001067983 */ /* 0x001f280000300a00 */
[----:B------:R-:W4:Y:S04]  /*15f80*/  LDL.LU.64 R4, [R1+0x1178] ;  /* 0x0011780001047983 */ /* 0x000f280000300a00 */
[----:B------:R-:W-:Y:S04]  /*15f90*/  STL.64 [R1+0x1150], R10 ;  /* 0x0011500a01007387 */ /* 0x000fe80000100a00 */
[----:B------:R4:W-:Y:S02]  /*15fa0*/  STL.64 [R1+0x1148], R8 ;  /* 0x0011480801007387 */ /* 0x0009e40000100a00 */
[----:B----4-:R-:W-:Y:S02]  /*15fb0*/  HMMA.16816.F32 R8, R4, R22, R12 ;  /* 0x000000160408723c */ /* 0x010fe4000000180c */
[----:B------:R-:W2:Y:S04]  /*15fc0*/  LDL.LU.64 R12, [R1+0x6c0] ;  /* 0x0006c000010c7983 */ /* 0x000ea80000300a00 */
[----:B------:R-:W2:-:S13]  /*15fd0*/  LDL.LU.64 R14, [R1+0x6c8] ;  /* 0x0006c800010e7983 */ /* 0x000e9a0000300a00 */
[----:B------:R-:W-:Y:S04]  /*15fe0*/  STL.64 [R1+0x750], R8 ;  /* 0x0007500801007387 */ /* 0x000fe80000100a00 */
[----:B------:R-:W-:Y:S04]  /*15ff0*/  STL.64 [R1+0x758], R10 ;  /* 0x0007580a01007387 */ /* 0x000fe80000100a00 */
[----:B------:R-:W-:Y:S04]  /*16000*/  STL.64 [R1+0x1140], R6 ;  /* 0x0011400601007387 */ /* 0x000fe80000100a00 */
[----:B------:R0:W-:Y:S04]  /*16010*/  STL.64 [R1+0x1138], R4 ;  /* 0x0011380401007387 */ /* 0x0001e80000100a00 */
[----:B------:R-:W2:Y:S04]  /*16020*/  LDSM.16.M88.4 R8, [R25+0x1800] ;  /* 0x001800001908783b */ /* 0x000ea80000000200 */
[----:B0-----:R-:W4:Y:S04]  /*16030*/  LDL.LU R4, [R1+0x90] ;  /* 0x0000900001047983 */ /* 0x001f280000300800 */
[----:B------:R-:W4:Y:S04]  /*16040*/  LDL.LU R5, [R1+0x94] ;  /* 0x0000940001057983 */ /* 0x000f280000300800 */
[----:B------:R-:W2:Y:S04]  /*16050*/  LDL.LU R6, [R1+0x98] ;  /* 0x0000980001067983 */ /* 0x000ea80000300800 */
[----:B------:R-:W2:Y:S04]  /*16060*/  LDL.LU R7, [R1+0x9c] ;  /* 0x00009c0001077983 */ /* 0x000ea80000300800 */
[----:B--2---:R-:W-:Y:S04]  /*16070*/  STL.64 [R1+0x1160], R6 ;  /* 0x0011600601007387 */ /* 0x004fe80000100a00 */
[----:B----4-:R0:W-:Y:S04]  /*16080*/  STL.64 [R1+0x1158], R4 ;  /* 0x0011580401007387 */ /* 0x0101e80000100a00 */
[----:B0-----:R-:W2:Y:S04]  /*16090*/  LDL.LU.64 R4, [R1+0x6a0] ;  /* 0x0006a00001047983 */ /* 0x001ea80000300a00 */
[----:B------:R-:W2:Y:S04]  /*160a0*/  LDL.LU.64 R6, [R1+0x6a8] ;  /* 0x0006a80001067983 */ /* 0x000ea80000300a00 */
[----:B------:R-:W4:Y:S04]  /*160b0*/  LDL.LU R22, [R1+0x38] ;  /* 0x0000380001167983 */ /* 0x000f280000300800 */
[----:B------:R-:W4:Y:S01]  /*160c0*/  LDL.LU R23, [R1+0x3c] ;  /* 0x00003c0001177983 */ /* 0x000f220000300800 */
[----:B------:R-:W-:Y:S03]  /*160d0*/  HMMA.16816.F32 R12, R16, R8, R12 ;  /* 0x00000008100c723c */ /* 0x000fe6000000180c */
[----:B----4-:R0:W-:Y:S04]  /*160e0*/  STL.64 [R1+0x1100], R22 ;  /* 0x0011001601007387 */ /* 0x0101e80000100a00 */
[----:B---3--:R-:W-:Y:S04]  /*160f0*/  STL.64 [R1+0x10f8], R20 ;  /* 0x0010f81401007387 */ /* 0x008fe80000100a00 */
[----:B0-----:R-:W3:Y:S04]  /*16100*/  LDL.LU R22, [R1+0x28] ;  /* 0x0000280001167983 */ /* 0x001ee80000300800 */
[----:B------:R-:W3:Y:S04]  /*16110*/  LDL.LU R23, [R1+0x2c] ;  /* 0x00002c0001177983 */ /* 0x000ee80000300800 */
[----:B------:R-:W-:Y:S04]  /*16120*/  STL.64 [R1+0x1130], R26 ;  /* 0x0011301a01007387 */ /* 0x000fe80000100a00 */
[----:B------:R-:W-:Y:S04]  /*16130*/  STL.64 [R1+0x1128], R24 ;  /* 0x0011281801007387 */ /* 0x000fe80000100a00 */
[----:B------:R-:W-:Y:S04]  /*16140*/  STL.64 [R1+0x18], R10 ;  /* 0x0000180a01007387 */ /* 0x000fe80000100a00 */
[----:B------:R-:W-:Y:S04]  /*16150*/  STL.64 [R1+0xd0], R12 ;  /* 0x0000d00c01007387 */ /* 0x000fe80000100a00 */
[----:B------:R0:W-:Y:S04]  /*16160*/  STL.64 [R1+0xd8], R14 ;  /* 0x0000d80e01007387 */ /* 0x0001e80000100a00 */
[----:B0-----:R-:W2:Y:S04]  /*16170*/  LDL.LU.64 R14, [R1+0x1170] ;  /* 0x00117000010e7983 */ /* 0x001ea80000300a00 */
[----:B------:R-:W2:Y:S01]  /*16180*/  LDL.LU.64 R12, [R1+0x1168] ;  /* 0x00116800010c7983 */ /* 0x000ea20000300a00 */
[----:B------:R-:W-:-:S02]  /*16190*/  IMAD.MOV.U32 R26, RZ, RZ, R3 ;  /* 0x000000ffff1a7224 */ /* 0x000fc400078e0003 */
[----:B------:R-:W-:Y:S02]  /*161a0*/  IMAD.MOV.U32 R27, RZ, RZ, R0 ;  /* 0x000000ffff1b7224 */ /* 0x000fe400078e0000 */
[----:B------:R-:W-:Y:S02]  /*161b0*/  IMAD.MOV.U32 R24, RZ, RZ, R29 ;  /* 0x000000ffff187224 */ /* 0x000fe400078e001d */
[----:B------:R-:W-:Y:S01]  /*161c0*/  IMAD.MOV.U32 R25, RZ, RZ, R28 ;  /* 0x000000ffff197224 */ /* 0x000fe200078e001c */
[----:B--2---:R-:W-:Y:S01]  /*161d0*/  HMMA.16816.F32 R8, R12, R8, R4 ;  /* 0x000000080c08723c */ /* 0x004fe20000001804 */
[----:B------:R-:W3:Y:S04]  /*161e0*/  LDL.LU.64 R6, [R1+0x1160] ;  /* 0x0011600001067983 */ /* 0x000ee80000300a00 */
[----:B------:R-:W3:-:S14]  /*161f0*/  LDL.LU.64 R4, [R1+0x1158] ;  /* 0x0011580001047983 */ /* 0x000edc0000300a00 */
[----:B------:R-:W-:Y:S02]  /*16200*/  IMAD.MOV.U32 R3, RZ, RZ, R10 ;  /* 0x000000ffff037224 */ /* 0x000fe400078e000a */
[----:B------:R-:W-:Y:S02]  /*16210*/  IMAD.MOV.U32 R0, RZ, RZ, R11 ;  /* 0x000000ffff007224 */ /* 0x000fe400078e000b */
[----:B------:R-:W-:Y:S01]  /*16220*/  IMAD.MOV.U32 R29, RZ, RZ, R8 ;  /* 0x000000ffff1d7224 */ /* 0x000fe200078e0008 */
[----:B------:R-:W3:Y:S01]  /*16230*/  LDL.LU.64 R10, [R1+0x1150] ;  /* 0x00115000010a7983 */ /* 0x000ee20000300a00 */
[----:B------:R-:W-:-:S03]  /*16240*/  IMAD.MOV.U32 R28, RZ, RZ, R9 ;  /* 0x000000ffff1c7224 */ /* 0x000fc600078e0009 */
[----:B------:R-:W3:Y:S04]  /*16250*/  LDL.LU.64 R8, [R1+0x1148] ;  /* 0x0011480001087983 */ /* 0x000ee80000300a00 */
[----:B------:R-:W-:Y:S04]  /*16260*/  STL.64 [R1+0x1120], R14 ;  /* 0x0011200e01007387 */ /* 0x000fe80000100a00 */
[----:B------:R0:W-:Y:S04]  /*16270*/  STL.64 [R1+0x1118], R12 ;  /* 0x0011180c01007387 */ /* 0x0001e80000100a00 */
[----:B0-----:R-:W2:Y:S04]  /*16280*/  LDL.LU.64 R12, [R1+0x6b0] ;  /* 0x0006b000010c7983 */ /* 0x001ea80000300a00 */
[----:B------:R-:W2:Y:S04]  /*16290*/  LDL.LU.64 R14, [R1+0x6b8] ;  /* 0x0006b800010e7983 */ /* 0x000ea80000300a00 */
[----:B------:R-:W-:Y:S04]  /*162a0*/  STL [R1+0x108c], R28 ;  /* 0x00108c1c01007387 */ /* 0x000fe80000100800 */
[----:B------:R-:W-:Y:S01]  /*162b0*/  STL [R1+0x1088], R29 ;  /* 0x0010881d01007387 */ /* 0x000fe20000100800 */
[----:B---3--:R-:W-:-:S15]  /*162c0*/  HMMA.16816.F32 R4, R8, R22, R4 ;  /* 0x000000160804723c */ /* 0x008fde0000001804 */
[----:B------:R-:W-:-:S04]  /*162d0*/  NOP ;  /* 0x0000000000007918 */ /* 0x000fc80000000000 */
[----:B------:R-:W-:Y:S04]  /*162e0*/  STL.64 [R1+0x740], R4 ;  /* 0x0007400401007387 */ /* 0x000fe80000100a00 */
[----:B------:R0:W-:Y:S04]  /*162f0*/  STL.64 [R1+0x748], R6 ;  /* 0x0007480601007387 */ /* 0x0001e80000100a00 */
[----:B0-----:R-:W3:Y:S04]  /*16300*/  LDL.LU.64 R6, [R1+0x1140] ;  /* 0x0011400001067983 */ /* 0x001ee80000300a00 */
[----:B------:R-:W3:Y:S04]  /*16310*/  LDL.LU.64 R4, [R1+0x1138] ;  /* 0x0011380001047983 */ /* 0x000ee80000300a00 */
[----:B------:R-:W-:Y:S04]  /*16320*/  STL.64 [R1+0x1110], R10 ;  /* 0x0011100a01007387 */ /* 0x000fe80000100a00 */
[----:B------:R0:W-:Y:S04]  /*16330*/  STL.64 [R1+0x1108], R8 ;  /* 0x0011080801007387 */ /* 0x0001e80000100a00 */
[----:B0-----:R-:W4:Y:S04]  /*16340*/  LDL.LU.64 R8, [R1+0x690] ;  /* 0x0006900001087983 */ /* 0x001f280000300a00 */
[----:B------:R-:W4:Y:S01]  /*16350*/  LDL.LU.64 R10, [R1+0x698] ;  /* 0x00069800010a7983 */ /* 0x000f220000300a00 */
[----:B---3--:R-:W-:Y:S03]  /*16360*/  HMMA.16816.F32 R20, R4, R22, R24 ;  /* 0x000000160414723c */ /* 0x008fe60000001818 */
[----:B------:R-:W3:Y:S04]  /*16370*/  LDL.LU.64 R26, [R1+0x1130] ;  /* 0x00113000011a7983 */ /* 0x000ee80000300a00 */
[----:B------:R-:W2:Y:S04]  /*16380*/  LDL.LU.64 R24, [R1+0x1128] ;  /* 0x0011280001187983 */ /* 0x000ea80000300a00 */
[----:B------:R-:W-:Y:S04]  /*16390*/  STL.64 [R1+0x10f0], R6 ;  /* 0x0010f00601007387 */ /* 0x000fe80000100a00 */
[----:B------:R0:W-:Y:S04]  /*163a0*/  STL.64 [R1+0x10e8], R4 ;  /* 0x0010e80401007387 */ /* 0x0001e80000100a00 */
[----:B------:R-:W-:Y:S04]  /*163b0*/  STL.64 [R1+0x720], R20 ;  /* 0x0007201401007387 */ /* 0x000fe80000100a00 */
[----:B------:R-:W-:Y:S04]  /*163c0*/  STL.64 [R1+0x728], R22 ;  /* 0x0007281601007387 */ /* 0x000fe80000100a00 */
[----:B0-----:R-:W3:Y:S04]  /*163d0*/  LDL.LU R4, [R1+0xc0] ;  /* 0x0000c00001047983 */ /* 0x001ee80000300800 */
[----:B------:R-:W3:Y:S04]  /*163e0*/  LDL.LU R5, [R1+0xc4] ;  /* 0x0000c40001057983 */ /* 0x000ee80000300800 */
[----:B------:R-:W3:Y:S04]  /*163f0*/  LDL.LU R6, [R1+0xc8] ;  /* 0x0000c80001067983 */ /* 0x000ee80000300800 */
[----:B--2---:R-:W0:Y:S02]  /*16400*/  LDSM.16.M88.4 R20, [R25+0x1c00] ;  /* 0x001c00001914783b */ /* 0x004e240000000200 */
[----:B0-----:R-:W-:-:S15]  /*16410*/  HMMA.16816.F32 R12, R16, R20, R12 ;  /* 0x00000014100c723c */ /* 0x001fde000000180c */
[----:B------:R-:W-:-:S04]  /*16420*/  NOP ;  /* 0x0000000000007918 */ /* 0x000fc80000000000 */
[----:B------:R-:W-:Y:S04]  /*16430*/  STL.64 [R1+0x80], R12 ;  /* 0x0000800c01007387 */ /* 0x000fe80000100a00 */
[----:B------:R0:W-:Y:S04]  /*16440*/  STL.64 [R1+0x88], R14 ;  /* 0x0000880e01007387 */ /* 0x0001e80000100a00 */
[----:B0-----:R-:W4:Y:S04]  /*16450*/  LDL.LU.64 R14, [R1+0x1120] ;  /* 0x00112000010e7983 */ /* 0x001f280000300a00 */
[----:B------:R-:W4:Y:S01]  /*16460*/  LDL.LU.64 R12, [R1+0x1118] ;  /* 0x00111800010c7983 */ /* 0x000f220000300a00 */
[----:B------:R-:W-:-:S02]  /*16470*/  IMAD.MOV.U32 R28, RZ, RZ, R22 ;  /* 0x000000ffff1c7224 */ /* 0x000fc400078e0016 */
[----:B------:R-:W-:Y:S02]  /*16480*/  IMAD.MOV.U32 R29, RZ, RZ, R23 ;  /* 0x000000ffff1d7224 */ /* 0x000fe400078e0017 */
[----:B------:R-:W-:Y:S01]  /*16490*/  IMAD.MOV.U32 R7, RZ, RZ, R2 ;  /* 0x000000ffff077224 */ /* 0x000fe200078e0002 */
[----:B----4-:R-:W-:Y:S01]  /*164a0*/  HMMA.16816.F32 R20, R12, R20, R8 ;  /* 0x000000140c14723c */ /* 0x010fe20000001808 */
[----:B------:R-:W3:Y:S04]  /*164b0*/  LDL.LU.64 R10, [R1+0x1110] ;  /* 0x00111000010a7983 */ /* 0x000ee80000300a00 */
[----:B------:R-:W3:-:S14]  /*164c0*/  LDL.LU.64 R8, [R1+0x1108] ;  /* 0x0011080001087983 */ /* 0x000edc0000300a00 */
[----:B------:R-:W-:Y:S01]  /*164d0*/  STL.64 [R1+0x20], R20 ;  /* 0x0000201401007387 */ /* 0x000fe20000100a00 */
[----:B------:R-:W-:-:S03]  /*164e0*/  IMAD.MOV.U32 R2, RZ, RZ, R23 ;  /* 0x000000ffff027224 */ /* 0x000fc600078e0017 */
[----:B------:R0:W-:Y:S04]  /*164f0*/  STL [R1+0x28], R22 ;  /* 0x0000281601007387 */ /* 0x0001e80000100800 */
[----:B0-----:R-:W3:Y:S04]  /*16500*/  LDL.LU.64 R22, [R1+0x1100] ;  /* 0x0011000001167983 */ /* 0x001ee80000300a00 */
[----:B------:R-:W2:Y:S04]  /*16510*/  LDL.LU.64 R20, [R1+0x10f8] ;  /* 0x0010f80001147983 */ /* 0x000ea80000300a00 */
[----:B------:R-:W-:Y:S04]  /*16520*/  STL.64 [R1+0x10e0], R14 ;  /* 0x0010e00e01007387 */ /* 0x000fe80000100a00 */
[----:B------:R0:W-:Y:S04]  /*16530*/  STL.64 [R1+0x10d8], R12 ;  /* 0x0010d80c01007387 */ /* 0x0001e80000100a00 */
[----:B0-----:R-:W4:Y:S04]  /*16540*/  LDL.LU R12, [R1+0xb0] ;  /* 0x0000b000010c7983 */ /* 0x001f280000300800 */
[----:B------:R-:W4:Y:S01]  /*16550*/  LDL.LU R13, [R1+0xb4] ;  /* 0x0000b400010d7983 */ /* 0x000f220000300800 */
[----:B---3--:R-:W-:-:S15]  /*16560*/  HMMA.16816.F32 R4, R8, R22, R4 ;  /* 0x000000160804723c */ /* 0x008fde0000001804 */
[----:B------:R-:W-:-:S04]  /*16570*/  NOP ;  /* 0x0000000000007918 */ /* 0x000fc80000000000 */
[----:B------:R-:W-:Y:S04]  /*16580*/  STL.64 [R1+0x730], R4 ;  /* 0x0007300401007387 */ /* 0x000fe80000100a00 */
[----:B------:R0:W-:Y:S04]  /*16590*/  STL.64 [R1+0x738], R6 ;  /* 0x0007380601007387 */ /* 0x0001e80000100a00 */
[----:B0-----:R-:W4:Y:S04]  /*165a0*/  LDL.LU.64 R6, [R1+0x10f0] ;  /* 0x0010f00001067983 */ /* 0x001f280000300a00 */
[----:B------:R-:W4:Y:S01]  /*165b0*/  LDL.LU.64 R4, [R1+0x10e8] ;  /* 0x0010e80001047983 */ /* 0x000f220000300a00 */
[----:B--2---:R-:W-:-:S02]  /*165c0*/  IMAD.MOV.U32 R14, RZ, RZ, R21 ;  /* 0x000000ffff0e7224 */ /* 0x004fc400078e0015 */
[----:B------:R-:W-:Y:S01]  /*165d0*/  IMAD.MOV.U32 R15, RZ, RZ, R20 ;  /* 0x000000ffff0f7224 */ /* 0x000fe200078e0014 */
[----:B------:R-:W-:Y:S04]  /*165e0*/  STL.64 [R1+0x10d0], R10 ;  /* 0x0010d00a01007387 */ /* 0x000fe80000100a00 */
[----:B------:R4:W-:Y:S02]  /*165f0*/  STL.64 [R1+0x10c8], R8 ;  /* 0x0010c80801007387 */ /* 0x0009e40000100a00 */
[----:B----4-:R-:W-:Y:S02]  /*16600*/  HMMA.16816.F32 R8, R4, R22, R12 ;  /* 0x000000160408723c */ /* 0x010fe4000000180c */
[----:B------:R-:W2:Y:S04]  /*16610*/  LDL.LU.64 R12, [R1+0x680] ;  /* 0x00068000010c7983 */ /* 0x000ea80000300a00 */
[----:B------:R-:W2:Y:S04]  /*16620*/  LDL.LU.64 R14, [R1+0x688] ;  /* 0x00068800010e7983 */ /* 0x000ea80000300a00 */
[----:B------:R-:W2:Y:S09]  /*16630*/  LDSM.16.M88.4 R20, [R25+0x2000] ;  /* 0x002000001914783b */ /* 0x000eb20000000200 */
[----:B------:R0:W-:Y:S04]  /*16640*/  STL.64 [R1+0x710], R8 ;  /* 0x0007100801007387 */ /* 0x0001e80000100a00 */
[----:B------:R1:W-:Y:S04]  /*16650*/  STL.64 [R1+0x718], R10 ;  /* 0x0007180a01007387 */ /* 0x0003e80000100a00 */
[----:B0-----:R-:W3:Y:S04]  /*16660*/  LDL.LU.64 R8, [R1+0x660] ;  /* 0x0006600001087983 */ /* 0x001ee80000300a00 */
[----:B-1----:R-:W3:Y:S04]  /*16670*/  LDL.LU.64 R10, [R1+0x668] ;  /* 0x00066800010a7983 */ /* 0x002ee80000300a00 */
[----:B------:R0:W-:Y:S04]  /*16680*/  STL.64 [R1+0x10b0], R6 ;  /* 0x0010b00601007387 */ /* 0x0001e80000100a00 */
[----:B------:R-:W-:Y:S04]  /*16690*/  STL.64 [R1+0x10a8], R4 ;  /* 0x0010a80401007387 */ /* 0x000fe80000100a00 */
[----:B0-----:R-:W4:Y:S04]  /*166a0*/  LDL.LU.64 R6, [R1+0x58] ;  /* 0x0000580001067983 */ /* 0x001f280000300a00 */
[----:B------:R-:W-:Y:S04]  /*166b0*/  STL.64 [R1+0x10a0], R26 ;  /* 0x0010a01a01007387 */ /* 0x000fe80000100a00 */
[----:B------:R0:W-:Y:S04]  /*166c0*/  STL.64 [R1+0x1098], R24 ;  /* 0x0010981801007387 */ /* 0x0001e80000100a00 */
[----:B0-----:R-:W3:Y:S04]  /*166d0*/  LDL.LU R24, [R1+0xf0] ;  /* 0x0000f00001187983 */ /* 0x001ee80000300800 */
[----:B------:R-:W3:Y:S04]  /*166e0*/  LDL.LU R25, [R1+0xf4] ;  /* 0x0000f40001197983 */ /* 0x000ee80000300800 */
[----:B------:R-:W3:Y:S04]  /*166f0*/  LDL.LU R26, [R1+0xf8] ;  /* 0x0000f800011a7983 */ /* 0x000ee80000300800 */
[----:B------:R-:W3:Y:S01]  /*16700*/  LDL.LU R27, [R1+0xfc] ;  /* 0x0000fc00011b7983 */ /* 0x000ee20000300800 */
[-C--:B--2---:R-:W-:Y:S03]  /*16710*/  HMMA.16816.F32 R12, R16, R20.reuse, R12 ;  /* 0x00000014100c723c */ /* 0x084fe6000000180c */
[----:B---3--:R-:W-:Y:S04]  /*16720*/  STL.64 [R1+0x10c0], R26 ;  /* 0x0010c01a01007387 */ /* 0x008fe80000100a00 */
[----:B------:R0:W-:Y:S04]  /*16730*/  STL.64 [R1+0x10b8], R24 ;  /* 0x0010b81801007387 */ /* 0x0001e80000100a00 */
[----:B0-----:R-:W2:Y:S04]  /*16740*/  LDL.LU R24, [R1+0x110] ;  /* 0x0001100001187983 */ /* 0x001ea80000300800 */
[----:B------:R-:W2:Y:S04]  /*16750*/  LDL.LU R25, [R1+0x114] ;  /* 0x0001140001197983 */ /* 0x000ea80000300800 */
[----:B------:R-:W2:Y:S04]  /*16760*/  LDL.LU R26, [R1+0x118] ;  /* 0x00011800011a7983 */ /* 0x000ea80000300800 */
[----:B------:R-:W2:Y:S04]  /*16770*/  LDL.LU R27, [R1+0x11c] ;  /* 0x00011c00011b7983 */ /* 0x000ea80000300800 */
[----:B------:R-:W-:Y:S04]  /*16780*/  STL [R1+0xf90], R23 ;  /* 0x000f901701007387 */ /* 0x000fe80000100800 */
[----:B------:R-:W-:Y:S04]  /*16790*/  STL.64 [R1+0x70], R12 ;  /* 0x0000700c01007387 */ /* 0x000fe80000100a00 */
[----:B------:R0:W-:Y:S04]  /*167a0*/  STL.64 [R1+0x78], R14 ;  /* 0x0000780e01007387 */ /* 0x0001e80000100a00 */
[----:B0-----:R-:W3:Y:S04]  /*167b0*/  LDL.LU.64 R14, [R1+0x10e0] ;  /* 0x0010e000010e7983 */ /* 0x001ee80000300a00 */
[----:B------:R-:W3:Y:S02]  /*167c0*/  LDL.LU.64 R12, [R1+0x10d8] ;  /* 0x0010d800010c7983 */ /* 0x000ee40000300a00 */
[----:B---3--:R-:W-:-:S15]  /*167d0*/  HMMA.16816.F32 R8, R12, R20, R8 ;  /* 0x000000140c08723c */ /* 0x008fde0000001808 */
[----:B------:R-:W-:-:S04]  /*167e0*/  NOP ;  /* 0x0000000000007918 */ /* 0x000fc80000000000 */
[----:B------:R-:W-:Y:S01]  /*167f0*/  STL [R1+0x64], R9 ;  /* 0x0000640901007387 */ /* 0x000fe20000100800 */
[----:B------:R-:W-:-:S03]  /*16800*/  IMAD.MOV.U32 R23, RZ, RZ, R8 ;  /* 0x000000ffff177224 */ /* 0x000fc600078e0008 */
[----:B------:R0:W-:Y:S04]  /*16810*/  STL.64 [R1+0x68], R10 ;  /* 0x0000680a01007387 */ /* 0x0001e80000100a00 */
[----:B0-----:R-:W2:Y:S04]  /*16820*/  LDL.LU.64 R10, [R1+0x10d0] ;  /* 0x0010d000010a7983 */ /* 0x001ea80000300a00 */
[----:B------:R-:W2:Y:S01]  /*16830*/  LDL.LU.64 R8, [R1+0x10c8] ;  /* 0x0010c80001087983 */ /* 0x000ea20000300a00 */
[----:B----4-:R-:W-:Y:S02]  /*16840*/  IMAD.MOV.U32 R21, RZ, RZ, R6 ;  /* 0x000000ffff157224 */ /* 0x010fe400078e0006 */
[----:B------:R-:W-:Y:S01]  /*16850*/  IMAD.MOV.U32 R20, RZ, RZ, R7 ;  /* 0x000000ffff147224 */ /* 0x000fe200078e0007 */
[----:B--2---:R-:W-:-:S15]  /*16860*/  HMMA.16816.F32 R24, R8, R6, R24 ;  /* 0x000000060818723c */ /* 0x004fde0000001818 */
[----:B------:R-:W-:-:S04]  /*16870*/  NOP ;  /* 0x0000000000007918 */ /* 0x000fc80000000000 */
[----:B------:R-:W-:Y:S04]  /*16880*/  STL.64 [R1+0x700], R24 ;  /* 0x0007001801007387 */ /* 0x000fe80000100a00 */
[----:B------:R0:W-:Y:S04]  /*16890*/  STL.64 [R1+0x708], R26 ;  /* 0x0007081a01007387 */ /* 0x0001e80000100a00 */
[----:B0-----:R-:W2:Y:S04]  /*168a0*/  LDL.LU.64 R26, [R1+0x10c0] ;  /* 0x0010c000011a7983 */ /* 0x001ea80000300a00 */
[----:B------:R-:W2:Y:S04]  /*168b0*/  LDL.LU.64 R24, [R1+0x10b8] ;  /* 0x0010b80001187983 */ /* 0x000ea80000300a00 */
[----:B------:R-:W2:Y:S04]  /*168c0*/  LDL.LU.64 R6, [R1+0x10b0] ;  /* 0x0010b00001067983 */ /* 0x000ea80000300a00 */
[----:B------:R-:W2:Y:S04]  /*168d0*/  LDL.LU.64 R4, [R1+0x10a8] ;  /* 0x0010a80001047983 */ /* 0x000ea80000300a00 */
[----:B------:R0:W-:Y:S04]  /*168e0*/  STL.64 [R1+0x1070], R10 ;  /* 0x0010700a01007387 */ /* 0x0001e80000100a00 */
[----:B------:R2:W-:Y:S01]  /*168f0*/  STL.64 [R1+0x1068], R8 ;  /* 0x0010680801007387 */ /* 0x0005e20000100a00 */
[----:B0-----:R-:W-:-:S02]  /*16900*/  IMAD.MOV.U32 R10, RZ, RZ, R21 ;  /* 0x000000ffff0a7224 */ /* 0x001fc400078e0015 */
[----:B------:R-:W-:-:S07]  /*16910*/  IMAD.MOV.U32 R11, RZ, RZ, R20 ;  /* 0x000000ffff0b7224 */ /* 0x000fce00078e0014 */
[----:B--2---:R-:W-:Y:S01]  /*16920*/  HMMA.16816.F32 R8, R4, R10, R24 ;  /* 0x0000000a0408723c */ /* 0x004fe20000001818 */
[----:B------:R-:W2:Y:S04]  /*16930*/  LDL.LU.64 R26, [R1+0x10a0] ;  /* 0x0010a000011a7983 */ /* 0x000ea80000300a00 */
[----:B------:R-:W3:Y:S04]  /*16940*/  LDL.LU.64 R24, [R1+0x1098] ;  /* 0x0010980001187983 */ /* 0x000ee80000300a00 */
[----:B------:R-:W-:Y:S04]  /*16950*/  STL.64 [R1+0x1060], R6 ;  /* 0x0010600601007387 */ /* 0x000fe80000100a00 */
[----:B------:R0:W-:Y:S06]  /*16960*/  STL.64 [R1+0x1058], R4 ;  /* 0x0010580401007387 */ /* 0x0001ec0000100a00 */
[----:B------:R-:W-:Y:S04]  /*16970*/  STL.64 [R1+0x6e0], R8 ;  /* 0x0006e00801007387 */ /* 0x000fe80000100a00 */
[----:B------:R-:W-:Y:S04]  /*16980*/  STL.64 [R1+0x6e8], R10 ;  /* 0x0006e80a01007387 */ /* 0x000fe80000100a00 */
[----:B0-----:R-:W4:Y:S04]  /*16990*/  LDL.LU R4, [R1+0x100] ;  /* 0x0001000001047983 */ /* 0x001f280000300800 */
[----:B------:R-:W4:Y:S04]  /*169a0*/  LDL.LU R5, [R1+0x104] ;  /* 0x0001040001057983 */ /* 0x000f280000300800 */
[----:B------:R-:W2:Y:S01]  /*169b0*/  LDL.LU R6, [R1+0x108] ;  /* 0x0001080001067983 */ /* 0x000ea20000300800 */
[----:B---3--:R-:W-:-:S03]  /*169c0*/  IMAD.MOV.U32 R7, RZ, RZ, R24 ;  /* 0x000000ffff077224 */ /* 0x008fc600078e0018 */
[----:B------:R-:W0:Y:S04]  /*169d0*/  LDSM.16.M88.4 R8, [R25+0x2400] ;  /* 0x002400001908783b */ /* 0x000e280000000200 */
[----:B--2---:R-:W-:Y:S04]  /*169e0*/  STL.64 [R1+0x1080], R6 ;  /* 0x0010800601007387 */ /* 0x004fe80000100a00 */
[----:B----4-:R1:W-:Y:S04]  /*169f0*/  STL.64 [R1+0x1078], R4 ;  /* 0x0010780401007387 */ /* 0x0103e80000100a00 */
[----:B-1----:R-:W2:Y:S04]  /*16a00*/  LDL.LU.64 R4, [R1+0x670] ;  /* 0x0006700001047983 */ /* 0x002ea80000300a00 */
[----:B------:R-:W2:Y:S04]  /*16a10*/  LDL.LU.64 R6, [R1+0x678] ;  /* 0x0006780001067983 */ /* 0x000ea80000300a00 */
[----:B0-----:R-:W-:Y:S01]  /*16a20*/  STL.64 [R1+0x38], R10 ;  /* 0x0000380a01007387 */ /* 0x001fe20000100a00 */
[----:B--2---:R-:W-:-:S15]  /*16a30*/  HMMA.16816.F32 R4, R16, R8, R4 ;  /* 0x000000081004723c */ /* 0x004fde0000001804 */
[----:B------:R-:W-:-:S04]  /*16a40*/  NOP ;  /* 0x0000000000007918 */ /* 0x000fc80000000000 */
[----:B------:R-:W-:Y:S01]  /*16a50*/  IMAD.MOV.U32 R24, RZ, RZ, R5 ;  /* 0x000000ffff187224 */ /* 0x000fe200078e0005 */
[----:B------:R0:W-:Y:S01]  /*16a60*/  STL [R1+0xc0], R4 ;  /* 0x0000c00401007387 */ /* 0x0001e20000100800 */
[----:B------:R-:W-:Y:S02]  /*16a70*/  IMAD.MOV.U32 R21, RZ, RZ, R6 ;  /* 0x000000ffff157224 */ /* 0x000fe400078e0006 */
[----:B------:R-:W-:Y:S01]  /*16a80*/  IMAD.MOV.U32 R20, RZ, RZ, R7 ;  /* 0x000000ffff147224 */ /* 0x000fe200078e0007 */
[----:B0-----:R-:W2:Y:S04]  /*16a90*/  LDL.LU.64 R4, [R1+0x650] ;  /* 0x0006500001047983 */ /* 0x001ea80000300a00 */
[----:B------:R-:W2:Y:S04]  /*16aa0*/  LDL.LU.64 R6, [R1+0x658] ;  /* 0x0006580001067983 */ /* 0x000ea80000300a00 */
[----:B------:R0:W-:Y:S04]  /*16ab0*/  STL.64 [R1+0x1050], R18 ;  /* 0x0010501201007387 */ /* 0x0001e80000100a00 */
[----:B------:R1:W-:Y:S01]  /*16ac0*/  STL.64 [R1+0x1048], R16 ;  /* 0x0010481001007387 */ /* 0x0003e20000100a00 */
[----:B0-----:R-:W-:-:S02]  /*16ad0*/  IMAD.MOV.U32 R18, RZ, RZ, R26 ;  /* 0x000000ffff127224 */ /* 0x001fc400078e001a */
[----:B------:R-:W-:Y:S01]  /*16ae0*/  IMAD.MOV.U32 R19, RZ, RZ, R27 ;  /* 0x000000ffff137224 */ /* 0x000fe200078e001b */
[----:B-1----:R-:W3:Y:S04]  /*16af0*/  LDL.LU R16, [R1+0xe0] ;  /* 0x0000e00001107983 */ /* 0x002ee80000300800 */
[----:B------:R-:W3:Y:S04]  /*16b00*/  LDL.LU R17, [R1+0xe4] ;  /* 0x0000e40001117983 */ /* 0x000ee80000300800 */
[----:B------:R-:W4:Y:S04]  /*16b10*/  LDL.LU R26, [R1+0x1094] ;  /* 0x00109400011a7983 */ /* 0x000f280000300800 */
[----:B------:R-:W3:Y:S04]  /*16b20*/  LDL.LU R27, [R1+0x1090] ;  /* 0x00109000011b7983 */ /* 0x000ee80000300800 */
[----:B------:R0:W-:Y:S04]  /*16b30*/  STL.64 [R1+0xfa0], R22 ;  /* 0x000fa01601007387 */ /* 0x0001e80000100a00 */
[----:B------:R-:W-:Y:S01]  /*16b40*/  STL.64 [R1+0xf98], R20 ;  /* 0x000f981401007387 */ /* 0x000fe20000100a00 */
[----:B0-----:R-:W-:-:S02]  /*16b50*/  IMAD.MOV.U32 R22, RZ, RZ, R28 ;  /* 0x000000ffff167224 */ /* 0x001fc400078e001c */
[----:B------:R-:W-:Y:S01]  /*16b60*/  IMAD.MOV.U32 R23, RZ, RZ, R29 ;  /* 0x000000ffff177224 */ /* 0x000fe200078e001d */
[----:B------:R-:W3:Y:S04]  /*16b70*/  LDL.LU R28, [R1+0x108c] ;  /* 0x00108c00011c7983 */ /* 0x000ee80000300800 */
[----:B------:R-:W3:Y:S04]  /*16b80*/  LDL.LU R29, [R1+0x1088] ;  /* 0x00108800011d7983 */ /* 0x000ee80000300800 */
[----:B------:R0:W-:Y:S04]  /*16b90*/  STL.64 [R1+0xfe8], R22 ;  /* 0x000fe81601007387 */ /* 0x0001e80000100a00 */
[----:B0-----:R-:W3:Y:S04]  /*16ba0*/  LDL.LU R22, [R1+0x18] ;  /* 0x0000180001167983 */ /* 0x001ee80000300800 */
[----:B------:R-:W3:Y:S01]  /*16bb0*/  LDL.LU R23, [R1+0x1c] ;  /* 0x00001c0001177983 */ /* 0x000ee20000300800 */
[----:B--2---:R-:W-:Y:S03]  /*16bc0*/  HMMA.16816.F32 R8, R12, R8, R4 ;  /* 0x000000080c08723c */ /* 0x004fe60000001804 */
[----:B---3--:R0:W-:Y:S04]  /*16bd0*/  STL.64 [R1+0x1020], R22 ;  /* 0x0010201601007387 */ /* 0x0081e80000100a00 */
[----:B------:R-:W2:Y:S04]  /*16be0*/  LDL.LU.64 R6, [R1+0x1080] ;  /* 0x0010800001067983 */ /* 0x000ea80000300a00 */
[----:B------:R-:W2:Y:S01]  /*16bf0*/  LDL.LU.64 R4, [R1+0x1078] ;  /* 0x0010780001047983 */ /* 0x000ea20000300a00 */
[----:B0-----:R-:W-:-:S07]  /*16c00*/  IMAD.MOV.U32 R22, RZ, RZ, R27 ;  /* 0x000000ffff167224 */ /* 0x001fce00078e001b */
[----:B------:R0:W-:Y:S01]  /*16c10*/  STL.64 [R1+0xb0], R8 ;  /* 0x0000b00801007387 */ /* 0x0001e20000100a00 */
[----:B----4-:R-:W-:Y:S02]  /*16c20*/  IMAD.MOV.U32 R23, RZ, RZ, R26 ;  /* 0x000000ffff177224 */ /* 0x010fe400078e001a */
[----:B------:R-:W-:Y:S02]  /*16c30*/  IMAD.MOV.U32 R26, RZ, RZ, R10 ;  /* 0x000000ffff1a7224 */ /* 0x000fe400078e000a */
[----:B------:R-:W-:Y:S02]  /*16c40*/  IMAD.MOV.U32 R27, RZ, RZ, R11 ;  /* 0x000000ffff1b7224 */ /* 0x000fe400078e000b */
[----:B------:R-:W2:Y:S04]  /*16c50*/  LDL.LU.64 R10, [R1+0x1070] ;  /* 0x00107000010a7983 */ /* 0x000ea80000300a00 */
[----:B0-----:R-:W2:Y:S04]  /*16c60*/  LDL.LU.64 R8, [R1+0x1068] ;  /* 0x0010680001087983 */ /* 0x001ea80000300a00 */
[----:B------:R-:W-:Y:S04]  /*16c70*/  STL.64 [R1+0x1040], R14 ;  /* 0x0010400e01007387 */ /* 0x000fe80000100a00 */
[----:B------:R0:W-:Y:S04]  /*16c80*/  STL.64 [R1+0x1038], R12 ;  /* 0x0010380c01007387 */ /* 0x0001e80000100a00 */
[----:B0-----:R-:W3:Y:S04]  /*16c90*/  LDL.LU.64 R12, [R1+0x640] ;  /* 0x00064000010c7983 */ /* 0x001ee80000300a00 */
[----:B------:R-:W3:Y:S01]  /*16ca0*/  LDL.LU.64 R14, [R1+0x648] ;  /* 0x00064800010e7983 */ /* 0x000ee20000300a00 */
[----:B--2---:R-:W-:-:S15]  /*16cb0*/  HMMA.16816.F32 R4, R8, R22, R4 ;  /* 0x000000160804723c */ /* 0x004fde0000001804 */
[----:B------:R-:W-:-:S04]  /*16cc0*/  NOP ;  /* 0x0000000000007918 */ /* 0x000fc80000000000 */
[----:B------:R-:W-:Y:S04]  /*16cd0*/  STL.64 [R1+0x6f0], R4 ;  /* 0x0006f00401007387 */ /* 0x000fe80000100a00 */
[----:B------:R0:W-:Y:S04]  /*16ce0*/  STL.64 [R1+0x6f8], R6 ;  /* 0x0006f80601007387 */ /* 0x0001e80000100a00 */
[----:B0-----:R-:W2:Y:S04]  /*16cf0*/  LDL.LU.64 R6, [R1+0x1060] ;  /* 0x0010600001067983 */ /* 0x001ea80000300a00 */
[----:B------:R-:W2:Y:S04]  /*16d00*/  LDL.LU.64 R4, [R1+0x1058] ;  /* 0x0010580001047983 */ /* 0x000ea80000300a00 */
[----:B------:R-:W-:Y:S04]  /*16d10*/  STL.64 [R1+0x1030], R10 ;  /* 0x0010300a01007387 */ /* 0x000fe80000100a00 */
[----:B------:R0:W-:Y:S04]  /*16d20*/  STL.64 [R1+0x1028], R8 ;  /* 0x0010280801007387 */ /* 0x0001e80000100a00 */
[----:B0-----:R-:W4:Y:S04]  /*16d30*/  LDL.LU.64 R8, [R1+0x5b0] ;  /* 0x0005b00001087983 */ /* 0x001f280000300a00 */
[----:B------:R-:W4:Y:S01]  /*16d40*/  LDL.LU.64 R10, [R1+0x5b8] ;  /* 0x0005b800010a7983 */ /* 0x000f220000300a00 */
[----:B--2---:R-:W-:Y:S03]  /*16d50*/  HMMA.16816.F32 R20, R4, R22, R16 ;  /* 0x000000160414723c */ /* 0x004fe60000001810 */
[----:B------:R-:W3:Y:S04]  /*16d60*/  LDL.LU.64 R18, [R1+0x1050] ;  /* 0x0010500001127983 */ /* 0x000ee80000300a00 */
[----:B------:R-:W3:-:S12]  /*16d70*/  LDL.LU.64 R16, [R1+0x1048] ;  /* 0x0010480001107983 */ /* 0x000ed80000300a00 */
[----:B------:R-:W-:Y:S04]  /*16d80*/  STL.64 [R1+0x6d0], R20 ;  /* 0x0006d01401007387 */ /* 0x000fe80000100a00 */
[----:B------:R-:W-:Y:S04]  /*16d90*/  STL.64 [R1+0x6d8], R22 ;  /* 0x0006d81601007387 */ /* 0x000fe80000100a00 */
[----:B------:R-:W0:Y:S04]  /*16da0*/  LDSM.16.M88.4 R20, [R25+0x2800] ;  /* 0x002800001914783b */ /* 0x000e280000000200 */
[----:B------:R-:W-:Y:S04]  /*16db0*/  STL.64 [R1+0x1018], R26 ;  /* 0x0010181a01007387 */ /* 0x000fe80000100a00 */
[----:B------:R-:W-:Y:S04]  /*16dc0*/  STL.64 [R1+0x1010], R24 ;  /* 0x0010101801007387 */ /* 0x000fe80000100a00 */
[----:B0-----:R-:W-:Y:S01]  /*16dd0*/  STL.64 [R1+0x58], R22 ;  /* 0x0000581601007387 */ /* 0x001fe20000100a00 */
[----:B---3--:R-:W-:-:S15]  /*16de0*/  HMMA.16816.F32 R12, R16, R20, R12 ;  /* 0x00000014100c723c */ /* 0x008fde000000180c */
[----:B------:R-:W-:-:S04]  /*16df0*/  NOP ;  /* 0x0000000000007918 */ /* 0x000fc80000000000 */
[----:B------:R-:W-:Y:S04]  /*16e00*/  STL.64 [R1+0x100], R12 ;  /* 0x0001000c01007387 */ /* 0x000fe80000100a00 */
[----:B------:R0:W-:Y:S04]  /*16e10*/  STL.64 [R1+0x108], R14 ;  /* 0x0001080e01007387 */ /* 0x0001e80000100a00 */
[----:B0-----:R-:W4:Y:S04]  /*16e20*/  LDL.LU.64 R14, [R1+0x1040] ;  /* 0x00104000010e7983 */ /* 0x001f280000300a00 */
[----:B------:R-:W4:Y:S01]  /*16e30*/  LDL.LU.64 R12, [R1+0x1038] ;  /* 0x00103800010c7983 */ /* 0x000f220000300a00 */
[----:B------:R-:W-:-:S02]  /*16e40*/  IMAD.MOV.U32 R25, RZ, RZ, R28 ;  /* 0x000000ffff197224 */ /* 0x000fc400078e001c */
[----:B------:R-:W-:Y:S01]  /*16e50*/  IMAD.MOV.U32 R27, RZ, RZ, R0 ;  /* 0x000000ffff1b7224 */ /* 0x000fe200078e0000 */
[----:B----4-:R-:W-:Y:S01]  /*16e60*/  HMMA.16816.F32 R20, R12, R20, R8 ;  /* 0x000000140c14723c */ /* 0x010fe20000001808 */
[----:B------:R-:W2:Y:S04]  /*16e70*/  LDL.LU.64 R10, [R1+0x1030] ;  /* 0x00103000010a7983 */ /* 0x000ea80000300a00 */
[----:B------:R-:W2:-:S14]  /*16e80*/  LDL.LU.64 R8, [R1+0x1028] ;  /* 0x0010280001087983 */ /* 0x000e9c0000300a00 */
[----:B------:R-:W-:Y:S02]  /*16e90*/  IMAD.MOV.U32 R28, RZ, RZ, R22 ;  /* 0x000000ffff1c7224 */ /* 0x000fe400078e0016 */
[----:B------:R-:W-:Y:S02]  /*16ea0*/  IMAD.MOV.U32 R0, RZ, RZ, R23 ;  /* 0x000000ffff007224 */ /* 0x000fe400078e0017 */
[----:B------:R-:W2:Y:S04]  /*16eb0*/  LDL.LU.64 R22, [R1+0x1020] ;  /* 0x0010200001167983 */ /* 0x000ea80000300a00 */
[----:B------:R-:W-:Y:S04]  /*16ec0*/  STL.64 [R1+0x1008], R14 ;  /* 0x0010080e01007387 */ /* 0x000fe80000100a00 */
[----:B------:R0:W-:Y:S04]  /*16ed0*/  STL.64 [R1+0x1000], R12 ;  /* 0x0010000c01007387 */ /* 0x0001e80000100a00 */
[----:B0-----:R-:W2:Y:S04]  /*16ee0*/  LDL.LU R12, [R1+0xd0] ;  /* 0x0000d000010c7983 */ /* 0x001ea80000300800 */
[----:B------:R-:W2:Y:S04]  /*16ef0*/  LDL.LU R13, [R1+0xd4] ;  /* 0x0000d400010d7983 */ /* 0x000ea80000300800 */
[----:B------:R-:W2:Y:S04]  /*16f00*/  LDL.LU R14, [R1+0xd8] ;  /* 0x0000d800010e7983 */ /* 0x000ea80000300800 */
[----:B------:R-:W2:Y:S01]  /*16f10*/  LDL.LU R15, [R1+0xdc] ;  /* 0x0000dc00010f7983 */ /* 0x000ea20000300800 */
[----:B------:R-:W-:-:S02]  /*16f20*/  IMAD.MOV.U32 R26, RZ, RZ, R3 ;  /* 0x000000ffff1a7224 */ /* 0x000fc400078e0003 */
[----:B------:R-:W-:Y:S02]  /*16f30*/  IMAD.MOV.U32 R24, RZ, RZ, R29 ;  /* 0x000000ffff187224 */ /* 0x000fe400078e001d */
[----:B------:R-:W-:Y:S02]  /*16f40*/  IMAD.MOV.U32 R3, RZ, RZ, R20 ;  /* 0x000000ffff037224 */ /* 0x000fe400078e0014 */
[----:B------:R-:W-:Y:S01]  /*16f50*/  IMAD.MOV.U32 R29, RZ, RZ, R21 ;  /* 0x000000ffff1d7224 */ /* 0x000fe200078e0015 */
[----:B------:R-:W-:Y:S04]  /*16f60*/  STL [R1+0xea4], R28 ;  /* 0x000ea41c01007387 */ /* 0x000fe80000100800 */
[----:B------:R-:W-:Y:S04]  /*16f70*/  STL [R1+0xea0], R3 ;  /* 0x000ea00301007387 */ /* 0x000fe80000100800 */
[----:B------:R-:W-:Y:S04]  /*16f80*/  STL [R1+0xe9c], R29 ;  /* 0x000e9c1d01007387 */ /* 0x000fe80000100800 */
[----:B------:R-:W-:Y:S01]  /*16f90*/  STL [R1+0xe98], R0 ;  /* 0x000e980001007387 */ /* 0x000fe20000100800 */
[-C--:B--2---:R-:W-:Y:S08]  /*16fa0*/  HMMA.16816.F32 R12, R8, R22.reuse, R12 ;  /* 0x00000016080c723c */ /* 0x084ff0000000180c */
[----:B------:R-:W-:Y:S11]  /*16fb0*/  HMMA.16816.F32 R20, R4, R22, R24 ;  /* 0x000000160414723c */ /* 0x000ff60000001818 */
        /* <DEDUP_REMOVED lines=17> */
[----:B------:R-:W3:Y:S04]  /*170d0*/  LDL.LU R7, [R1+0x8c] ;  /* 0x00008c0001077983 */ /* 0x000ee80000300800 */
[----:B--2---:R-:W0:Y:S04]  /*170e0*/  LDSM.16.M88.4 R20, [R25+0x2c00] ;  /* 0x002c00001914783b */ /* 0x004e280000000200 */
[----:B----4-:R-:W-:Y:S04]  /*170f0*/  STL.64 [R1+0xfd0], R26 ;  /* 0x000fd01a01007387 */ /* 0x010fe80000100a00 */
[----:B------:R1:W-:Y:S04]  /*17100*/  STL.64 [R1+0xfc8], R24 ;  /* 0x000fc81801007387 */ /* 0x0003e80000100a00 */
[----:B-1----:R-:W2:Y:S01]  /*17110*/  LDL.LU R24, [R1+0x20] ;  /* 0x0000200001187983 */ /* 0x002ea20000300800 */
[-C--:B0-----:R-:W-:Y:S03]  /*17120*/  HMMA.16816.F32 R12, R16, R20.reuse, R12 ;  /* 0x00000014100c723c */ /* 0x081fe6000000180c */
[----:B------:R-:W-:Y:S04]  /*17130*/  STL.64 [R1+0x48], R22 ;  /* 0x0000481601007387 */ /* 0x000fe80000100a00 */
[----:B------:R-:W2:Y:S04]  /*17140*/  LDL.LU R25, [R1+0x24] ;  /* 0x0000240001197983 */ /* 0x000ea80000300800 */
[----:B------:R-:W2:Y:S08]  /*17150*/  LDL.LU R26, [R1+0x28] ;  /* 0x00002800011a7983 */ /* 0x000eb00000300800 */
[----:B------:R-:W-:Y:S04]  /*17160*/  STL.64 [R1+0xe0], R12 ;  /* 0x0000e00c01007387 */ /* 0x000fe80000100a00 */
[----:B------:R0:W-:Y:S04]  /*17170*/  STL.64 [R1+0xe8], R14 ;  /* 0x0000e80e01007387 */ /* 0x0001e80000100a00 */
[----:B0-----:R-:W3:Y:S04]  /*17180*/  LDL.LU.64 R14, [R1+0x1008] ;  /* 0x00100800010e7983 */ /* 0x001ee80000300a00 */
[----:B------:R-:W3:Y:S01]  /*17190*/  LDL.LU.64 R12, [R1+0x1000] ;  /* 0x00100000010c7983 */ /* 0x000ee20000300a00 */
[----:B------:R-:W-:Y:S01]  /*171a0*/  IMAD.MOV.U32 R27, RZ, RZ, R2 ;  /* 0x000000ffff1b7224 */ /* 0x000fe200078e0002 */
[----:B---3--:R-:W-:Y:S02]  /*171b0*/  HMMA.16816.F32 R20, R12, R20, R8 ;  /* 0x000000140c14723c */ /* 0x008fe40000001808 */
[----:B------:R-:W3:Y:S04]  /*171c0*/  LDL.LU.64 R10, [R1+0xff8] ;  /* 0x000ff800010a7983 */ /* 0x000ee80000300a00 */
[----:B------:R-:W3:-:S13]  /*171d0*/  LDL.LU.64 R8, [R1+0xff0] ;  /* 0x000ff00001087983 */ /* 0x000eda0000300a00 */
[----:B------:R0:W-:Y:S01]  /*171e0*/  STL [R1+0xd8], R22 ;  /* 0x0000d81601007387 */ /* 0x0001e20000100800 */
[----:B------:R-:W-:-:S03]  /*171f0*/  IMAD.MOV.U32 R2, RZ, RZ, R23 ;  /* 0x000000ffff027224 */ /* 0x000fc600078e0017 */
[----:B0-----:R-:W3:Y:S01]  /*17200*/  LDL.LU.64 R22, [R1+0xfe8] ;  /* 0x000fe80001167983 */ /* 0x001ee20000300a00 */
[----:B------:R-:W-:Y:S02]  /*17210*/  IMAD.MOV.U32 R29, RZ, RZ, R20 ;  /* 0x000000ffff1d7224 */ /* 0x000fe400078e0014 */
[----:B------:R-:W-:Y:S01]  /*17220*/  IMAD.MOV.U32 R0, RZ, RZ, R21 ;  /* 0x000000ffff007224 */ /* 0x000fe200078e0015 */
[----:B------:R-:W-:Y:S04]  /*17230*/  STL.64 [R1+0xfc0], R14 ;  /* 0x000fc00e01007387 */ /* 0x000fe80000100a00 */
[----:B------:R0:W-:Y:S04]  /*17240*/  STL.64 [R1+0xfb8], R12 ;  /* 0x000fb80c01007387 */ /* 0x0001e80000100a00 */
[----:B0-----:R-:W4:Y:S04]  /*17250*/  LDL.LU.64 R12, [R1+0x620] ;  /* 0x00062000010c7983 */ /* 0x001f280000300a00 */
[----:B------:R-:W4:Y:S04]  /*17260*/  LDL.LU.64 R14, [R1+0x628] ;  /* 0x00062800010e7983 */ /* 0x000f280000300a00 */
[----:B------:R-:W-:Y:S04]  /*17270*/  STL [R1+0xef8], R29 ;  /* 0x000ef81d01007387 */ /* 0x000fe80000100800 */
[----:B------:R-:W-:Y:S04]  /*17280*/  STL [R1+0xeac], R0 ;  /* 0x000eac0001007387 */ /* 0x000fe80000100800 */
[----:B------:R-:W-:Y:S01]  /*17290*/  STL [R1+0xea8], R2 ;  /* 0x000ea80201007387 */ /* 0x000fe20000100800 */
[----:B---3--:R-:W-:-:S15]  /*172a0*/  HMMA.16816.F32 R4, R8, R22, R4 ;  /* 0x000000160804723c */ /* 0x008fde0000001804 */
[----:B------:R-:W-:-:S04]  /*172b0*/  NOP ;  /* 0x0000000000007918 */ /* 0x000fc80000000000 */
[----:B------:R-:W-:Y:S04]  /*172c0*/  STL.64 [R1+0x6b0], R4 ;  /* 0x0006b00401007387 */ /* 0x000fe80000100a00 */
[----:B------:R0:W-:Y:S04]  /*172d0*/  STL.64 [R1+0x6b8], R6 ;  /* 0x0006b80601007387 */ /* 0x0001e80000100a00 */
[----:B0-----:R-:W2:Y:S04]  /*172e0*/  LDL.LU.64 R6, [R1+0xfe0] ;  /* 0x000fe00001067983 */ /* 0x001ea80000300a00 */
[----:B------:R-:W2:Y:S04]  /*172f0*/  LDL.LU.64 R4, [R1+0xfd8] ;  /* 0x000fd80001047983 */ /* 0x000ea80000300a00 */
[----:B------:R-:W-:Y:S04]  /*17300*/  STL.64 [R1+0xfb0], R10 ;  /* 0x000fb00a01007387 */ /* 0x000fe80000100a00 */
[----:B------:R0:W-:Y:S04]  /*17310*/  STL.64 [R1+0xfa8], R8 ;  /* 0x000fa80801007387 */ /* 0x0001e80000100a00 */
[----:B0-----:R-:W3:Y:S04]  /*17320*/  LDL.LU.64 R8, [R1+0x5a0] ;  /* 0x0005a00001087983 */ /* 0x001ee80000300a00 */
[----:B------:R-:W3:Y:S01]  /*17330*/  LDL.LU.64 R10, [R1+0x5a8] ;  /* 0x0005a800010a7983 */ /* 0x000ee20000300a00 */
[----:B--2---:R-:W-:Y:S03]  /*17340*/  HMMA.16816.F32 R20, R4, R22, R24 ;  /* 0x000000160414723c */ /* 0x004fe60000001818 */
[----:B------:R-:W2:Y:S04]  /*17350*/  LDL.LU.64 R26, [R1+0xfd0] ;  /* 0x000fd000011a7983 */ /* 0x000ea80000300a00 */
        /* <DEDUP_REMOVED lines=9> */
[----:B--2---:R-:W4:Y:S02]  /*173f0*/  LDSM.16.M88.4 R20, [R25+0x3000] ;  /* 0x003000001914783b */ /* 0x004f240000000200 */
[----:B----4-:R-:W-:Y:S01]  /*17400*/  HMMA.16816.F32 R12, R16, R20, R12 ;  /* 0x00000014100c723c */ /* 0x010fe2000000180c */
[----:B------:R-:W-:-:S05]  /*17410*/  IMAD.MOV.U32 R29, RZ, RZ, R23 ;  /* 0x000000ffff1d7224 */ /* 0x000fca00078e0017 */
[----:B------:R-:W-:-:S13]  /*17420*/  STL [R1+0xf08], R29 ;  /* 0x000f081d01007387 */ /* 0x000fda0000100800 */
[----:B------:R-:W-:Y:S04]  /*17430*/  STL.64 [R1+0xa0], R12 ;  /* 0x0000a00c01007387 */ /* 0x000fe80000100a00 */
[----:B------:R0:W-:Y:S04]  /*17440*/  STL.64 [R1+0xa8], R14 ;  /* 0x0000a80e01007387 */ /* 0x0001e80000100a00 */
[----:B0-----:R-:W3:Y:S04]  /*17450*/  LDL.LU.64 R14, [R1+0xfc0] ;  /* 0x000fc000010e7983 */ /* 0x001ee80000300a00 */
[----:B------:R-:W3:Y:S04]  /*17460*/  LDL.LU.64 R12, [R1+0xfb8] ;  /* 0x000fb800010c7983 */ /* 0x000ee80000300a00 */
[----:B------:R3:W-:Y:S02]  /*17470*/  STL [R1+0x28], R22 ;  /* 0x0000281601007387 */ /* 0x0007e40000100800 */
[----:B---3--:R-:W-:Y:S02]  /*17480*/  HMMA.16816.F32 R20, R12, R20, R8 ;  /* 0x000000140c14723c */ /* 0x008fe40000001808 */
[----:B------:R-:W2:Y:S04]  /*17490*/  LDL.LU.64 R10, [R1+0xfb0] ;  /* 0x000fb000010a7983 */ /* 0x000ea80000300a00 */
[----:B------:R-:W2:-:S13]  /*174a0*/  LDL.LU.64 R8, [R1+0xfa8] ;  /* 0x000fa80001087983 */ /* 0x000e9a0000300a00 */
[----:B------:R-:W-:Y:S02]  /*174b0*/  IMAD.MOV.U32 R28, RZ, RZ, R22 ;  /* 0x000000ffff1c7224 */ /* 0x000fe400078e0016 */
[----:B------:R-:W-:Y:S02]  /*174c0*/  IMAD.MOV.U32 R3, RZ, RZ, R23 ;  /* 0x000000ffff037224 */ /* 0x000fe400078e0017 */
[----:B------:R-:W3:Y:S01]  /*174d0*/  LDL.LU.64 R22, [R1+0xfa0] ;  /* 0x000fa00001167983 */ /* 0x000ee20000300a00 */
[----:B------:R-:W-:Y:S02]  /*174e0*/  IMAD.MOV.U32 R0, RZ, RZ, R20 ;  /* 0x000000ffff007224 */ /* 0x000fe400078e0014 */
[----:B------:R-:W-:Y:S02]  /*174f0*/  IMAD.MOV.U32 R2, RZ, RZ, R21 ;  /* 0x000000ffff027224 */ /* 0x000fe400078e0015 */
[----:B------:R-:W4:Y:S04]  /*17500*/  LDL.LU.64 R20, [R1+0xf98] ;  /* 0x000f980001147983 */ /* 0x000f280000300a00 */
[----:B------:R-:W-:Y:S04]  /*17510*/  STL.64 [R1+0xf70], R14 ;  /* 0x000f700e01007387 */ /* 0x000fe80000100a00 */
[----:B------:R3:W-:Y:S02]  /*17520*/  STL.64 [R1+0xf68], R12 ;  /* 0x000f680c01007387 */ /* 0x0007e40000100a00 */
[----:B---3--:R-:W-:-:S02]  /*17530*/  IMAD.MOV.U32 R12, RZ, RZ, R23 ;  /* 0x000000ffff0c7224 */ /* 0x008fc400078e0017 */
[----:B------:R-:W2:Y:S04]  /*17540*/  LDL.LU R23, [R1+0xf90] ;  /* 0x000f900001177983 */ /* 0x000ea80000300800 */
[----:B------:R-:W3:Y:S04]  /*17550*/  LDL.LU R13, [R1+0x64] ;  /* 0x00006400010d7983 */ /* 0x000ee80000300800 */
[----:B------:R-:W3:Y:S04]  /*17560*/  LDL.LU R14, [R1+0x68] ;  /* 0x00006800010e7983 */ /* 0x000ee80000300800 */
[----:B------:R-:W3:Y:S04]  /*17570*/  LDL.LU R15, [R1+0x6c] ;  /* 0x00006c00010f7983 */ /* 0x000ee80000300800 */
[----:B------:R-:W-:Y:S04]  /*17580*/  STL [R1+0xf0c], R3 ;  /* 0x000f0c0301007387 */ /* 0x000fe80000100800 */
[----:B------:R-:W-:Y:S04]  /*17590*/  STL [R1+0xf04], R28 ;  /* 0x000f041c01007387 */ /* 0x000fe80000100800 */
[----:B------:R-:W-:Y:S04]  /*175a0*/  STL [R1+0xf00], R2 ;  /* 0x000f000201007387 */ /* 0x000fe80000100800 */
[----:B------:R-:W-:Y:S01]  /*175b0*/  STL [R1+0xefc], R0 ;  /* 0x000efc0001007387 */ /* 0x000fe20000100800 */
[----:B--2---:R-:W-:-:S15]  /*175c0*/  HMMA.16816.F32 R4, R8, R22, R4 ;  /* 0x000000160804723c */ /* 0x004fde0000001804 */
[----:B------:R-:W-:-:S04]  /*175d0*/  NOP ;  /* 0x0000000000007918 */ /* 0x000fc80000000000 */
[----:B------:R-:W-:Y:S04]  /*175e0*/  STL.64 [R1+0x680], R4 ;  /* 0x0006800401007387 */ /* 0x000fe80000100a00 */
[----:B------:R0:W-:Y:S04]  /*175f0*/  STL.64 [R1+0x688], R6 ;  /* 0x0006880601007387 */ /* 0x0001e80000100a00 */
[----:B0-----:R-:W3:Y:S04]  /*17600*/  LDL.LU.64 R6, [R1+0xf88] ;  /* 0x000f880001067983 */ /* 0x001ee80000300a00 */
[----:B------:R-:W3:Y:S04]  /*17610*/  LDL.LU.64 R4, [R1+0xf80] ;  /* 0x000f800001047983 */ /* 0x000ee80000300a00 */
[----:B------:R-:W-:Y:S04]  /*17620*/  STL.64 [R1+0xf50], R10 ;  /* 0x000f500a01007387 */ /* 0x000fe80000100a00 */
[----:B------:R3:W-:Y:S02]  /*17630*/  STL.64 [R1+0xf48], R8 ;  /* 0x000f480801007387 */ /* 0x0007e40000100a00 */
[----:B---3--:R-:W-:Y:S02]  /*17640*/  HMMA.16816.F32 R8, R4, R22, R12 ;  /* 0x000000160408723c */ /* 0x008fe4000000180c */
[----:B------:R-:W2:Y:S04]  /*17650*/  LDL.LU.64 R12, [R1+0x610] ;  /* 0x00061000010c7983 */ /* 0x000ea80000300a00 */
[----:B------:R-:W2:-:S13]  /*17660*/  LDL.LU.64 R14, [R1+0x618] ;  /* 0x00061800010e7983 */ /* 0x000e9a0000300a00 */
[----:B------:R-:W-:Y:S04]  /*17670*/  STL.64 [R1+0x660], R8 ;  /* 0x0006600801007387 */ /* 0x000fe80000100a00 */
[----:B------:R-:W-:Y:S04]  /*17680*/  STL.64 [R1+0x668], R10 ;  /* 0x0006680a01007387 */ /* 0x000fe80000100a00 */
[----:B------:R-:W-:Y:S04]  /*17690*/  STL.64 [R1+0xf40], R6 ;  /* 0x000f400601007387 */ /* 0x000fe80000100a00 */
[----:B------:R0:W-:Y:S04]  /*176a0*/  STL.64 [R1+0xf38], R4 ;  /* 0x000f380401007387 */ /* 0x0001e80000100a00 */
[----:B------:R-:W2:Y:S04]  /*176b0*/  LDSM.16.M88.4 R8, [R25+0x3400] ;  /* 0x003400001908783b */ /* 0x000ea80000000200 */
[----:B0-----:R-:W3:Y:S01]  /*176c0*/  LDL.LU R4, [R1+0xc0] ;  /* 0x0000c00001047983 */ /* 0x001ee20000300800 */
[----:B----4-:R-:W-:-:S02]  /*176d0*/  IMAD.MOV.U32 R6, RZ, RZ, R21 ;  /* 0x000000ffff067224 */ /* 0x010fc400078e0015 */
[----:B------:R-:W-:Y:S02]  /*176e0*/  IMAD.MOV.U32 R7, RZ, RZ, R20 ;  /* 0x000000ffff077224 */ /* 0x000fe400078e0014 */
[----:B------:R-:W-:Y:S02]  /*176f0*/  IMAD.MOV.U32 R5, RZ, RZ, R24 ;  /* 0x000000ffff057224 */ /* 0x000fe400078e0018 */
[----:B------:R-:W4:Y:S04]  /*17700*/  LDL.LU R24, [R1+0xf78] ;  /* 0x000f780001187983 */ /* 0x000f280000300800 */
[----:B------:R-:W-:Y:S04]  /*17710*/  STL.64 [R1+0xf60], R6 ;  /* 0x000f600601007387 */ /* 0x000fe80000100a00 */
[----:B---3--:R0:W-:Y:S04]  /*17720*/  STL.64 [R1+0xf58], R4 ;  /* 0x000f580401007387 */ /* 0x0081e80000100a00 */
[----:B0-----:R-:W3:Y:S04]  /*17730*/  LDL.LU.64 R4, [R1+0x5d0] ;  /* 0x0005d00001047983 */ /* 0x001ee80000300a00 */
[----:B------:R-:W3:Y:S04]  /*17740*/  LDL.LU.64 R6, [R1+0x5d8] ;  /* 0x0005d80001067983 */ /* 0x000ee80000300a00 */
[----:B------:R-:W3:Y:S04]  /*17750*/  LDL.LU.64 R20, [R1+0x590] ;  /* 0x0005900001147983 */ /* 0x000ee80000300a00 */
[----:B------:R-:W3:Y:S01]  /*17760*/  LDL.LU.64 R22, [R1+0x598] ;  /* 0x0005980001167983 */ /* 0x000ee20000300a00 */
[-C--:B--2---:R-:W-:Y:S03]  /*17770*/  HMMA.16816.F32 R12, R16, R8.reuse, R12 ;  /* 0x00000008100c723c */ /* 0x084fe6000000180c */
[----:B---3--:R0:W-:Y:S04]  /*17780*/  STL.64 [R1+0xf28], R22 ;  /* 0x000f281601007387 */ /* 0x0081e80000100a00 */
[----:B------:R-:W-:Y:S04]  /*17790*/  STL.64 [R1+0xf20], R20 ;  /* 0x000f201401007387 */ /* 0x000fe80000100a00 */
[----:B0-----:R-:W2:Y:S04]  /*177a0*/  LDL.LU R22, [R1+0x38] ;  /* 0x0000380001167983 */ /* 0x001ea80000300800 */
[----:B------:R-:W2:Y:S04]  /*177b0*/  LDL.LU R23, [R1+0x3c] ;  /* 0x00003c0001177983 */ /* 0x000ea80000300800 */
[----:B----4-:R0:W-:Y:S04]  /*177c0*/  STL.64 [R1+0xf30], R24 ;  /* 0x000f301801007387 */ /* 0x0101e80000100a00 */
[----:B0-----:R-:W3:Y:S04]  /*177d0*/  LDL.LU R24, [R1+0xb0] ;  /* 0x0000b00001187983 */ /* 0x001ee80000300800 */
[----:B------:R-:W3:Y:S04]  /*177e0*/  LDL.LU R25, [R1+0xb4] ;  /* 0x0000b40001197983 */ /* 0x000ee80000300800 */
[----:B------:R-:W-:Y:S04]  /*177f0*/  STL.64 [R1+0x18], R10 ;  /* 0x0000180a01007387 */ /* 0x000fe80000100a00 */
[----:B------:R-:W-:Y:S04]  /*17800*/  STL.64 [R1+0x80], R12 ;  /* 0x0000800c01007387 */ /* 0x000fe80000100a00 */
[----:B------:R0:W-:Y:S04]  /*17810*/  STL.64 [R1+0x88], R14 ;  /* 0x0000880e01007387 */ /* 0x0001e80000100a00 */
[----:B0-----:R-:W4:Y:S04]  /*17820*/  LDL.LU.64 R14, [R1+0xf70] ;  /* 0x000f7000010e7983 */ /* 0x001f280000300a00 */
[----:B------:R-:W4:Y:S02]  /*17830*/  LDL.LU.64 R12, [R1+0xf68] ;  /* 0x000f6800010c7983 */ /* 0x000f240000300a00 */
[----:B----4-:R-:W-:Y:S02]  /*17840*/  HMMA.16816.F32 R8, R12, R8, R4 ;  /* 0x000000080c08723c */ /* 0x010fe40000001804 */
[----:B------:R-:W2:Y:S04]  /*17850*/  LDL.LU.64 R6, [R1+0xf60] ;  /* 0x000f600001067983 */ /* 0x000ea80000300a00 */
[----:B------:R-:W2:-:S13]  /*17860*/  LDL.LU.64 R4, [R1+0xf58] ;  /* 0x000f580001047983 */ /* 0x000e9a0000300a00 */
[----:B------:R-:W-:Y:S01]  /*17870*/  STL.64 [R1+0x70], R8 ;  /* 0x0000700801007387 */ /* 0x000fe20000100a00 */
[----:B------:R-:W-:-:S03]  /*17880*/  IMAD.MOV.U32 R3, RZ, RZ, R11 ;  /* 0x000000ffff037224 */ /* 0x000fc600078e000b */
[----:B------:R0:W-:Y:S04]  /*17890*/  STL [R1+0x78], R10 ;  /* 0x0000780a01007387 */ /* 0x0001e80000100800 */
[----:B0-----:R-:W2:Y:S04]  /*178a0*/  LDL.LU.64 R10, [R1+0xf50] ;  /* 0x000f5000010a7983 */ /* 0x001ea80000300a00 */
[----:B------:R-:W2:Y:S02]  /*178b0*/  LDL.LU.64 R8, [R1+0xf48] ;  /* 0x000f480001087983 */ /* 0x000ea40000300a00 */
[----:B--2---:R-:W-:-:S15]  /*178c0*/  HMMA.16816.F32 R4, R8, R22, R4 ;  /* 0x000000160804723c */ /* 0x004fde0000001804 */
[----:B------:R-:W-:-:S04]  /*178d0*/  NOP ;  /* 0x0000000000007918 */ /* 0x000fc80000000000 */
[----:B------:R-:W-:Y:S04]  /*178e0*/  STL.64 [R1+0x670], R4 ;  /* 0x0006700401007387 */ /* 0x000fe80000100a00 */
[----:B------:R0:W-:Y:S04]  /*178f0*/  STL.64 [R1+0x678], R6 ;  /* 0x0006780601007387 */ /* 0x0001e80000100a00 */
[----:B0-----:R-:W3:Y:S04]  /*17900*/  LDL.LU.64 R6, [R1+0xf40] ;  /* 0x000f400001067983 */ /* 0x001ee80000300a00 */
[----:B------:R-:W3:Y:S04]  /*17910*/  LDL.LU.64 R4, [R1+0xf38] ;  /* 0x000f380001047983 */ /* 0x000ee80000300a00 */
[----:B------:R-:W-:Y:S04]  /*17920*/  STL.64 [R1+0xf18], R10 ;  /* 0x000f180a01007387 */ /* 0x000fe80000100a00 */
[----:B------:R0:W-:Y:S04]  /*17930*/  STL.64 [R1+0xf10], R8 ;  /* 0x000f100801007387 */ /* 0x0001e80000100a00 */
[----:B0-----:R-:W2:Y:S04]  /*17940*/  LDL.LU.64 R8, [R1+0x600] ;  /* 0x0006000001087983 */ /* 0x001ea80000300a00 */
[----:B------:R-:W2:Y:S01]  /*17950*/  LDL.LU.64 R10, [R1+0x608] ;  /* 0x00060800010a7983 */ /* 0x000ea20000300a00 */
[----:B---3--:R-:W-:Y:S03]  /*17960*/  HMMA.16816.F32 R20, R4, R22, R24 ;  /* 0x000000160414723c */ /* 0x008fe60000001818 */
[----:B------:R-:W3:-:S15]  /*17970*/  LDL.LU.64 R24, [R1+0xf30] ;  /* 0x000f300001187983 */ /* 0x000ede0000300a00 */
[----:B------:R-:W-:Y:S01]  /*17980*/  NOP ;  /* 0x0000000000007918 */ /* 0x000fe20000000000 */
[----:B------:R-:W-:Y:S04]  /*17990*/  STL.64 [R1+0x650], R20 ;  /* 0x0006501401007387 */ /* 0x000fe80000100a00 */
[----:B------:R0:W-:Y:S04]  /*179a0*/  STL.64 [R1+0x658], R22 ;  /* 0x0006581601007387 */ /* 0x0001e80000100a00 */
[----:B0-----:R-:W4:Y:S04]  /*179b0*/  LDL.LU.64 R22, [R1+0xf28] ;  /* 0x000f280001167983 */ /* 0x001f280000300a00 */
[----:B------:R-:W4:Y:S04]  /*179c0*/  LDL.LU.64 R20, [R1+0xf20] ;  /* 0x000f200001147983 */ /* 0x000f280000300a00 */
[----:B------:R-:W-:Y:S04]  /*179d0*/  STL.64 [R1+0xe78], R6 ;  /* 0x000e780601007387 */ /* 0x000fe80000100a00 */
[----:B------:R-:W-:Y:S04]  /*179e0*/  STL.64 [R1+0xe70], R4 ;  /* 0x000e700401007387 */ /* 0x000fe80000100a00 */
[----:B---3--:R-:W4:Y:S02]  /*179f0*/  LDSM.16.M88.4 R4, [R25+0x3800] ;  /* 0x003800001904783b */ /* 0x008f240000000200 */
[-C--:B----4-:R-:W-:Y:S02]  /*17a00*/  HMMA.16816.F32 R20, R12, R4.reuse, R20 ;  /* 0x000000040c14723c */ /* 0x090fe40000001814 */
[----:B------:R0:W-:Y:S06]  /*17a10*/  STL.64 [R1+0xeb0], R6 ;  /* 0x000eb00601007387 */ /* 0x0001ec0000100a00 */
[----:B--2---:R-:W-:Y:S01]  /*17a20*/  HMMA.16816.F32 R8, R16, R4, R8 ;  /* 0x000000041008723c */ /* 0x004fe20000001808 */
[----:B------:R1:W-:Y:S10]  /*17a30*/  STL [R1+0xe00], R24 ;  /* 0x000e001801007387 */ /* 0x0003f40000100800 */
[----:B------:R-:W-:-:S02]  /*17a40*/  IMAD.MOV.U32 R4, RZ, RZ, R23 ;  /* 0x000000ffff047224 */ /* 0x000fc400078e0017 */
[----:B------:R-:W-:Y:S02]  /*17a50*/  IMAD.MOV.U32 R5, RZ, RZ, R22 ;  /* 0x000000ffff057224 */ /* 0x000fe400078e0016 */
[----:B------:R-:W-:Y:S02]  /*17a60*/  IMAD.MOV.U32 R27, RZ, RZ, R4 ;  /* 0x000000ffff1b7224 */ /* 0x000fe400078e0004 */
[----:B------:R-:W-:Y:S01]  /*17a70*/  IMAD.MOV.U32 R26, RZ, RZ, R5 ;  /* 0x000000ffff1a7224 */ /* 0x000fe200078e0005 */
[----:B------:R-:W2:Y:S04]  /*17a80*/  LDL.LU R4, [R1+0x80] ;  /* 0x0000800001047983 */ /* 0x000ea80000300800 */
[----:B------:R-:W2:Y:S04]  /*17a90*/  LDL.LU R5, [R1+0x84] ;  /* 0x0000840001057983 */ /* 0x000ea80000300800 */
[----:B0-----:R-:W3:Y:S04]  /*17aa0*/  LDL.LU R6, [R1+0x88] ;  /* 0x0000880001067983 */ /* 0x001ee80000300800 */
[----:B------:R-:W3:Y:S01]  /*17ab0*/  LDL.LU R7, [R1+0x8c] ;  /* 0x00008c0001077983 */ /* 0x000ee20000300800 */
[----:B------:R-:W-:-:S02]  /*17ac0*/  IMAD.MOV.U32 R29, RZ, RZ, R8 ;  /* 0x000000ffff1d7224 */ /* 0x000fc400078e0008 */
[----:B------:R-:W-:Y:S02]  /*17ad0*/  IMAD.MOV.U32 R28, RZ, RZ, R9 ;  /* 0x000000ffff1c7224 */ /* 0x000fe400078e0009 */
[----:B------:R-:W-:Y:S02]  /*17ae0*/  IMAD.MOV.U32 R9, RZ, RZ, R20 ;  /* 0x000000ffff097224 */ /* 0x000fe400078e0014 */
[----:B------:R-:W-:Y:S02]  /*17af0*/  IMAD.MOV.U32 R8, RZ, RZ, R21 ;  /* 0x000000ffff087224 */ /* 0x000fe400078e0015 */
[----:B------:R0:W4:Y:S01]  /*17b00*/  LDSM.16.M88.4 R20, [R25+0x3c00] ;  /* 0x003c00001914783b */ /* 0x0001220000000200 */
[----:B-1----:R-:W-:Y:S02]  /*17b10*/  IMAD.MOV.U32 R24, RZ, RZ, R9 ;  /* 0x000000ffff187224 */ /* 0x002fe400078e0009 */
[----:B------:R-:W-:Y:S02]  /*17b20*/  IMAD.MOV.U32 R2, RZ, RZ, R10 ;  /* 0x000000ffff027224 */ /* 0x000fe400078e000a */
[----:B------:R-:W-:-:S02]  /*17b30*/  IMAD.MOV.U32 R0, RZ, RZ, R11 ;  /* 0x000000ffff007224 */ /* 0x000fc400078e000b */
[----:B0-----:R-:W-:Y:S02]  /*17b40*/  IMAD.MOV.U32 R25, RZ, RZ, R8 ;  /* 0x000000ffff197224 */ /* 0x001fe400078e0008 */
[----:B------:R-:W4:Y:S04]  /*17b50*/  LDL.LU.64 R8, [R1+0x5f0] ;  /* 0x0005f00001087983 */ /* 0x000f280000300a00 */
[----:B------:R-:W4:Y:S04]  /*17b60*/  LDL.LU.64 R10, [R1+0x5f8] ;  /* 0x0005f800010a7983 */ /* 0x000f280000300a00 */
[----:B---3--:R-:W-:Y:S04]  /*17b70*/  STL.64 [R1+0xec0], R6 ;  /* 0x000ec00601007387 */ /* 0x008fe80000100a00 */
[----:B--2---:R0:W-:Y:S04]  /*17b80*/  STL.64 [R1+0xeb8], R4 ;  /* 0x000eb80401007387 */ /* 0x0041e80000100a00 */
[----:B0-----:R-:W2:Y:S04]  /*17b90*/  LDL.LU R4, [R1+0xa0] ;  /* 0x0000a00001047983 */ /* 0x001ea80000300800 */
[----:B------:R-:W2:Y:S04]  /*17ba0*/  LDL.LU R5, [R1+0xa4] ;  /* 0x0000a40001057983 */ /* 0x000ea80000300800 */
[----:B------:R-:W3:Y:S04]  /*17bb0*/  LDL.LU R6, [R1+0xa8] ;  /* 0x0000a80001067983 */ /* 0x000ee80000300800 */
[----:B------:R-:W3:Y:S04]  /*17bc0*/  LDL.LU R7, [R1+0xac] ;  /* 0x0000ac0001077983 */ /* 0x000ee80000300800 */
[----:B---3--:R0:W-:Y:S04]  /*17bd0*/  STL.64 [R1+0xed0], R6 ;  /* 0x000ed00601007387 */ /* 0x0081e80000100a00 */
[----:B--2---:R-:W-:Y:S04]  /*17be0*/  STL.64 [R1+0xec8], R4 ;  /* 0x000ec80401007387 */ /* 0x004fe80000100a00 */
[----:B0-----:R-:W2:Y:S04]  /*17bf0*/  LDL.LU.64 R6, [R1+0x48] ;  /* 0x0000480001067983 */ /* 0x001ea80000300a00 */
[----:B--2---:R0:W-:Y:S04]  /*17c00*/  STL.64 [R1+0xee0], R6 ;  /* 0x000ee00601007387 */ /* 0x0041e80000100a00 */
[----:B0-----:R-:W2:Y:S04]  /*17c10*/  LDL.LU.64 R6, [R1+0x58] ;  /* 0x0000580001067983 */ /* 0x001ea80000300a00 */
[----:B------:R0:W-:Y:S04]  /*17c20*/  STL.64 [R1+0xe10], R26 ;  /* 0x000e101a01007387 */ /* 0x0001e80000100a00 */
[----:B------:R1:W-:Y:S04]  /*17c30*/  STL.64 [R1+0xe08], R24 ;  /* 0x000e081801007387 */ /* 0x0003e80000100a00 */
[----:B0-----:R-:W3:Y:S04]  /*17c40*/  LDL.LU R26, [R1+0x18] ;  /* 0x00001800011a7983 */ /* 0x001ee80000300800 */
[----:B------:R-:W3:Y:S01]  /*17c50*/  LDL.LU R27, [R1+0x1c] ;  /* 0x00001c00011b7983 */ /* 0x000ee20000300800 */
[-C--:B----4-:R-:W-:Y:S03]  /*17c60*/  HMMA.16816.F32 R16, R16, R20.reuse, R8 ;  /* 0x000000141010723c */ /* 0x090fe60000001808 */
[----:B---3--:R0:W-:Y:S04]  /*17c70*/  STL.64 [R1+0xed8], R26 ;  /* 0x000ed81a01007387 */ /* 0x0081e80000100a00 */
[----:B-1----:R-:W3:Y:S04]  /*17c80*/  LDL.LU R24, [R1+0xe0] ;  /* 0x0000e00001187983 */ /* 0x002ee80000300800 */
[----:B------:R-:W3:Y:S04]  /*17c90*/  LDL.LU R25, [R1+0xe4] ;  /* 0x0000e40001197983 */ /* 0x000ee80000300800 */
[----:B0-----:R-:W4:Y:S04]  /*17ca0*/  LDL.LU R26, [R1+0xe8] ;  /* 0x0000e800011a7983 */ /* 0x001f280000300800 */
[----:B------:R-:W4:Y:S04]  /*17cb0*/  LDL.LU R27, [R1+0xec] ;  /* 0x0000ec00011b7983 */ /* 0x000f280000300800 */
[----:B----4-:R-:W-:Y:S04]  /*17cc0*/  STL.64 [R1+0xef0], R26 ;  /* 0x000ef01a01007387 */ /* 0x010fe80000100a00 */
[----:B---3--:R0:W-:Y:S04]  /*17cd0*/  STL.64 [R1+0xee8], R24 ;  /* 0x000ee81801007387 */ /* 0x0081e80000100a00 */
[----:B0-----:R-:W2:Y:S04]  /*17ce0*/  LDL.LU R24, [R1+0x100] ;  /* 0x0001000001187983 */ /* 0x001ea80000300800 */
[----:B------:R-:W2:Y:S04]  /*17cf0*/  LDL.LU R25, [R1+0x104] ;  /* 0x0001040001197983 */ /* 0x000ea80000300800 */
[----:B------:R-:W2:Y:S04]  /*17d00*/  LDL.LU R26, [R1+0x108] ;  /* 0x00010800011a7983 */ /* 0x000ea80000300800 */
[----:B------:R-:W2:Y:S04]  /*17d10*/  LDL.LU R27, [R1+0x10c] ;  /* 0x00010c00011b7983 */ /* 0x000ea80000300800 */
[----:B------:R-:W2:Y:S04]  /*17d20*/  LDL.LU.64 R10, [R1+0xf18] ;  /* 0x000f1800010a7983 */ /* 0x000ea80000300a00 */
[----:B------:R-:W2:Y:S04]  /*17d30*/  LDL.LU.64 R8, [R1+0xf10] ;  /* 0x000f100001087983 */ /* 0x000ea80000300a00 */
[----:B------:R-:W-:Y:S04]  /*17d40*/  STL.64 [R1+0xe88], R18 ;  /* 0x000e881201007387 */ /* 0x000fe80000100a00 */
[----:B------:R0:W-:Y:S04]  /*17d50*/  STL.64 [R1+0xe80], R16 ;  /* 0x000e801001007387 */ /* 0x0001e80000100a00 */
[----:B0-----:R-:W3:Y:S04]  /*17d60*/  LDL.LU.64 R16, [R1+0x5c0] ;  /* 0x0005c00001107983 */ /* 0x001ee80000300a00 */
[----:B------:R-:W3:Y:S02]  /*17d70*/  LDL.LU.64 R18, [R1+0x5c8] ;  /* 0x0005c80001127983 */ /* 0x000ee40000300a00 */
[----:B---3--:R-:W-:Y:S01]  /*17d80*/  HMMA.16816.F32 R12, R12, R20, R16 ;  /* 0x000000140c0c723c */ /* 0x008fe20000001810 */
[----:B------:R-:W-:-:S15]  /*17d90*/  IMAD.MOV.U32 R16, RZ, RZ, R29 ;  /* 0x000000ffff107224 */ /* 0x000fde00078e001d */
[----:B------:R-:W-:-:S03]  /*17da0*/  NOP ;  /* 0x0000000000007918 */ /* 0x000fc60000000000 */
[----:B------:R0:W-:Y:S04]  /*17db0*/  STL.64 [R1+0xe20], R14 ;  /* 0x000e200e01007387 */ /* 0x0001e80000100a00 */
[----:B------:R1:W-:Y:S01]  /*17dc0*/  STL.64 [R1+0xe18], R12 ;  /* 0x000e180c01007387 */ /* 0x0003e20000100a00 */
[----:B0-----:R-:W-:-:S03]  /*17dd0*/  IMAD.MOV.U32 R15, RZ, RZ, R3 ;  /* 0x000000ffff0f7224 */ /* 0x001fc600078e0003 */
[----:B-1----:R-:W3:Y:S04]  /*17de0*/  LDL.LU R12, [R1+0x70] ;  /* 0x00007000010c7983 */ /* 0x002ee80000300800 */
[----:B------:R-:W3:Y:S04]  /*17df0*/  LDL.LU R13, [R1+0x74] ;  /* 0x00007400010d7983 */ /* 0x000ee80000300800 */
[----:B------:R-:W4:Y:S04]  /*17e00*/  LDL.LU R14, [R1+0x78] ;  /* 0x00007800010e7983 */ /* 0x000f280000300800 */
[----:B------:R-:W3:Y:S04]  /*17e10*/  LDL.LU R3, [R1+0xf0c] ;  /* 0x000f0c0001037983 */ /* 0x000ee80000300800 */
[----:B------:R-:W3:Y:S01]  /*17e20*/  LDL.LU R29, [R1+0xf08] ;  /* 0x000f0800011d7983 */ /* 0x000ee20000300800 */
[----:B--2---:R-:W-:Y:S01]  /*17e30*/  HMMA.16816.F32 R24, R8, R6, R24 ;  /* 0x000000060818723c */ /* 0x004fe20000001818 */
[----:B------:R-:W-:-:S02]  /*17e40*/  IMAD.MOV.U32 R17, RZ, RZ, R28 ;  /* 0x000000ffff117224 */ /* 0x000fc400078e001c */
[----:B------:R-:W2:Y:S01]  /*17e50*/  LDL.LU R28, [R1+0xf04] ;  /* 0x000f0400011c7983 */ /* 0x000ea20000300800 */
[----:B------:R-:W-:Y:S02]  /*17e60*/  IMAD.MOV.U32 R18, RZ, RZ, R2 ;  /* 0x000000ffff127224 */ /* 0x000fe400078e0002 */
[----:B------:R-:W-:Y:S01]  /*17e70*/  IMAD.MOV.U32 R19, RZ, RZ, R0 ;  /* 0x000000ffff137224 */ /* 0x000fe200078e0000 */
[----:B------:R-:W2:Y:S04]  /*17e80*/  LDL.LU R2, [R1+0xf00] ;  /* 0x000f000001027983 */ /* 0x000ea80000300800 */
[----:B------:R-:W2:Y:S04]  /*17e90*/  LDL.LU R0, [R1+0xefc] ;  /* 0x000efc0001007983 */ /* 0x000ea80000300800 */
[----:B----4-:R0:W-:Y:S04]  /*17ea0*/  STL.64 [R1+0xe30], R14 ;  /* 0x000e300e01007387 */ /* 0x0101e80000100a00 */
[----:B---3--:R1:W-:Y:S04]  /*17eb0*/  STL.64 [R1+0xe28], R12 ;  /* 0x000e280c01007387 */ /* 0x0083e80000100a00 */
[----:B0-----:R-:W3:Y:S01]  /*17ec0*/  LDL.LU R14, [R1+0x28] ;  /* 0x00002800010e7983 */ /* 0x001ee20000300800 */
[----:B------:R-:W-:-:S03]  /*17ed0*/  IMAD.MOV.U32 R15, RZ, RZ, R29 ;  /* 0x000000ffff0f7224 */ /* 0x000fc600078e001d */
[----:B------:R-:W4:Y:S01]  /*17ee0*/  LDL.LU R29, [R1+0xef8] ;  /* 0x000ef800011d7983 */ /* 0x000f220000300800 */
[----:B-1----:R-:W-:-:S03]  /*17ef0*/  IMAD.MOV.U32 R13, RZ, RZ, R6 ;  /* 0x000000ffff0d7224 */ /* 0x002fc600078e0006 */
[----:B------:R-:W-:Y:S01]  /*17f00*/  STL.64 [R1+0x640], R24 ;  /* 0x0006401801007387 */ /* 0x000fe20000100a00 */
[----:B------:R-:W-:-:S03]  /*17f10*/  IMAD.MOV.U32 R12, RZ, RZ, R7 ;  /* 0x000000ffff0c7224 */ /* 0x000fc600078e0007 */
[----:B------:R0:W-:Y:S04]  /*17f20*/  STL.64 [R1+0x648], R26 ;  /* 0x0006481a01007387 */ /* 0x0001e80000100a00 */
[----:B0-----:R-:W2:Y:S04]  /*17f30*/  LDL.LU.64 R26, [R1+0xef0] ;  /* 0x000ef000011a7983 */ /* 0x001ea80000300a00 */
[----:B------:R-:W2:Y:S04]  /*17f40*/  LDL.LU.64 R24, [R1+0xee8] ;  /* 0x000ee80001187983 */ /* 0x000ea80000300a00 */
[----:B------:R-:W2:Y:S02]  /*17f50*/  LDL.LU.64 R6, [R1+0xee0] ;  /* 0x000ee00001067983 */ /* 0x000ea40000300a00 */
[----:B--2---:R-:W-:Y:S01]  /*17f60*/  HMMA.16816.F32 R24, R8, R6, R24 ;  /* 0x000000060818723c */ /* 0x004fe20000001818 */
[----:B------:R-:W-:-:S02]  /*17f70*/  IMAD.MOV.U32 R21, RZ, RZ, R6 ;  /* 0x000000ffff157224 */ /* 0x000fc400078e0006 */
[----:B------:R-:W-:-:S15]  /*17f80*/  IMAD.MOV.U32 R20, RZ, RZ, R7 ;  /* 0x000000ffff147224 */ /* 0x000fde00078e0007 */
[----:B------:R-:W-:Y:S01]  /*17f90*/  NOP ;  /* 0x0000000000007918 */ /* 0x000fe20000000000 */
[----:B------:R-:W-:Y:S04]  /*17fa0*/  STL.64 [R1+0x630], R24 ;  /* 0x0006301801007387 */ /* 0x000fe80000100a00 */
[----:B------:R0:W-:Y:S04]  /*17fb0*/  STL.64 [R1+0x638], R26 ;  /* 0x0006381a01007387 */ /* 0x0001e80000100a00 */
[----:B0-----:R-:W2:Y:S04]  /*17fc0*/  LDL.LU.64 R26, [R1+0xed8] ;  /* 0x000ed800011a7983 */ /* 0x001ea80000300a00 */
[----:B------:R-:W3:Y:S04]  /*17fd0*/  LDL.LU.64 R6, [R1+0xed0] ;  /* 0x000ed00001067983 */ /* 0x000ee80000300a00 */
[----:B------:R-:W3:Y:S02]  /*17fe0*/  LDL.LU.64 R4, [R1+0xec8] ;  /* 0x000ec80001047983 */ /* 0x000ee40000300a00 */
[----:B---3--:R-:W-:-:S15]  /*17ff0*/  HMMA.16816.F32 R4, R8, R14, R4 ;  /* 0x0000000e0804723c */ /* 0x008fde0000001804 */
[----:B------:R-:W-:-:S04]  /*18000*/  NOP ;  /* 0x0000000000007918 */ /* 0x000fc80000000000 */
[----:B------:R-:W-:Y:S04]  /*18010*/  STL.64 [R1+0x620], R4 ;  /* 0x0006200401007387 */ /* 0x000fe80000100a00 */
[----:B------:R0:W-:Y:S04]  /*18020*/  STL.64 [R1+0x628], R6 ;  /* 0x0006280601007387 */ /* 0x0001e80000100a00 */
[----:B0-----:R-:W2:Y:S04]  /*18030*/  LDL.LU.64 R6, [R1+0xec0] ;  /* 0x000ec00001067983 */ /* 0x001ea80000300a00 */
[----:B------:R-:W2:Y:S04]  /*18040*/  LDL.LU.64 R4, [R1+0xeb8] ;  /* 0x000eb80001047983 */ /* 0x000ea80000300a00 */
[----:B------:R0:W-:Y:S01]  /*18050*/  STL.64 [R1+0xe40], R14 ;  /* 0x000e400e01007387 */ /* 0x0001e20000100a00 */
[----:B------:R-:W-:-:S02]  /*18060*/  IMAD.MOV.U32 R24, RZ, RZ, R0 ;  /* 0x000000ffff187224 */ /* 0x000fc400078e0000 */
[----:B0-----:R-:W-:Y:S02]  /*18070*/  IMAD.MOV.U32 R14, RZ, RZ, R21 ;  /* 0x000000ffff0e7224 */ /* 0x001fe400078e0015 */
[----:B------:R-:W-:-:S05]  /*18080*/  IMAD.MOV.U32 R15, RZ, RZ, R20 ;  /* 0x000000ffff0f7224 */ /* 0x000fca00078e0014 */
[----:B------:R-:W-:Y:S01]  /*18090*/  STL.64 [R1+0xe58], R14 ;  /* 0x000e580e01007387 */ /* 0x000fe20000100a00 */
[----:B--2---:R-:W-:-:S15]  /*180a0*/  HMMA.16816.F32 R4, R8, R26, R4 ;  /* 0x0000001a0804723c */ /* 0x004fde0000001804 */
[----:B------:R-:W-:-:S04]  /*180b0*/  NOP ;  /* 0x0000000000007918 */ /* 0x000fc80000000000 */
[----:B------:R-:W-:Y:S04]  /*180c0*/  STL.64 [R1+0x610], R4 ;  /* 0x0006100401007387 */ /* 0x000fe80000100a00 */
[----:B------:R0:W-:Y:S04]  /*180d0*/  STL.64 [R1+0x618], R6 ;  /* 0x0006180601007387 */ /* 0x0001e80000100a00 */
[----:B0-----:R-:W2:Y:S04]  /*180e0*/  LDL.LU.64 R6, [R1+0xeb0] ;  /* 0x000eb00001067983 */ /* 0x001ea80000300a00 */
[----:B------:R0:W-:Y:S04]  /*180f0*/  STL.64 [R1+0xe38], R26 ;  /* 0x000e381a01007387 */ /* 0x0001e80000100a00 */
[----:B------:R-:W3:Y:S01]  /*18100*/  LDL.LU R0, [R1+0xeac] ;  /* 0x000eac0001007983 */ /* 0x000ee20000300800 */
[----:B------:R-:W-:-:S03]  /*18110*/  IMAD.MOV.U32 R25, RZ, RZ, R2 ;  /* 0x000000ffff197224 */ /* 0x000fc600078e0002 */
[----:B------:R-:W2:Y:S01]  /*18120*/  LDL.LU R2, [R1+0xea8] ;  /* 0x000ea80001027983 */ /* 0x000ea20000300800 */
[----:B0-----:R-:W-:Y:S02]  /*18130*/  IMAD.MOV.U32 R26, RZ, RZ, R28 ;  /* 0x000000ffff1a7224 */ /* 0x001fe400078e001c */
[----:B------:R-:W-:Y:S01]  /*18140*/  IMAD.MOV.U32 R27, RZ, RZ, R3 ;  /* 0x000000ffff1b7224 */ /* 0x000fe200078e0003 */
[----:B------:R-:W2:Y:S04]  /*18150*/  LDL.LU R28, [R1+0xea4] ;  /* 0x000ea400011c7983 */ /* 0x000ea80000300800 */
[----:B------:R-:W2:Y:S04]  /*18160*/  LDL.LU R3, [R1+0xea0] ;  /* 0x000ea00001037983 */ /* 0x000ea80000300800 */
[----:B------:R-:W-:Y:S04]  /*18170*/  STL.64 [R1+0xe50], R26 ;  /* 0x000e501a01007387 */ /* 0x000fe80000100a00 */
[----:B------:R4:W-:Y:S02]  /*18180*/  STL.64 [R1+0xe48], R24 ;  /* 0x000e481801007387 */ /* 0x0009e40000100a00 */
[----:B----4-:R-:W-:-:S02]  /*18190*/  IMAD.MOV.U32 R24, RZ, RZ, R29 ;  /* 0x000000ffff187224 */ /* 0x010fc400078e001d */
[----:B------:R-:W4:Y:S01]  /*181a0*/  LDL.LU R29, [R1+0xe9c] ;  /* 0x000e9c00011d7983 */ /* 0x000f220000300800 */
[----:B---3--:R-:W-:-:S03]  /*181b0*/  IMAD.MOV.U32 R25, RZ, RZ, R0 ;  /* 0x000000ffff197224 */ /* 0x008fc600078e0000 */
[----:B------:R-:W3:Y:S04]  /*181c0*/  LDL.LU R0, [R1+0xe98] ;  /* 0x000e980001007983 */ /* 0x000ee80000300800 */
[----:B------:R-:W3:Y:S01]  /*181d0*/  LDL.LU R26, [R1+0xd8] ;  /* 0x0000d800011a7983 */ /* 0x000ee20000300800 */
[----:B--2---:R-:W-:Y:S01]  /*181e0*/  HMMA.16816.F32 R16, R8, R6, R16 ;  /* 0x000000060810723c */ /* 0x004fe20000001810 */
[----:B------:R-:W-:Y:S02]  /*181f0*/  IMAD.MOV.U32 R27, RZ, RZ, R2 ;  /* 0x000000ffff1b7224 */ /* 0x000fe400078e0002 */
[----:B------:R-:W2:Y:S01]  /*18200*/  LDL.LU R2, [R1+0xe94] ;  /* 0x000e940001027983 */ /* 0x000ea20000300800 */
[----:B------:R-:W-:Y:S02]  /*18210*/  IMAD.MOV.U32 R15, RZ, RZ, R12 ;  /* 0x000000ffff0f7224 */ /* 0x000fe400078e000c */
[----:B------:R-:W-:Y:S01]  /*18220*/  IMAD.MOV.U32 R12, RZ, RZ, R6 ;  /* 0x000000ffff0c7224 */ /* 0x000fe200078e0006 */
[----:B---3--:R-:W-:Y:S04]  /*18230*/  STL.64 [R1+0xe68], R26 ;  /* 0x000e681a01007387 */ /* 0x008fe80000100a00 */
[----:B------:R0:W-:Y:S02]  /*18240*/  STL.64 [R1+0xe60], R24 ;  /* 0x000e601801007387 */ /* 0x0001e40000100a00 */
[----:B0-----:R-:W-:-:S02]  /*18250*/  IMAD.MOV.U32 R24, RZ, RZ, R3 ;  /* 0x000000ffff187224 */ /* 0x001fc400078e0003 */
[----:B------:R-:W2:Y:S04]  /*18260*/  LDL.LU R3, [R1+0xe90] ;  /* 0x000e900001037983 */ /* 0x000ea80000300800 */
[----:B------:R-:W-:Y:S01]  /*18270*/  STL.64 [R1+0x600], R16 ;  /* 0x0006001001007387 */ /* 0x000fe20000100a00 */
[----:B------:R-:W-:-:S03]  /*18280*/  IMAD.MOV.U32 R27, RZ, RZ, R0 ;  /* 0x000000ffff1b7224 */ /* 0x000fc600078e0000 */
[----:B------:R0:W-:Y:S01]  /*18290*/  STL.64 [R1+0x608], R18 ;  /* 0x0006081201007387 */ /* 0x0001e20000100a00 */
[----:B------:R-:W-:-:S03]  /*182a0*/  IMAD.MOV.U32 R0, RZ, RZ, R7 ;  /* 0x000000ffff007224 */ /* 0x000fc600078e0007 */
[----:B0-----:R-:W3:Y:S04]  /*182b0*/  LDL.LU.64 R18, [R1+0xe88] ;  /* 0x000e880001127983 */ /* 0x001ee80000300a00 */
[----:B------:R-:W3:Y:S04]  /*182c0*/  LDL.LU.64 R16, [R1+0xe80] ;  /* 0x000e800001107983 */ /* 0x000ee80000300a00 */
[----:B------:R-:W2:Y:S04]  /*182d0*/  LDL.LU.64 R6, [R1+0xe78] ;  /* 0x000e780001067983 */ /* 0x000ea80000300a00 */
[----:B------:R-:W2:Y:S01]  /*182e0*/  LDL.LU.64 R4, [R1+0xe70] ;  /* 0x000e700001047983 */ /* 0x000ea20000300a00 */
[----:B------:R-:W-:-:S02]  /*182f0*/  IMAD.MOV.U32 R14, RZ, RZ, R13 ;  /* 0x000000ffff0e7224 */ /* 0x000fc400078e000d */
[----:B----4-:R-:W-:Y:S02]  /*18300*/  IMAD.MOV.U32 R25, RZ, RZ, R29 ;  /* 0x000000ffff197224 */ /* 0x010fe400078e001d */
[----:B------:R-:W-:Y:S01]  /*18310*/  IMAD.MOV.U32 R26, RZ, RZ, R28 ;  /* 0x000000ffff1a7224 */ /* 0x000fe200078e001c */
[----:B---3--:R-:W-:Y:S01]  /*18320*/  HMMA.16816.F32 R8, R8, R22, R16 ;  /* 0x000000160808723c */ /* 0x008fe20000001810 */
[----:B------:R-:W-:-:S07]  /*18330*/  IMAD.MOV.U32 R18, RZ, RZ, R12 ;  /* 0x000000ffff127224 */ /* 0x000fce00078e000c */
[C---:B--2---:R-:W-:Y:S11]  /*18340*/  HMMA.16816.F32 R12, R4.reuse, R14, R24 ;  /* 0x0000000e040c723c */ /* 0x044ff60000001818 */
[----:B------:R0:W-:Y:S04]  /*18350*/  STL.64 [R1+0x5f0], R8 ;  /* 0x0005f00801007387 */ /* 0x0001e80000100a00 */
[----:B------:R-:W-:Y:S04]  /*18360*/  STL.64 [R1+0x5f8], R10 ;  /* 0x0005f80a01007387 */ /* 0x000fe80000100a00 */
[----:B------:R-:W2:Y:S04]  /*18370*/  LDL.LU.64 R26, [R1+0xe68] ;  /* 0x000e6800011a7983 */ /* 0x000ea80000300a00 */
[----:B------:R-:W2:Y:S01]  /*18380*/  LDL.LU.64 R24, [R1+0xe60] ;  /* 0x000e600001187983 */ /* 0x000ea20000300a00 */
[----:B------:R-:W-:Y:S01]  /*18390*/  IMAD.MOV.U32 R19, RZ, RZ, R0 ;  /* 0x000000ffff137224 */ /* 0x000fe200078e0000 */
[----:B0-----:R-:W0:Y:S02]  /*183a0*/  LDC R8, c[0x0][0x3a8] ;  /* 0x0000ea00ff087b82 */ /* 0x001e240000000800 */
[----:B------:R-:W-:Y:S04]  /*183b0*/  STL.64 [R1+0x5b0], R12 ;  /* 0x0005b00c01007387 */ /* 0x000fe80000100a00 */
[----:B------:R1:W-:Y:S04]  /*183c0*/  STL.64 [R1+0x5b8], R14 ;  /* 0x0005b80e01007387 */ /* 0x0003e80000100a00 */
[----:B-1----:R-:W2:Y:S02]  /*183d0*/  LDL.LU.64 R14, [R1+0xe58] ;  /* 0x000e5800010e7983 */ /* 0x002ea40000300a00 */
[----:B--2---:R-:W-:Y:S02]  /*183e0*/  HMMA.16816.F32 R12, R4, R14, R24 ;  /* 0x0000000e040c723c */ /* 0x004fe40000001818 */
[----:B------:R-:W2:Y:S04]  /*183f0*/  LDL.LU.64 R26, [R1+0xe50] ;  /* 0x000e5000011a7983 */ /* 0x000ea80000300a00 */
[----:B------:R-:W2:-:S13]  /*18400*/  LDL.LU.64 R24, [R1+0xe48] ;  /* 0x000e480001187983 */ /* 0x000e9a0000300a00 */
[----:B------:R-:W-:Y:S04]  /*18410*/  STL.64 [R1+0x5e0], R12 ;  /* 0x0005e00c01007387 */ /* 0x000fe80000100a00 */
[----:B------:R1:W-:Y:S04]  /*18420*/  STL.64 [R1+0x5e8], R14 ;  /* 0x0005e80e01007387 */ /* 0x0003e80000100a00 */
[----:B-1----:R-:W2:Y:S02]  /*18430*/  LDL.LU.64 R14, [R1+0xe40] ;  /* 0x000e4000010e7983 */ /* 0x002ea40000300a00 */
[----:B--2---:R-:W-:Y:S02]  /*18440*/  HMMA.16816.F32 R12, R4, R14, R24 ;  /* 0x0000000e040c723c */ /* 0x004fe40000001818 */
[----:B------:R-:W2:-:S15]  /*18450*/  LDL.LU.64 R26, [R1+0xe38] ;  /* 0x000e3800011a7983 */ /* 0x000e9e0000300a00 */
[----:B------:R-:W-:Y:S02]  /*18460*/  NOP ;  /* 0x0000000000007918 */ /* 0x000fe40000000000 */
[----:B------:R-:W-:Y:S04]  /*18470*/  STL.64 [R1+0x5a0], R12 ;  /* 0x0005a00c01007387 */ /* 0x000fe80000100a00 */
[----:B------:R1:W-:Y:S04]  /*18480*/  STL.64 [R1+0x5a8], R14 ;  /* 0x0005a80e01007387 */ /* 0x0003e80000100a00 */
[----:B-1----:R-:W2:Y:S04]  /*18490*/  LDL.LU.64 R14, [R1+0xe30] ;  /* 0x000e3000010e7983 */ /* 0x002ea80000300a00 */
[----:B------:R-:W2:Y:S02]  /*184a0*/  LDL.LU.64 R12, [R1+0xe28] ;  /* 0x000e2800010c7983 */ /* 0x000ea40000300a00 */
[----:B--2---:R-:W-:Y:S02]  /*184b0*/  HMMA.16816.F32 R24, R4, R26, R12 ;  /* 0x0000001a0418723c */ /* 0x004fe4000000180c */
[----:B------:R-:W2:Y:S04]  /*184c0*/  LDL.LU.64 R14, [R1+0xe20] ;  /* 0x000e2000010e7983 */ /* 0x000ea80000300a00 */
[----:B------:R-:W2:-:S13]  /*184d0*/  LDL.LU.64 R12, [R1+0xe18] ;  /* 0x000e1800010c7983 */ /* 0x000e9a0000300a00 */
[----:B------:R-:W-:Y:S04]  /*184e0*/  STL.64 [R1+0x5d0], R24 ;  /* 0x0005d01801007387 */ /* 0x000fe80000100a00 */
[----:B------:R1:W-:Y:S04]  /*184f0*/  STL.64 [R1+0x5d8], R26 ;  /* 0x0005d81a01007387 */ /* 0x0003e80000100a00 */
[----:B-1----:R-:W3:Y:S04]  /*18500*/  LDL.LU.64 R26, [R1+0xe10] ;  /* 0x000e1000011a7983 */ /* 0x002ee80000300a00 */
[----:B------:R-:W3:Y:S02]  /*18510*/  LDL.LU.64 R24, [R1+0xe08] ;  /* 0x000e080001187983 */ /* 0x000ee40000300a00 */
[C---:B---3--:R-:W-:Y:S02]  /*18520*/  HMMA.16816.F32 R16, R4.reuse, R18, R24 ;  /* 0x000000120410723c */ /* 0x048fe40000001818 */
[----:B------:R-:W3:Y:S04]  /*18530*/  LDL.LU R24, [R1+0xe00] ;  /* 0x000e000001187983 */ /* 0x000ee80000300800 */
[----:B------:R-:W4:Y:S04]  /*18540*/  LDL.LU R9, [R1+0x3a0] ;  /* 0x0003a00001097983 */ /* 0x000f280000300800 */
[----:B------:R-:W2:Y:S09]  /*18550*/  LDL.LU R10, [R1+0x2f8] ;  /* 0x0002f800010a7983 */ /* 0x000eb20000300800 */
[----:B------:R-:W-:Y:S04]  /*18560*/  STL.64 [R1+0x590], R16 ;  /* 0x0005901001007387 */ /* 0x000fe80000100a00 */
[----:B------:R-:W-:Y:S04]  /*18570*/  STL.64 [R1+0x598], R18 ;  /* 0x0005981201007387 */ /* 0x000fe80000100a00 */
[----:B------:R-:W2:Y:S04]  /*18580*/  LDL.LU R11, [R1+0x3a4] ;  /* 0x0003a400010b7983 */ /* 0x000ea80000300800 */
[----:B--2---:R1:W-:Y:S04]  /*18590*/  STL.64 [R1+0xda0], R10 ;  /* 0x000da00a01007387 */ /* 0x0043e80000100a00 */
[----:B-1----:R-:W2:Y:S04]  /*185a0*/  LDL.LU R10, [R1+0x33c] ;  /* 0x00033c00010a7983 */ /* 0x002ea80000300800 */
        /* <DEDUP_REMOVED lines=30> */
[----:B------:R-:W2:Y:S01]  /*18790*/  LDL.LU R11, [R1+0x388] ;  /* 0x00038800010b7983 */ /* 0x000ea20000300800 */
[----:B------:R-:W-:Y:S03]  /*187a0*/  HMMA.16816.F32 R12, R4, R22, R12 ;  /* 0x00000016040c723c */ /* 0x000fe6000000180c */
[----:B--2---:R1:W-:Y:S04]  /*187b0*/  STL.64 [R1+0xdf8], R10 ;  /* 0x000df80a01007387 */ /* 0x0043e80000100a00 */
[----:B-1----:R-:W2:Y:S04]  /*187c0*/  LDL.LU R10, [R1+0x534] ;  /* 0x00053400010a7983 */ /* 0x002ea80000300800 */
[----:B------:R-:W2:Y:S04]  /*187d0*/  LDL.LU R11, [R1+0x390] ;  /* 0x00039000010b7983 */ /* 0x000ea80000300800 */
        /* <DEDUP_REMOVED lines=14> */
[----:B------:R1:W-:Y:S04]  /*188c0*/  STL.64 [R1+0x5c0], R12 ;  /* 0x0005c00c01007387 */ /* 0x0003e80000100a00 */
[----:B------:R1:W-:Y:S04]  /*188d0*/  STL.64 [R1+0x5c8], R14 ;  /* 0x0005c80e01007387 */ /* 0x0003e80000100a00 */
[----:B------:R-:W3:Y:S01]  /*188e0*/  LDL.LU R7, [R1+0x31c] ;  /* 0x00031c0001077983 */ /* 0x000ee20000300800 */
[----:B0-----:R-:W-:-:S03]  /*188f0*/  IMAD.SHL.U32 R4, R8, 0x20, RZ ;  /* 0x0000002008047824 */ /* 0x001fc600078e00ff */
[----:B------:R-:W3:Y:S04]  /*18900*/  LDL.LU R22, [R1+0x318] ;  /* 0x0003180001167983 */ /* 0x000ee80000300800 */
[----:B------:R-:W3:Y:S01]  /*18910*/  LDL.LU R23, [R1+0x310] ;  /* 0x0003100001177983 */ /* 0x000ee20000300800 */
[----:B------:R-:W-:-:S03]  /*18920*/  IMAD.WIDE R2, R4, 0x2, R2 ;  /* 0x0000000204027825 */ /* 0x000fc600078e0202 */
[----:B-1----:R-:W3:Y:S04]  /*18930*/  LDL.LU R12, [R1+0x398] ;  /* 0x00039800010c7983 */ /* 0x002ee80000300800 */
[----:B------:R-:W3:Y:S04]  /*18940*/  LDL.LU R13, [R1+0x308] ;  /* 0x00030800010d7983 */ /* 0x000ee80000300800 */
[----:B------:R-:W3:Y:S04]  /*18950*/  LDL.LU R14, [R1+0x39c] ;  /* 0x00039c00010e7983 */ /* 0x000ee80000300800 */
[----:B------:R-:W3:Y:S04]  /*18960*/  LDL.LU R15, [R1+0x300] ;  /* 0x00030000010f7983 */ /* 0x000ee80000300800 */
[----:B------:R-:W3:Y:S04]  /*18970*/  LDL.LU R8, [R1+0x328] ;  /* 0x0003280001087983 */ /* 0x000ee80000300800 */
[----:B------:R-:W3:Y:S04]  /*18980*/  LDL.LU R4, [R1+0x32c] ;  /* 0x00032c0001047983 */ /* 0x000ee80000300800 */
[----:B------:R0:W-:Y:S04]  /*18990*/  STL [R1+0x7a0], R2 ;  /* 0x0007a00201007387 */ /* 0x0001e80000100800 */
[----:B------:R1:W-:Y:S04]  /*189a0*/  STL [R1+0x79c], R3 ;  /* 0x00079c0301007387 */ /* 0x0003e80000100800 */
[----:B0-----:R-:W3:Y:S04]  /*189b0*/  LDL.LU R2, [R1+0x334] ;  /* 0x0003340001027983 */ /* 0x001ee80000300800 */
[----:B-1----:R-:W3:Y:S01]  /*189c0*/  LDL.LU R3, [R1+0x330] ;  /* 0x0003300001037983 */ /* 0x002ee20000300800 */
[----:B--2---:R-:W-:-:S04]  /*189d0*/  LOP3.LUT R11, R11, R10, RZ, 0x3c, !PT ;  /* 0x0000000a0b0b7212 */ /* 0x004fc800078e3cff */
[----:B------:R-:W-:-:S04]  /*189e0*/  LOP3.LUT R10, R11, R10, RZ, 0x3c, !PT ;  /* 0x0000000a0b0a7212 */ /* 0x000fc800078e3cff */
[----:B------:R-:W-:-:S05]  /*189f0*/  LOP3.LUT R11, R11, R10, RZ, 0x3c, !PT ;  /* 0x0000000a0b0b7212 */ /* 0x000fca00078e3cff */
[----:B------:R0:W-:Y:S04]  /*18a00*/  STL.64 [R1+0x128], R10 ;  /* 0x0001280a01007387 */ /* 0x0001e80000100a00 */
[----:B0-----:R-:W2:Y:S02]  /*18a10*/  LDL.LU.64 R10, [R1+0xdf8] ;  /* 0x000df800010a7983 */ /* 0x001ea40000300a00 */
        /* <DEDUP_REMOVED lines=49> */
[----:B0-----:R-:W2:Y:S01]  /*18d30*/  LDL.LU.64 R10, [R1+0xda8] ;  /* 0x000da800010a7983 */ /* 0x001ea20000300a00 */
[----:B---3--:R-:W-:-:S04]  /*18d40*/  LOP3.LUT R3, R3, R2, RZ, 0x3c, !PT ;  /* 0x0000000203037212 */ /* 0x008fc800078e3cff */
[----:B------:R-:W-:-:S04]  /*18d50*/  LOP3.LUT R2, R3, R2, RZ, 0x3c, !PT ;  /* 0x0000000203027212 */ /* 0x000fc800078e3cff */
[----:B------:R-:W-:Y:S02]  /*18d60*/  LOP3.LUT R3, R3, R2, RZ, 0x3c, !PT ;  /* 0x0000000203037212 */ /* 0x000fe400078e3cff */
[----:B--2---:R-:W-:-:S04]  /*18d70*/  LOP3.LUT R11, R11, R10, RZ, 0x3c, !PT ;  /* 0x0000000a0b0b7212 */ /* 0x004fc800078e3cff */
[----:B------:R-:W-:-:S04]  /*18d80*/  LOP3.LUT R10, R11, R10, RZ, 0x3c, !PT ;  /* 0x0000000a0b0a7212 */ /* 0x000fc800078e3cff */
[----:B------:R-:W-:-:S05]  /*18d90*/  LOP3.LUT R11, R11, R10, RZ, 0x3c, !PT ;  /* 0x0000000a0b0b7212 */ /* 0x000fca00078e3cff */
[----:B------:R0:W-:Y:S04]  /*18da0*/  STL.64 [R1+0xd0], R10 ;  /* 0x0000d00a01007387 */ /* 0x0001e80000100a00 */
[----:B0-----:R-:W2:Y:S04]  /*18db0*/  LDL.LU.64 R10, [R1+0xda0] ;  /* 0x000da000010a7983 */ /* 0x001ea80000300a00 */
[----:B------:R0:W-:Y:S02]  /*18dc0*/  STL.64 [R1+0xc8], R2 ;  /* 0x0000c80201007387 */ /* 0x0001e40000100a00 */
[----:B0-----:R-:W-:-:S02]  /*18dd0*/  IMAD.MOV.U32 R2, RZ, RZ, R8 ;  /* 0x000000ffff027224 */ /* 0x001fc400078e0008 */
[----:B------:R-:W-:-:S05]  /*18de0*/  IMAD.MOV.U32 R3, RZ, RZ, R4 ;  /* 0x000000ffff037224 */ /* 0x000fca00078e0004 */
[----:B------:R0:W-:Y:S01]  /*18df0*/  STL.64 [R1+0xc0], R2 ;  /* 0x0000c00201007387 */ /* 0x0001e20000100a00 */
[----:B------:R-:W-:Y:S02]  /*18e00*/  IMAD.MOV.U32 R4, RZ, RZ, R12 ;  /* 0x000000ffff047224 */ /* 0x000fe400078e000c */
[----:B0-----:R-:W-:Y:S02]  /*18e10*/  IMAD.MOV.U32 R2, RZ, RZ, R6 ;  /* 0x000000ffff027224 */ /* 0x001fe400078e0006 */
[----:B------:R-:W-:Y:S02]  /*18e20*/  IMAD.MOV.U32 R3, RZ, RZ, R5 ;  /* 0x000000ffff037224 */ /* 0x000fe400078e0005 */
[----:B------:R-:W-:Y:S02]  /*18e30*/  IMAD.MOV.U32 R6, RZ, RZ, R22 ;  /* 0x000000ffff067224 */ /* 0x000fe400078e0016 */
[----:B------:R-:W-:Y:S01]  /*18e40*/  IMAD.MOV.U32 R5, RZ, RZ, R23 ;  /* 0x000000ffff057224 */ /* 0x000fe200078e0017 */
[----:B------:R0:W-:Y:S04]  /*18e50*/  STL.64 [R1+0xb8], R2 ;  /* 0x0000b80201007387 */ /* 0x0001e80000100a00 */
[----:B------:R4:W-:Y:S04]  /*18e60*/  STL.64 [R1+0xb0], R6 ;  /* 0x0000b00601007387 */ /* 0x0009e80000100a00 */
[----:B------:R-:W-:Y:S01]  /*18e70*/  STL.64 [R1+0xa8], R4 ;  /* 0x0000a80401007387 */ /* 0x000fe20000100a00 */
[----:B0-----:R-:W-:-:S02]  /*18e80*/  IMAD.MOV.U32 R2, RZ, RZ, R14 ;  /* 0x000000ffff027224 */ /* 0x001fc400078e000e */
[----:B------:R-:W-:Y:S02]  /*18e90*/  IMAD.MOV.U32 R3, RZ, RZ, R13 ;  /* 0x000000ffff037224 */ /* 0x000fe400078e000d */
[----:B----4-:R-:W-:Y:S02]  /*18ea0*/  IMAD.MOV.U32 R6, RZ, RZ, R9 ;  /* 0x000000ffff067224 */ /* 0x010fe400078e0009 */
[----:B------:R-:W-:Y:S01]  /*18eb0*/  IMAD.MOV.U32 R7, RZ, RZ, R15 ;  /* 0x000000ffff077224 */ /* 0x000fe200078e000f */
[----:B------:R0:W-:Y:S04]  /*18ec0*/  STL.64 [R1+0xa0], R2 ;  /* 0x0000a00201007387 */ /* 0x0001e80000100a00 */
[----:B------:R1:W-:Y:S01]  /*18ed0*/  STL.64 [R1+0x98], R6 ;  /* 0x0000980601007387 */ /* 0x0003e20000100a00 */
[----:B0-----:R-:W-:-:S02]  /*18ee0*/  IMAD.MOV.U32 R2, RZ, RZ, R17 ;  /* 0x000000ffff027224 */ /* 0x001fc400078e0011 */
[----:B------:R-:W-:Y:S02]  /*18ef0*/  IMAD.MOV.U32 R3, RZ, RZ, R16 ;  /* 0x000000ffff037224 */ /* 0x000fe400078e0010 */
[----:B-1----:R-:W-:Y:S02]  /*18f00*/  IMAD.MOV.U32 R6, RZ, RZ, R19 ;  /* 0x000000ffff067224 */ /* 0x002fe400078e0013 */
[----:B------:R-:W-:Y:S02]  /*18f10*/  IMAD.MOV.U32 R7, RZ, RZ, R18 ;  /* 0x000000ffff077224 */ /* 0x000fe400078e0012 */
[----:B--2---:R-:W-:Y:S02]  /*18f20*/  IMAD.MOV.U32 R4, RZ, RZ, R11 ;  /* 0x000000ffff047224 */ /* 0x004fe400078e000b */
[----:B------:R-:W-:-:S05]  /*18f30*/  IMAD.MOV.U32 R5, RZ, RZ, R10 ;  /* 0x000000ffff057224 */ /* 0x000fca00078e000a */
[----:B------:R0:W-:Y:S04]  /*18f40*/  STL.64 [R1+0x90], R4 ;  /* 0x0000900401007387 */ /* 0x0001e80000100a00 */
[----:B------:R1:W-:Y:S04]  /*18f50*/  STL.64 [R1+0x88], R2 ;  /* 0x0000880201007387 */ /* 0x0003e80000100a00 */
[----:B------:R2:W-:Y:S01]  /*18f60*/  STL.64 [R1+0x80], R6 ;  /* 0x0000800601007387 */ /* 0x0005e20000100a00 */
[----:B0-----:R-:W-:Y:S02]  /*18f70*/  IMAD.MOV.U32 R4, RZ, RZ, R21 ;  /* 0x000000ffff047224 */ /* 0x001fe400078e0015 */
[----:B------:R-:W-:-:S02]  /*18f80*/  IMAD.MOV.U32 R5, RZ, RZ, R20 ;  /* 0x000000ffff057224 */ /* 0x000fc400078e0014 */
[----:B-1----:R-:W-:Y:S02]  /*18f90*/  IMAD.MOV.U32 R2, RZ, RZ, R28 ;  /* 0x000000ffff027224 */ /* 0x002fe400078e001c */
[----:B------:R-:W-:Y:S02]  /*18fa0*/  IMAD.MOV.U32 R3, RZ, RZ, R25 ;  /* 0x000000ffff037224 */ /* 0x000fe400078e0019 */
[----:B--2---:R-:W-:Y:S02]  /*18fb0*/  IMAD.MOV.U32 R6, RZ, RZ, R26 ;  /* 0x000000ffff067224 */ /* 0x004fe400078e001a */
[----:B------:R-:W-:Y:S01]  /*18fc0*/  IMAD.MOV.U32 R7, RZ, RZ, R27 ;  /* 0x000000ffff077224 */ /* 0x000fe200078e001b */
[----:B------:R-:W-:Y:S04]  /*18fd0*/  STL.64 [R1+0x78], R4 ;  /* 0x0000780401007387 */ /* 0x000fe80000100a00 */
[----:B------:R0:W-:Y:S04]  /*18fe0*/  STL.64 [R1+0x70], R2 ;  /* 0x0000700201007387 */ /* 0x0001e80000100a00 */
[----:B0-----:R-:W2:Y:S04]  /*18ff0*/  LDL.LU R2, [R1+0x280] ;  /* 0x0002800001027983 */ /* 0x001ea80000300800 */
[----:B------:R-:W-:Y:S04]  /*19000*/  STL.64 [R1+0x68], R6 ;  /* 0x0000680601007387 */ /* 0x000fe80000100a00 */
[----:B------:R-:W2:Y:S01]  /*19010*/  LDL.LU R3, [R1+0x3e0] ;  /* 0x0003e00001037983 */ /* 0x000ea20000300800 */
[----:B------:R-:W-:-:S02]  /*19020*/  IMAD.MOV.U32 R4, RZ, RZ, R29 ;  /* 0x000000ffff047224 */ /* 0x000fc400078e001d */
[----:B------:R-:W-:-:S05]  /*19030*/  IMAD.MOV.U32 R5, RZ, RZ, R0 ;  /* 0x000000ffff057224 */ /* 0x000fca00078e0000 */
[----:B------:R-:W-:Y:S04]  /*19040*/  STL.64 [R1+0x60], R4 ;  /* 0x0000600401007387 */ /* 0x000fe80000100a00 */
[----:B--2---:R0:W-:Y:S04]  /*19050*/  STL.64 [R1+0xd60], R2 ;  /* 0x000d600201007387 */ /* 0x0041e80000100a00 */
[----:B0-----:R-:W2:Y:S04]  /*19060*/  LDL.LU R2, [R1+0x288] ;  /* 0x0002880001027983 */ /* 0x001ea80000300800 */
[----:B------:R-:W2:Y:S04]  /*19070*/  LDL.LU R3, [R1+0x3dc] ;  /* 0x0003dc0001037983 */ /* 0x000ea80000300800 */
        /* <DEDUP_REMOVED lines=21> */
[----:B------:R-:W3:Y:S04]  /*191d0*/  LDL.LU R4, [R1+0x278] ;  /* 0x0002780001047983 */ /* 0x000ee80000300800 */
[----:B------:R-:W4:Y:S04]  /*191e0*/  LDL.LU R8, [R1+0x3e4] ;  /* 0x0003e40001087983 */ /* 0x000f280000300800 */
        /* <DEDUP_REMOVED lines=70> */
[----:B------:R4:W-:Y:S02]  /*19650*/  STL.64 [R1+0x18], R2 ;  /* 0x0000180201007387 */ /* 0x0009e40000100a00 */
[----:B----4-:R-:W-:Y:S02]  /*19660*/  IMAD.MOV.U32 R2, RZ, RZ, R8 ;  /* 0x000000ffff027224 */ /* 0x010fe400078e0008 */
[----:B------:R-:W-:Y:S02]  /*19670*/  IMAD.MOV.U32 R3, RZ, RZ, R4 ;  /* 0x000000ffff037224 */ /* 0x000fe400078e0004 */
[----:B------:R-:W-:-:S03]  /*19680*/  IMAD.MOV.U32 R4, RZ, RZ, R6 ;  /* 0x000000ffff047224 */ /* 0x000fc600078e0006 */
[----:B------:R0:W-:Y:S04]  /*19690*/  STL.64 [R1+0x10], R2 ;  /* 0x0000100201007387 */ /* 0x0001e80000100a00 */
[----:B------:R1:W-:Y:S04]  /*196a0*/  STL.64 [R1+0x8], R4 ;  /* 0x0000080401007387 */ /* 0x0003e80000100a00 */
[----:B------:R-:W-:Y:S01]  /*196b0*/  STL.64 [R1+0xb10], R28 ;  /* 0x000b101c01007387 */ /* 0x000fe20000100a00 */
[----:B------:R-:W-:Y:S02]  /*196c0*/  IMAD.MOV.U32 R6, RZ, RZ, R9 ;  /* 0x000000ffff067224 */ /* 0x000fe400078e0009 */
[----:B0-----:R-:W-:-:S02]  /*196d0*/  IMAD.MOV.U32 R2, RZ, RZ, R22 ;  /* 0x000000ffff027224 */ /* 0x001fc400078e0016 */
[----:B------:R-:W-:Y:S02]  /*196e0*/  IMAD.MOV.U32 R3, RZ, RZ, R7 ;  /* 0x000000ffff037224 */ /* 0x000fe400078e0007 */
[----:B-1----:R-:W-:Y:S02]  /*196f0*/  IMAD.MOV.U32 R4, RZ, RZ, R14 ;  /* 0x000000ffff047224 */ /* 0x002fe400078e000e */
[----:B------:R-:W-:Y:S01]  /*19700*/  IMAD.MOV.U32 R5, RZ, RZ, R13 ;  /* 0x000000ffff057224 */ /* 0x000fe200078e000d */
[----:B------:R0:W-:Y:S01]  /*19710*/  STL.64 [R1], R2 ;  /* 0x0000000201007387 */ /* 0x0001e20000100a00 */
[----:B------:R-:W-:Y:S02]  /*19720*/  IMAD.MOV.U32 R7, RZ, RZ, R15 ;  /* 0x000000ffff077224 */ /* 0x000fe400078e000f */
[----:B------:R-:W-:Y:S02]  /*19730*/  IMAD.MOV.U32 R8, RZ, RZ, R11 ;  /* 0x000000ffff087224 */ /* 0x000fe400078e000b */
[----:B------:R-:W-:-:S02]  /*19740*/  IMAD.MOV.U32 R9, RZ, RZ, R10 ;  /* 0x000000ffff097224 */ /* 0x000fc400078e000a */
[----:B------:R-:W-:Y:S02]  /*19750*/  IMAD.MOV.U32 R10, RZ, RZ, R17 ;  /* 0x000000ffff0a7224 */ /* 0x000fe400078e0011 */
[----:B------:R-:W-:Y:S02]  /*19760*/  IMAD.MOV.U32 R11, RZ, RZ, R16 ;  /* 0x000000ffff0b7224 */ /* 0x000fe400078e0010 */
[----:B------:R-:W-:Y:S02]  /*19770*/  IMAD.MOV.U32 R13, RZ, RZ, R18 ;  /* 0x000000ffff0d7224 */ /* 0x000fe400078e0012 */
[----:B0-----:R-:W-:Y:S02]  /*19780*/  IMAD.MOV.U32 R2, RZ, RZ, R12 ;  /* 0x000000ffff027224 */ /* 0x001fe400078e000c */
[----:B------:R-:W-:Y:S02]  /*19790*/  IMAD.MOV.U32 R3, RZ, RZ, R23 ;  /* 0x000000ffff037224 */ /* 0x000fe400078e0017 */
[----:B------:R-:W-:-:S02]  /*197a0*/  IMAD.MOV.U32 R12, RZ, RZ, R19 ;  /* 0x000000ffff0c7224 */ /* 0x000fc400078e0013 */
[----:B------:R-:W-:Y:S02]  /*197b0*/  IMAD.MOV.U32 R14, RZ, RZ, R21 ;  /* 0x000000ffff0e7224 */ /* 0x000fe400078e0015 */
[----:B------:R-:W-:Y:S01]  /*197c0*/  IMAD.MOV.U32 R15, RZ, RZ, R20 ;  /* 0x000000ffff0f7224 */ /* 0x000fe200078e0014 */
[----:B------:R-:W-:Y:S04]  /*197d0*/  STL.64 [R1+0xb18], R2 ;  /* 0x000b180201007387 */ /* 0x000fe80000100a00 */
[----:B------:R-:W-:Y:S04]  /*197e0*/  STL.64 [R1+0xb20], R4 ;  /* 0x000b200401007387 */ /* 0x000fe80000100a00 */
[----:B------:R-:W-:Y:S01]  /*197f0*/  STL.64 [R1+0xb28], R6 ;  /* 0x000b280601007387 */ /* 0x000fe20000100a00 */
[----:B------:R-:W-:-:S02]  /*19800*/  IMAD.MOV.U32 R16, RZ, RZ, R27 ;  /* 0x000000ffff107224 */ /* 0x000fc400078e001b */
[----:B------:R-:W-:Y:S01]  /*19810*/  IMAD.MOV.U32 R17, RZ, RZ, R25 ;  /* 0x000000ffff117224 */ /* 0x000fe200078e0019 */
[----:B------:R-:W-:Y:S04]  /*19820*/  STL.64 [R1+0xb30], R8 ;  /* 0x000b300801007387 */ /* 0x000fe80000100a00 */
[----:B------:R-:W-:Y:S04]  /*19830*/  STL.64 [R1+0xb38], R10 ;  /* 0x000b380a01007387 */ /* 0x000fe80000100a00 */
[----:B------:R-:W-:Y:S04]  /*19840*/  STL.64 [R1+0xb40], R12 ;  /* 0x000b400c01007387 */ /* 0x000fe80000100a00 */
[----:B------:R-:W-:Y:S04]  /*19850*/  STL.64 [R1+0xb48], R14 ;  /* 0x000b480e01007387 */ /* 0x000fe80000100a00 */
[----:B------:R0:W-:Y:S04]  /*19860*/  STL.64 [R1+0xb50], R16 ;  /* 0x000b501001007387 */ /* 0x0001e80000100a00 */
[----:B------:R-:W2:Y:S04]  /*19870*/  LDL.LU R20, [R1+0x210] ;  /* 0x0002100001147983 */ /* 0x000ea80000300800 */
[----:B------:R-:W2:Y:S04]  /*19880*/  LDL.LU R21, [R1+0x418] ;  /* 0x0004180001157983 */ /* 0x000ea80000300800 */
[----:B------:R-:W3:Y:S04]  /*19890*/  LDL.LU R22, [R1+0x208] ;  /* 0x0002080001167983 */ /* 0x000ee80000300800 */
[----:B------:R-:W3:Y:S01]  /*198a0*/  LDL.LU R23, [R1+0x41c] ;  /* 0x00041c0001177983 */ /* 0x000ee20000300800 */
[----:B------:R-:W-:-:S03]  /*198b0*/  IMAD.MOV.U32 R19, RZ, RZ, R26 ;  /* 0x000000ffff137224 */ /* 0x000fc600078e001a */
[----:B------:R-:W4:Y:S04]  /*198c0*/  LDL.LU R27, [R1+0x200] ;  /* 0x00020000011b7983 */ /* 0x000f280000300800 */
[----:B------:R-:W4:Y:S04]  /*198d0*/  LDL.LU R26, [R1+0x420] ;  /* 0x00042000011a7983 */ /* 0x000f280000300800 */
        /* <DEDUP_REMOVED lines=31> */
[----:B------:R-:W2:Y:S01]  /*19ad0*/  LDL.LU R17, [R1+0x428] ;  /* 0x0004280001117983 */ /* 0x000ea20000300800 */
[----:B------:R-:W-:-:S02]  /*19ae0*/  LOP3.LUT R21, R21, R20, RZ, 0x3c, !PT ;  /* 0x0000001415157212 */ /* 0x000fc400078e3cff */
[----:B---3--:R-:W-:Y:S01]  /*19af0*/  LOP3.LUT R23, R23, R22, RZ, 0x3c, !PT ;  /* 0x0000001617177212 */ /* 0x008fe200078e3cff */
[----:B--2---:R0:W-:Y:S04]  /*19b00*/  STL.64 [R1+0xd58], R16 ;  /* 0x000d581001007387 */ /* 0x0041e80000100a00 */
[----:B0-----:R-:W2:Y:S04]  /*19b10*/  LDL.LU R16, [R1+0x1f8] ;  /* 0x0001f80001107983 */ /* 0x001ea80000300800 */
        /* <DEDUP_REMOVED lines=14> */
[----:B------:R-:W-:Y:S01]  /*19c00*/  LOP3.LUT R20, R21, R20, RZ, 0x3c, !PT ;  /* 0x0000001415147212 */ /* 0x000fe200078e3cff */
[----:B------:R-:W-:-:S02]  /*19c10*/  IMAD.MOV.U32 R18, RZ, RZ, R0 ;  /* 0x000000ffff127224 */ /* 0x000fc400078e0000 */
[----:B------:R-:W3:Y:S04]  /*19c20*/  LDL.LU R3, [R1+0x47c] ;  /* 0x00047c0001037983 */ /* 0x000ee80000300800 */
[----:B------:R-:W3:Y:S04]  /*19c30*/  LDL.LU R28, [R1+0x1ec] ;  /* 0x0001ec00011c7983 */ /* 0x000ee80000300800 */
[----:B------:R-:W3:Y:S01]  /*19c40*/  LDL.LU R29, [R1+0x480] ;  /* 0x00048000011d7983 */ /* 0x000ee20000300800 */
[----:B------:R-:W-:-:S03]  /*19c50*/  LOP3.LUT R22, R23, R22, RZ, 0x3c, !PT ;  /* 0x0000001617167212 */ /* 0x000fc600078e3cff */
[----:B------:R-:W3:Y:S01]  /*19c60*/  LDL.LU R25, [R1+0x1f4] ;  /* 0x0001f40001197983 */ /* 0x000ee20000300800 */
[----:B------:R-:W-:-:S03]  /*19c70*/  LOP3.LUT R21, R21, R20, RZ, 0x3c, !PT ;  /* 0x0000001415157212 */ /* 0x000fc600078e3cff */
[----:B------:R-:W3:Y:S04]  /*19c80*/  LDL.LU R0, [R1+0x484] ;  /* 0x0004840001007983 */ /* 0x000ee80000300800 */
[----:B------:R0:W-:Y:S01]  /*19c90*/  STL.64 [R1+0xb58], R18 ;  /* 0x000b581201007387 */ /* 0x0001e20000100a00 */
[----:B------:R-:W-:-:S03]  /*19ca0*/  LOP3.LUT R23, R23, R22, RZ, 0x3c, !PT ;  /* 0x0000001617177212 */ /* 0x000fc600078e3cff */
[----:B0-----:R-:W3:Y:S04]  /*19cb0*/  LDL.LU R18, [R1+0x1a4] ;  /* 0x0001a40001127983 */ /* 0x001ee80000300800 */
[----:B------:R-:W3:Y:S04]  /*19cc0*/  LDL.LU R19, [R1+0x45c] ;  /* 0x00045c0001137983 */ /* 0x000ee80000300800 */
[----:B------:R0:W-:Y:S04]  /*19cd0*/  STL.64 [R1+0xb60], R20 ;  /* 0x000b601401007387 */ /* 0x0001e80000100a00 */
[----:B0-----:R-:W3:Y:S04]  /*19ce0*/  LDL.LU R20, [R1+0x19c] ;  /* 0x00019c0001147983 */ /* 0x001ee80000300800 */
[----:B------:R-:W3:Y:S04]  /*19cf0*/  LDL.LU R21, [R1+0x458] ;  /* 0x0004580001157983 */ /* 0x000ee80000300800 */
[----:B------:R0:W-:Y:S04]  /*19d00*/  STL.64 [R1+0xb68], R22 ;  /* 0x000b681601007387 */ /* 0x0001e80000100a00 */
[----:B0-----:R-:W3:Y:S04]  /*19d10*/  LDL.LU R22, [R1+0x198] ;  /* 0x0001980001167983 */ /* 0x001ee80000300800 */
[----:B------:R-:W3:Y:S04]  /*19d20*/  LDL.LU R23, [R1+0x454] ;  /* 0x0004540001177983 */ /* 0x000ee80000300800 */
[----:B----4-:R0:W-:Y:S04]  /*19d30*/  STL.64 [R1+0xb70], R26 ;  /* 0x000b701a01007387 */ /* 0x0101e80000100a00 */
[----:B0-----:R-:W4:Y:S04]  /*19d40*/  LDL.LU R26, [R1+0x1a0] ;  /* 0x0001a000011a7983 */ /* 0x001f280000300800 */
[----:B------:R-:W4:Y:S01]  /*19d50*/  LDL.LU R27, [R1+0x450] ;  /* 0x00045000011b7983 */ /* 0x000f220000300800 */
        /* <DEDUP_REMOVED lines=50> */
[----:B----4-:R-:W-:Y:S02]  /*1a080*/  LOP3.LUT R27, R27, R26, RZ, 0x3c, !PT ;  /* 0x0000001a1b1b7212 */ /* 0x010fe400078e3cff */
[----:B--2---:R-:W-:-:S04]  /*1a090*/  LOP3.LUT R17, R17, R16, RZ, 0x3c, !PT ;  /* 0x0000001011117212 */ /* 0x004fc800078e3cff */
[----:B------:R-:W-:-:S04]  /*1a0a0*/  LOP3.LUT R16, R17, R16, RZ, 0x3c, !PT ;  /* 0x0000001011107212 */ /* 0x000fc800078e3cff */
[----:B------:R-:W-:-:S05]  /*1a0b0*/  LOP3.LUT R17, R17, R16, RZ, 0x3c, !PT ;  /* 0x0000001011117212 */ /* 0x000fca00078e3cff */
[----:B------:R0:W-:Y:S04]  /*1a0c0*/  STL.64 [R1+0x180], R16 ;  /* 0x0001801001007387 */ /* 0x0001e80000100a00 */
[----:B0-----:R-:W2:Y:S01]  /*1a0d0*/  LDL.LU.64 R16, [R1+0xd08] ;  /* 0x000d080001107983 */ /* 0x001ea20000300a00 */
[----:B---3--:R-:W-:Y:S02]  /*1a0e0*/  LOP3.LUT R23, R23, R22, RZ, 0x3c, !PT ;  /* 0x0000001617177212 */ /* 0x008fe400078e3cff */
[----:B------:R-:W-:Y:S02]  /*1a0f0*/  LOP3.LUT R26, R27, R26, RZ, 0x3c, !PT ;  /* 0x0000001a1b1a7212 */ /* 0x000fe400078e3cff */
[----:B------:R-:W-:Y:S02]  /*1a100*/  LOP3.LUT R22, R23, R22, RZ, 0x3c, !PT ;  /* 0x0000001617167212 */ /* 0x000fe400078e3cff */
[----:B------:R-:W-:-:S02]  /*1a110*/  LOP3.LUT R27, R27, R26, RZ, 0x3c, !PT ;  /* 0x0000001a1b1b7212 */ /* 0x000fc400078e3cff */
[----:B------:R-:W-:-:S03]  /*1a120*/  LOP3.LUT R23, R23, R22, RZ, 0x3c, !PT ;  /* 0x0000001617177212 */ /* 0x000fc600078e3cff */
[----:B------:R0:W-:Y:S04]  /*1a130*/  STL.64 [R1+0x188], R26 ;  /* 0x0001881a01007387 */ /* 0x0001e80000100a00 */
[----:B------:R1:W-:Y:S01]  /*1a140*/  STL.64 [R1+0x190], R22 ;  /* 0x0001901601007387 */ /* 0x0003e20000100a00 */
[----:B0-----:R-:W-:Y:S02]  /*1a150*/  IMAD.MOV.U32 R26, RZ, RZ, R21 ;  /* 0x000000ffff1a7224 */ /* 0x001fe400078e0015 */
[----:B------:R-:W-:Y:S02]  /*1a160*/  IMAD.MOV.U32 R27, RZ, RZ, R20 ;  /* 0x000000ffff1b7224 */ /* 0x000fe400078e0014 */
[----:B-1----:R-:W-:Y:S02]  /*1a170*/  IMAD.MOV.U32 R22, RZ, RZ, R19 ;  /* 0x000000ffff167224 */ /* 0x002fe400078e0013 */
[----:B------:R-:W-:-:S02]  /*1a180*/  IMAD.MOV.U32 R23, RZ, RZ, R18 ;  /* 0x000000ffff177224 */ /* 0x000fc400078e0012 */
[----:B------:R-:W-:Y:S02]  /*1a190*/  IMAD.MOV.U32 R18, RZ, RZ, R15 ;  /* 0x000000ffff127224 */ /* 0x000fe400078e000f */
[----:B------:R-:W-:Y:S01]  /*1a1a0*/  IMAD.MOV.U32 R19, RZ, RZ, R14 ;  /* 0x000000ffff137224 */ /* 0x000fe200078e000e */
[----:B------:R0:W-:Y:S01]  /*1a1b0*/  STL.64 [R1+0x398], R26 ;  /* 0x0003981a01007387 */ /* 0x0001e20000100a00 */
[----:B------:R-:W-:Y:S02]  /*1a1c0*/  IMAD.MOV.U32 R14, RZ, RZ, R11 ;  /* 0x000000ffff0e7224 */ /* 0x000fe400078e000b */
[----:B------:R-:W-:Y:S01]  /*1a1d0*/  IMAD.MOV.U32 R15, RZ, RZ, R10 ;  /* 0x000000ffff0f7224 */ /* 0x000fe200078e000a */
[----:B------:R-:W-:Y:S01]  /*1a1e0*/  STL.64 [R1+0x3a0], R22 ;  /* 0x0003a01601007387 */ /* 0x000fe20000100a00 */
[----:B------:R-:W-:Y:S02]  /*1a1f0*/  IMAD.MOV.U32 R10, RZ, RZ, R7 ;  /* 0x000000ffff0a7224 */ /* 0x000fe400078e0007 */
[----:B------:R-:W-:-:S02]  /*1a200*/  IMAD.MOV.U32 R11, RZ, RZ, R6 ;  /* 0x000000ffff0b7224 */ /* 0x000fc400078e0006 */
[----:B------:R-:W-:Y:S02]  /*1a210*/  IMAD.MOV.U32 R6, RZ, RZ, R3 ;  /* 0x000000ffff067224 */ /* 0x000fe400078e0003 */
[----:B------:R-:W-:Y:S02]  /*1a220*/  IMAD.MOV.U32 R7, RZ, RZ, R2 ;  /* 0x000000ffff077224 */ /* 0x000fe400078e0002 */
[----:B--2---:R-:W-:Y:S02]  /*1a230*/  IMAD.MOV.U32 R20, RZ, RZ, R17 ;  /* 0x000000ffff147224 */ /* 0x004fe400078e0011 */
[----:B------:R-:W-:Y:S02]  /*1a240*/  IMAD.MOV.U32 R21, RZ, RZ, R16 ;  /* 0x000000ffff157224 */ /* 0x000fe400078e0010 */
[----:B------:R-:W-:Y:S02]  /*1a250*/  IMAD.MOV.U32 R16, RZ, RZ, R13 ;  /* 0x000000ffff107224 */ /* 0x000fe400078e000d */
[----:B------:R-:W-:-:S02]  /*1a260*/  IMAD.MOV.U32 R17, RZ, RZ, R12 ;  /* 0x000000ffff117224 */ /* 0x000fc400078e000c */
[----:B------:R-:W-:Y:S02]  /*1a270*/  IMAD.MOV.U32 R12, RZ, RZ, R9 ;  /* 0x000000ffff0c7224 */ /* 0x000fe400078e0009 */
[----:B------:R-:W-:Y:S01]  /*1a280*/  IMAD.MOV.U32 R13, RZ, RZ, R8 ;  /* 0x000000ffff0d7224 */ /* 0x000fe200078e0008 */
[----:B------:R-:W-:Y:S04]  /*1a290*/  STL.64 [R1+0x3a8], R20 ;  /* 0x0003a81401007387 */ /* 0x000fe80000100a00 */
[----:B------:R-:W-:Y:S01]  /*1a2a0*/  STL.64 [R1+0x3b0], R18 ;  /* 0x0003b01201007387 */ /* 0x000fe20000100a00 */
        /* <DEDUP_REMOVED lines=165> */
[----:B------:R3:W-:Y:S02]  /*1ad00*/  STL.64 [R1+0x470], R26 ;  /* 0x0004701a01007387 */ /* 0x0007e40000100a00 */
[----:B---3--:R-:W-:Y:S02]  /*1ad10*/  IMAD.MOV.U32 R27, RZ, RZ, R22 ;  /* 0x000000ffff1b7224 */ /* 0x008fe400078e0016 */
[----:B------:R-:W-:Y:S02]  /*1ad20*/  IMAD.MOV.U32 R22, RZ, RZ, R21 ;  /* 0x000000ffff167224 */ /* 0x000fe400078e0015 */
[----:B------:R-:W-:Y:S02]  /*1ad30*/  IMAD.MOV.U32 R21, RZ, RZ, R18 ;  /* 0x000000ffff157224 */ /* 0x000fe400078e0012 */
[----:B------:R-:W-:Y:S02]  /*1ad40*/  IMAD.MOV.U32 R18, RZ, RZ, R17 ;  /* 0x000000ffff127224 */ /* 0x000fe400078e0011 */
[----:B------:R-:W-:-:S02]  /*1ad50*/  IMAD.MOV.U32 R17, RZ, RZ, R14 ;  /* 0x000000ffff117224 */ /* 0x000fc400078e000e */
[----:B------:R-:W-:Y:S02]  /*1ad60*/  IMAD.MOV.U32 R14, RZ, RZ, R13 ;  /* 0x000000ffff0e7224 */ /* 0x000fe400078e000d */
[----:B------:R-:W-:Y:S02]  /*1ad70*/  IMAD.MOV.U32 R13, RZ, RZ, R10 ;  /* 0x000000ffff0d7224 */ /* 0x000fe400078e000a */
[----:B------:R-:W-:Y:S02]  /*1ad80*/  IMAD.MOV.U32 R10, RZ, RZ, R9 ;  /* 0x000000ffff0a7224 */ /* 0x000fe400078e0009 */
[----:B------:R-:W-:Y:S02]  /*1ad90*/  IMAD.MOV.U32 R9, RZ, RZ, R6 ;  /* 0x000000ffff097224 */ /* 0x000fe400078e0006 */
[----:B------:R-:W-:Y:S02]  /*1ada0*/  IMAD.MOV.U32 R6, RZ, RZ, R25 ;  /* 0x000000ffff067224 */ /* 0x000fe400078e0019 */
[----:B------:R-:W0:Y:S01]  /*1adb0*/  LDC R25, c[0x0][0x3ac] ;  /* 0x0000eb00ff197b82 */ /* 0x000e220000000800 */
[----:B----4-:R-:W-:-:S02]  /*1adc0*/  IMAD.MOV.U32 R26, RZ, RZ, R23 ;  /* 0x000000ffff1a7224 */ /* 0x010fc400078e0017 */
[----:B------:R-:W-:Y:S02]  /*1add0*/  IMAD.MOV.U32 R23, RZ, RZ, R20 ;  /* 0x000000ffff177224 */ /* 0x000fe400078e0014 */
[----:B------:R-:W-:Y:S02]  /*1ade0*/  IMAD.MOV.U32 R20, RZ, RZ, R19 ;  /* 0x000000ffff147224 */ /* 0x000fe400078e0013 */
[----:B------:R-:W-:Y:S02]  /*1adf0*/  IMAD.MOV.U32 R19, RZ, RZ, R16 ;  /* 0x000000ffff137224 */ /* 0x000fe400078e0010 */
[----:B------:R-:W-:Y:S01]  /*1ae00*/  IMAD.MOV.U32 R16, RZ, RZ, R15 ;  /* 0x000000ffff107224 */ /* 0x000fe200078e000f */
[----:B------:R-:W-:Y:S01]  /*1ae10*/  STL.64 [R1+0x478], R26 ;  /* 0x0004781a01007387 */ /* 0x000fe20000100a00 */
[----:B------:R-:W-:-:S03]  /*1ae20*/  IMAD.MOV.U32 R15, RZ, RZ, R12 ;  /* 0x000000ffff0f7224 */ /* 0x000fc600078e000c */
[----:B------:R-:W-:Y:S01]  /*1ae30*/  STL.64 [R1+0x480], R22 ;  /* 0x0004801601007387 */ /* 0x000fe20000100a00 */
[----:B------:R-:W-:-:S03]  /*1ae40*/  IMAD.MOV.U32 R12, RZ, RZ, R11 ;  /* 0x000000ffff0c7224 */ /* 0x000fc600078e000b */
[----:B------:R-:W-:Y:S01]  /*1ae50*/  STL.64 [R1+0x488], R20 ;  /* 0x0004881401007387 */ /* 0x000fe20000100a00 */
[----:B------:R-:W-:-:S03]  /*1ae60*/  IMAD.MOV.U32 R11, RZ, RZ, R8 ;  /* 0x000000ffff0b7224 */ /* 0x000fc600078e0008 */
[----:B------:R-:W-:Y:S01]  /*1ae70*/  STL.64 [R1+0x490], R18 ;  /* 0x0004901201007387 */ /* 0x000fe20000100a00 */
[----:B------:R-:W-:-:S03]  /*1ae80*/  IMAD.MOV.U32 R8, RZ, RZ, R7 ;  /* 0x000000ffff087224 */ /* 0x000fc600078e0007 */
[----:B------:R-:W-:Y:S04]  /*1ae90*/  STL.64 [R1+0x498], R16 ;  /* 0x0004981001007387 */ /* 0x000fe80000100a00 */
[----:B------:R-:W-:Y:S01]  /*1aea0*/  STL.64 [R1+0x4a0], R14 ;  /* 0x0004a00e01007387 */ /* 0x000fe20000100a00 */
[----:B------:R-:W-:-:S03]  /*1aeb0*/  IMAD.MOV.U32 R7, RZ, RZ, R4 ;  /* 0x000000ffff077224 */ /* 0x000fc600078e0004 */
[----:B------:R-:W-:Y:S04]  /*1aec0*/  STL.64 [R1+0x4a8], R12 ;  /* 0x0004a80c01007387 */ /* 0x000fe80000100a00 */
[----:B------:R-:W-:Y:S04]  /*1aed0*/  STL.64 [R1+0x4b0], R10 ;  /* 0x0004b00a01007387 */ /* 0x000fe80000100a00 */
[----:B------:R-:W-:Y:S01]  /*1aee0*/  STL.64 [R1+0x4b8], R8 ;  /* 0x0004b80801007387 */ /* 0x000fe20000100a00 */
[----:B------:R-:W-:-:S03]  /*1aef0*/  IMAD.MOV.U32 R4, RZ, RZ, R28 ;  /* 0x000000ffff047224 */ /* 0x000fc600078e001c */
[----:B0-----:R-:W-:Y:S04]  /*1af00*/  STL.64 [R1+0xc08], R24 ;  /* 0x000c081801007387 */ /* 0x001fe80000100a00 */
[----:B------:R0:W-:Y:S02]  /*1af10*/  STL.64 [R1+0x4c0], R6 ;  /* 0x0004c00601007387 */ /* 0x0001e40000100a00 */
[----:B0-----:R-:W-:Y:S02]  /*1af20*/  IMAD.MOV.U32 R6, RZ, RZ, R2 ;  /* 0x000000ffff067224 */ /* 0x001fe400078e0002 */
[----:B------:R-:W-:Y:S02]  /*1af30*/  IMAD.MOV.U32 R7, RZ, RZ, R5 ;  /* 0x000000ffff077224 */ /* 0x000fe400078e0005 */
[----:B------:R-:W-:-:S03]  /*1af40*/  IMAD.MOV.U32 R5, RZ, RZ, R3 ;  /* 0x000000ffff057224 */ /* 0x000fc600078e0003 */
[----:B------:R-:W-:Y:S04]  /*1af50*/  STL.64 [R1+0x4c8], R6 ;  /* 0x0004c80601007387 */ /* 0x000fe80000100a00 */
[----:B------:R-:W2:Y:S04]  /*1af60*/  LDL.LU R24, [R1+0x55c] ;  /* 0x00055c0001187983 */ /* 0x000ea80000300800 */
[----:B------:R-:W-:Y:S04]  /*1af70*/  STL.64 [R1+0x4d0], R4 ;  /* 0x0004d00401007387 */ /* 0x000fe80000100a00 */
[----:B------:R-:W3:Y:S01]  /*1af80*/  LDL.LU R25, [R1+0x560] ;  /* 0x0005600001197983 */ /* 0x000ee20000300800 */
[----:B------:R-:W-:-:S02]  /*1af90*/  IMAD.MOV.U32 R2, RZ, RZ, R0 ;  /* 0x000000ffff027224 */ /* 0x000fc400078e0000 */
[----:B------:R-:W-:-:S05]  /*1afa0*/  IMAD.MOV.U32 R3, RZ, RZ, R29 ;  /* 0x000000ffff037224 */ /* 0x000fca00078e001d */
[----:B------:R-:W-:Y:S04]  /*1afb0*/  STL.64 [R1+0x4d8], R2 ;  /* 0x0004d80201007387 */ /* 0x000fe80000100a00 */
[----:B---3--:R0:W-:Y:S04]  /*1afc0*/  STL [R1+0xc10], R25 ;  /* 0x000c101901007387 */ /* 0x0081e80000100800 */
[----:B0-----:R-:W2:Y:S04]  /*1afd0*/  LDL.LU R25, [R1+0x558] ;  /* 0x0005580001197983 */ /* 0x001ea80000300800 */
        /* <DEDUP_REMOVED lines=58> */
[----:B------:R-:W3:Y:S04]  /*1b380*/  LDL.LU.64 R12, [R1+0x128] ;  /* 0x00012800010c7983 */ /* 0x000ee80000300a00 */
[----:B------:R-:W3:Y:S04]  /*1b390*/  LDL.LU.64 R10, [R1+0x120] ;  /* 0x00012000010a7983 */ /* 0x000ee80000300a00 */
[----:B------:R-:W3:Y:S04]  /*1b3a0*/  LDL.LU.64 R8, [R1+0x118] ;  /* 0x0001180001087983 */ /* 0x000ee80000300a00 */
[----:B------:R-:W3:Y:S04]  /*1b3b0*/  LDL.LU.64 R6, [R1+0x110] ;  /* 0x0001100001067983 */ /* 0x000ee80000300a00 */
[----:B------:R-:W3:Y:S04]  /*1b3c0*/  LDL.LU.64 R4, [R1+0x108] ;  /* 0x0001080001047983 */ /* 0x000ee80000300a00 */
[----:B------:R-:W3:Y:S04]  /*1b3d0*/  LDL.LU.64 R2, [R1+0x100] ;  /* 0x0001000001027983 */ /* 0x000ee80000300a00 */
[----:B------:R-:W3:Y:S01]  /*1b3e0*/  LDL.LU.64 R28, [R1+0xf8] ;  /* 0x0000f800011c7983 */ /* 0x000ee20000300a00 */
        /* <DEDUP_REMOVED lines=74> */
[----:B0-----:R-:W2:Y:S04]  /*1b890*/  LDL.LU.64 R24, [R1+0xc18] ;  /* 0x000c180001187983 */ /* 0x001ea80000300a00 */
[----:B--2---:R0:W-:Y:S04]  /*1b8a0*/  STL.64 [R1+0x558], R24 ;  /* 0x0005581801007387 */ /* 0x0041e80000100a00 */
[----:B0-----:R-:W2:Y:S01]  /*1b8b0*/  LDL.LU R25, [R1+0xc10] ;  /* 0x000c100001197983 */ /* 0x001ea20000300800 */
[----:B---3--:R-:W-:-:S02]  /*1b8c0*/  IMAD.MOV.U32 R24, RZ, RZ, R26 ;  /* 0x000000ffff187224 */ /* 0x008fc400078e001a */
[----:B------:R-:W-:-:S03]  /*1b8d0*/  IMAD.MOV.U32 R26, RZ, RZ, R22 ;  /* 0x000000ffff1a7224 */ /* 0x000fc600078e0016 */
[----:B--2---:R0:W-:Y:S04]  /*1b8e0*/  STL.64 [R1+0x560], R24 ;  /* 0x0005601801007387 */ /* 0x0041e80000100a00 */
[----:B0-----:R-:W2:Y:S04]  /*1b8f0*/  LDL.LU.64 R24, [R1+0xc08] ;  /* 0x000c080001187983 */ /* 0x001ea80000300a00 */
[----:B----4-:R0:W-:Y:S01]  /*1b900*/  STL.64 [R1+0x568], R26 ;  /* 0x0005681a01007387 */ /* 0x0101e20000100a00 */
[----:B------:R-:W-:Y:S02]  /*1b910*/  IMAD.MOV.U32 R22, RZ, RZ, R18 ;  /* 0x000000ffff167224 */ /* 0x000fe400078e0012 */
[----:B------:R-:W-:-:S02]  /*1b920*/  IMAD.MOV.U32 R18, RZ, RZ, R14 ;  /* 0x000000ffff127224 */ /* 0x000fc400078e000e */
[----:B0-----:R-:W-:Y:S02]  /*1b930*/  IMAD.MOV.U32 R26, RZ, RZ, R20 ;  /* 0x000000ffff1a7224 */ /* 0x001fe400078e0014 */
[----:B------:R-:W-:Y:S02]  /*1b940*/  IMAD.MOV.U32 R27, RZ, RZ, R23 ;  /* 0x000000ffff1b7224 */ /* 0x000fe400078e0017 */
[----:B------:R-:W-:Y:S02]  /*1b950*/  IMAD.MOV.U32 R23, RZ, RZ, R21 ;  /* 0x000000ffff177224 */ /* 0x000fe400078e0015 */
[----:B------:R-:W-:Y:S02]  /*1b960*/  IMAD.MOV.U32 R20, RZ, RZ, R16 ;  /* 0x000000ffff147224 */ /* 0x000fe400078e0010 */
[----:B------:R-:W-:Y:S02]  /*1b970*/  IMAD.MOV.U32 R21, RZ, RZ, R19 ;  /* 0x000000ffff157224 */ /* 0x000fe400078e0013 */
[----:B------:R-:W-:-:S02]  /*1b980*/  IMAD.MOV.U32 R19, RZ, RZ, R17 ;  /* 0x000000ffff137224 */ /* 0x000fc400078e0011 */
[----:B------:R-:W-:Y:S02]  /*1b990*/  IMAD.MOV.U32 R16, RZ, RZ, R0 ;  /* 0x000000ffff107224 */ /* 0x000fe400078e0000 */
[----:B------:R-:W-:Y:S01]  /*1b9a0*/  IMAD.MOV.U32 R17, RZ, RZ, R15 ;  /* 0x000000ffff117224 */ /* 0x000fe200078e000f */
[----:B------:R0:W-:Y:S04]  /*1b9b0*/  STL.64 [R1+0x570], R26 ;  /* 0x0005701a01007387 */ /* 0x0001e80000100a00 */
[----:B------:R-:W-:Y:S04]  /*1b9c0*/  STL.64 [R1+0x578], R22 ;  /* 0x0005781601007387 */ /* 0x000fe80000100a00 */
[----:B------:R-:W-:Y:S04]  /*1b9d0*/  STL.64 [R1+0x580], R20 ;  /* 0x0005801401007387 */ /* 0x000fe80000100a00 */
[----:B------:R-:W-:Y:S04]  /*1b9e0*/  STL.64 [R1+0x588], R18 ;  /* 0x0005881201007387 */ /* 0x000fe80000100a00 */
[----:B------:R-:W-:Y:S01]  /*1b9f0*/  STL.64 [R1+0x790], R16 ;  /* 0x0007901001007387 */ /* 0x000fe20000100a00 */
[----:B--2---:R-:W-:-:S04]  /*1ba00*/  IMAD.SHL.U32 R25, R25, 0x20, RZ ;  /* 0x0000002019197824 */ /* 0x004fc800078e00ff */
[----:B------:R-:W-:-:S04]  /*1ba10*/  IMAD.WIDE R14, R25, 0x2, R12 ;  /* 0x00000002190e7825 */ /* 0x000fc800078e020c */
[----:B------:R-:W-:-:S04]  /*1ba20*/  IMAD.WIDE R12, R25, 0x2, R10 ;  /* 0x00000002190c7825 */ /* 0x000fc800078e020a */
[----:B------:R-:W-:-:S04]  /*1ba30*/  IMAD.WIDE R10, R25, 0x2, R8 ;  /* 0x00000002190a7825 */ /* 0x000fc800078e0208 */
[----:B------:R-:W-:-:S04]  /*1ba40*/  IMAD.WIDE R8, R25, 0x2, R6 ;  /* 0x0000000219087825 */ /* 0x000fc800078e0206 */
[C---:B------:R-:W-:Y:S01]  /*1ba50*/  IMAD.WIDE R6, R25.reuse, 0x2, R4 ;  /* 0x0000000219067825 */ /* 0x040fe200078e0204 */
[----:B------:R-:W-:Y:S04]  /*1ba60*/  STL.64 [R1+0x390], R14 ;  /* 0x0003900e01007387 */ /* 0x000fe80000100a00 */
[----:B------:R-:W-:Y:S04]  /*1ba70*/  STL.64 [R1+0x388], R12 ;  /* 0x0003880c01007387 */ /* 0x000fe80000100a00 */
[----:B------:R-:W-:Y:S04]  /*1ba80*/  STL.64 [R1+0x380], R10 ;  /* 0x0003800a01007387 */ /* 0x000fe80000100a00 */
[----:B------:R-:W-:Y:S04]  /*1ba90*/  STL.64 [R1+0x378], R8 ;  /* 0x0003780801007387 */ /* 0x000fe80000100a00 */
[----:B------:R-:W-:Y:S04]  /*1baa0*/  STL.64 [R1+0x370], R6 ;  /* 0x0003700601007387 */ /* 0x000fe80000100a00 */
[----:B0-----:R-:W2:Y:S01]  /*1bab0*/  LDL.LU.64 R26, [R1+0x60] ;  /* 0x00006000011a7983 */ /* 0x001ea20000300a00 */
[----:B------:R-:W-:-:S04]  /*1bac0*/  IMAD.WIDE R4, R25, 0x2, R2 ;  /* 0x0000000219047825 */ /* 0x000fc800078e0202 */
[C---:B------:R-:W-:Y:S01]  /*1bad0*/  IMAD.WIDE R2, R25.reuse, 0x2, R28 ;  /* 0x0000000219027825 */ /* 0x040fe200078e021c */
[----:B------:R-:W-:Y:S04]  /*1bae0*/  STL.64 [R1+0x368], R4 ;  /* 0x0003680401007387 */ /* 0x000fe80000100a00 */
[----:B--2---:R0:W-:Y:S04]  /*1baf0*/  STL.64 [R1+0xb78], R26 ;  /* 0x000b781a01007387 */ /* 0x0041e80000100a00 */
[----:B------:R-:W-:Y:S04]  /*1bb00*/  STL.64 [R1+0x360], R2 ;  /* 0x0003600201007387 */ /* 0x000fe80000100a00 */
[----:B0-----:R-:W2:Y:S04]  /*1bb10*/  LDL.LU.64 R26, [R1+0x68] ;  /* 0x00006800011a7983 */ /* 0x001ea80000300a00 */
[----:B--2---:R0:W-:Y:S04]  /*1bb20*/  STL.64 [R1+0xb80], R26 ;  /* 0x000b801a01007387 */ /* 0x0041e80000100a00 */
        /* <DEDUP_REMOVED lines=33> */
[----:B------:R-:W3:Y:S04]  /*1bd40*/  LDL.LU.64 R22, [R1+0x58] ;  /* 0x0000580001167983 */ /* 0x000ee80000300a00 */
[----:B------:R-:W4:Y:S04]  /*1bd50*/  LDL.LU.64 R20, [R1+0x50] ;  /* 0x0000500001147983 */ /* 0x000f280000300a00 */
[----:B------:R-:W3:Y:S04]  /*1bd60*/  LDL.LU.64 R18, [R1+0x48] ;  /* 0x0000480001127983 */ /* 0x000ee80000300a00 */
        /* <DEDUP_REMOVED lines=8> */
[----:B------:R-:W3:Y:S01]  /*1bdf0*/  LDL.LU.64 R28, [R1] ;  /* 0x00000000011c7983 */ /* 0x000ee20000300a00 */
[----:B--2---:R-:W-:-:S05]  /*1be00*/  IMAD.WIDE R26, R25, 0x2, R26 ;  /* 0x00000002191a7825 */ /* 0x004fca00078e021a */
[----:B------:R0:W-:Y:S04]  /*1be10*/  STL.64 [R1+0x358], R26 ;  /* 0x0003581a01007387 */ /* 0x0001e80000100a00 */
[----:B0-----:R-:W2:Y:S02]  /*1be20*/  LDL.LU.64 R26, [R1+0xc00] ;  /* 0x000c0000011a7983 */ /* 0x001ea40000300a00 */
        /* <DEDUP_REMOVED lines=50> */
[----:B0-----:R-:W2:Y:S01]  /*1c150*/  LDL.LU.64 R26, [R1+0xb78] ;  /* 0x000b7800011a7983 */ /* 0x001ea20000300a00 */
[----:B---3--:R-:W-:-:S04]  /*1c160*/  IMAD.WIDE R22, R25, 0x2, R22 ;  /* 0x0000000219167825 */ /* 0x008fc800078e0216 */
[----:B----4-:R-:W-:-:S04]  /*1c170*/  IMAD.WIDE R20, R25, 0x2, R20 ;  /* 0x0000000219147825 */ /* 0x010fc800078e0214 */
[----:B------:R-:W-:-:S04]  /*1c180*/  IMAD.WIDE R18, R25, 0x2, R18 ;  /* 0x0000000219127825 */ /* 0x000fc800078e0212 */
        /* <DEDUP_REMOVED lines=9> */
[----:B--2---:R-:W-:-:S05]  /*1c220*/  IMAD.WIDE R26, R25, 0x2, R26 ;  /* 0x00000002191a7825 */ /* 0x004fca00078e021a */
[----:B------:R0:W-:Y:S04]  /*1c230*/  STL.64 [R1+0x2c8], R26 ;  /* 0x0002c81a01007387 */ /* 0x0001e80000100a00 */
[----:B0-----:R-:W2:Y:S04]  /*1c240*/  LDL.LU.64 R26, [R1+0xb70] ;  /* 0x000b7000011a7983 */ /* 0x001ea80000300a00 */
[----:B------:R0:W-:Y:S04]  /*1c250*/  STL.64 [R1+0x2c0], R22 ;  /* 0x0002c01601007387 */ /* 0x0001e80000100a00 */
[----:B0-----:R-:W3:Y:S04]  /*1c260*/  LDL.LU.64 R22, [R1+0xb68] ;  /* 0x000b680001167983 */ /* 0x001ee80000300a00 */
[----:B------:R0:W-:Y:S04]  /*1c270*/  STL.64 [R1+0x2b8], R20 ;  /* 0x0002b81401007387 */ /* 0x0001e80000100a00 */
[----:B0-----:R-:W4:Y:S04]  /*1c280*/  LDL.LU.64 R20, [R1+0xb60] ;  /* 0x000b600001147983 */ /* 0x001f280000300a00 */
[----:B------:R0:W-:Y:S04]  /*1c290*/  STL.64 [R1+0x2b0], R18 ;  /* 0x0002b01201007387 */ /* 0x0001e80000100a00 */
[----:B0-----:R-:W2:Y:S04]  /*1c2a0*/  LDL.LU.64 R18, [R1+0xb58] ;  /* 0x000b580001127983 */ /* 0x001ea80000300a00 */
        /* <DEDUP_REMOVED lines=17> */
[----:B0-----:R-:W2:Y:S01]  /*1c3c0*/  LDL.LU.64 R28, [R1+0xb10] ;  /* 0x000b1000011c7983 */ /* 0x001ea20000300a00 */
[----:B---3--:R-:W-:-:S04]  /*1c3d0*/  IMAD.WIDE R22, R25, 0x2, R22 ;  /* 0x0000000219167825 */ /* 0x008fc800078e0216 */
[----:B----4-:R-:W-:-:S04]  /*1c3e0*/  IMAD.WIDE R20, R25, 0x2, R20 ;  /* 0x0000000219147825 */ /* 0x010fc800078e0214 */
[----:B--2---:R-:W-:-:S04]  /*1c3f0*/  IMAD.WIDE R18, R25, 0x2, R18 ;  /* 0x0000000219127825 */ /* 0x004fc800078e0212 */
        /* <DEDUP_REMOVED lines=8> */
[----:B------:R-:W-:-:S05]  /*1c480*/  IMAD.WIDE R28, R25, 0x2, R28 ;  /* 0x00000002191c7825 */ /* 0x000fca00078e021c */
        /* <DEDUP_REMOVED lines=23> */
[----:B0-----:R-:W3:Y:S01]  /*1c600*/  LDL.LU.64 R22, [R1+0x130] ;  /* 0x0001300001167983 */ /* 0x001ee20000300a00 */
[----:B------:R-:W-:-:S05]  /*1c610*/  IMAD.WIDE R26, R25, 0x2, R26 ;  /* 0x00000002191a7825 */ /* 0x000fca00078e021a */
[----:B------:R2:W-:Y:S02]  /*1c620*/  STL.64 [R1+0x200], R26 ;  /* 0x0002001a01007387 */ /* 0x0005e40000100a00 */
[----:B--2---:R-:W-:-:S04]  /*1c630*/  IMAD.WIDE R26, R25, 0x2, R20 ;  /* 0x00000002191a7825 */ /* 0x004fc800078e0214 */
[----:B------:R-:W-:-:S04]  /*1c640*/  IMAD.WIDE R20, R25, 0x2, R16 ;  /* 0x0000000219147825 */ /* 0x000fc800078e0210 */
[----:B------:R-:W-:-:S04]  /*1c650*/  IMAD.WIDE R16, R25, 0x2, R12 ;  /* 0x0000000219107825 */ /* 0x000fc800078e020c */
[----:B---3--:R-:W-:-:S05]  /*1c660*/  IMAD.WIDE R22, R25, 0x2, R22 ;  /* 0x0000000219167825 */ /* 0x008fca00078e0216 */
[----:B------:R0:W-:Y:S04]  /*1c670*/  STL.64 [R1+0x1f8], R22 ;  /* 0x0001f81601007387 */ /* 0x0001e80000100a00 */
[----:B------:R-:W-:Y:S01]  /*1c680*/  STL.64 [R1+0x1f0], R26 ;  /* 0x0001f01a01007387 */ /* 0x000fe20000100a00 */
[----:B------:R-:W-:-:S04]  /*1c690*/  IMAD.WIDE R12, R25, 0x2, R8 ;  /* 0x00000002190c7825 */ /* 0x000fc800078e0208 */
[----:B----4-:R-:W-:-:S04]  /*1c6a0*/  IMAD.WIDE R8, R25, 0x2, R4 ;  /* 0x0000000219087825 */ /* 0x010fc800078e0204 */
[----:B0-----:R-:W-:-:S04]  /*1c6b0*/  IMAD.WIDE R22, R25, 0x2, R18 ;  /* 0x0000000219167825 */ /* 0x001fc800078e0212 */
[----:B------:R-:W-:-:S04]  /*1c6c0*/  IMAD.WIDE R18, R25, 0x2, R14 ;  /* 0x0000000219127825 */ /* 0x000fc800078e020e */
[----:B------:R-:W-:-:S04]  /*1c6d0*/  IMAD.WIDE R14, R25, 0x2, R10 ;  /* 0x00000002190e7825 */ /* 0x000fc800078e020a */
[C---:B------:R-:W-:Y:S01]  /*1c6e0*/  IMAD.WIDE R10, R25.reuse, 0x2, R6 ;  /* 0x00000002190a7825 */ /* 0x040fe200078e0206 */
[----:B------:R-:W-:Y:S04]  /*1c6f0*/  STL.64 [R1+0x1e8], R22 ;  /* 0x0001e81601007387 */ /* 0x000fe80000100a00 */
[----:B------:R-:W-:Y:S04]  /*1c700*/  STL.64 [R1+0x1e0], R20 ;  /* 0x0001e01401007387 */ /* 0x000fe80000100a00 */
[----:B------:R-:W-:Y:S04]  /*1c710*/  STL.64 [R1+0x1d8], R18 ;  /* 0x0001d81201007387 */ /* 0x000fe80000100a00 */
[----:B------:R-:W-:Y:S04]  /*1c720*/  STL.64 [R1+0x1d0], R16 ;  /* 0x0001d01001007387 */ /* 0x000fe80000100a00 */
[----:B------:R-:W-:Y:S01]  /*1c730*/  STL.64 [R1+0x1c8], R14 ;  /* 0x0001c80e01007387 */ /* 0x000fe20000100a00 */
[----:B------:R-:W-:-:S03]  /*1c740*/  IMAD.WIDE R6, R25, 0x2, R2 ;  /* 0x0000000219067825 */ /* 0x000fc600078e0202 */
[----:B------:R-:W-:Y:S04]  /*1c750*/  STL.64 [R1+0x1c0], R12 ;  /* 0x0001c00c01007387 */ /* 0x000fe80000100a00 */
[----:B------:R-:W-:Y:S04]  /*1c760*/  STL.64 [R1+0x1b8], R10 ;  /* 0x0001b80a01007387 */ /* 0x000fe80000100a00 */
[----:B------:R-:W-:Y:S04]  /*1c770*/  STL.64 [R1+0x1b0], R8 ;  /* 0x0001b00801007387 */ /* 0x000fe80000100a00 */
[----:B------:R-:W2:Y:S04]  /*1c780*/  LDL.LU.64 R2, [R1+0x190] ;  /* 0x0001900001027983 */ /* 0x000ea80000300a00 */
[----:B------:R0:W-:Y:S04]  /*1c790*/  STL.64 [R1+0x1a8], R6 ;  /* 0x0001a80601007387 */ /* 0x0001e80000100a00 */
[----:B0-----:R-:W3:Y:S01]  /*1c7a0*/  LDL.LU.64 R6, [R1+0x3c0] ;  /* 0x0003c00001067983 */ /* 0x001ee20000300a00 */
[----:B------:R-:W-:-:S05]  /*1c7b0*/  IMAD.WIDE R4, R25, 0x2, R28 ;  /* 0x0000000219047825 */ /* 0x000fca00078e021c */
[----:B------:R-:W-:Y:S04]  /*1c7c0*/  STL.64 [R1+0x1a0], R4 ;  /* 0x0001a00401007387 */ /* 0x000fe80000100a00 */
[----:B---3--:R0:W-:Y:S04]  /*1c7d0*/  STL.64 [R1+0xae8], R6 ;  /* 0x000ae80601007387 */ /* 0x0081e80000100a00 */
[----:B0-----:R-:W3:Y:S04]  /*1c7e0*/  LDL.LU.64 R6, [R1+0x3b8] ;  /* 0x0003b80001067983 */ /* 0x001ee80000300a00 */
        /* <DEDUP_REMOVED lines=8> */
[----:B------:R-:W4:Y:S04]  /*1c870*/  LDL.LU.64 R8, [R1+0x3c8] ;  /* 0x0003c80001087983 */ /* 0x000f280000300a00 */
[----:B------:R-:W2:Y:S04]  /*1c880*/  LDL.LU.64 R26, [R1+0x420] ;  /* 0x00042000011a7983 */ /* 0x000ea80000300a00 */
        /* <DEDUP_REMOVED lines=17> */
[----:B0-----:R-:W2:Y:S01]  /*1c9a0*/  LDL.LU.64 R26, [R1+0x3d8] ;  /* 0x0003d800011a7983 */ /* 0x001ea20000300a00 */
[----:B------:R-:W-:-:S04]  /*1c9b0*/  IMAD.WIDE R2, R25, 0x2, R2 ;  /* 0x0000000219027825 */ /* 0x000fc800078e0202 */
[C---:B---3--:R-:W-:Y:S01]  /*1c9c0*/  IMAD.WIDE R6, R25.reuse, 0x2, R6 ;  /* 0x0000000219067825 */ /* 0x048fe200078e0206 */
[----:B--2---:R0:W-:Y:S04]  /*1c9d0*/  STL.64 [R1+0xae0], R26 ;  /* 0x000ae01a01007387 */ /* 0x0041e80000100a00 */
[----:B0-----:R-:W2:Y:S04]  /*1c9e0*/  LDL.LU.64 R26, [R1+0x3d0] ;  /* 0x0003d000011a7983 */ /* 0x001ea80000300a00 */
[----:B------:R-:W3:Y:S04]  /*1c9f0*/  LDL.LU.64 R22, [R1+0x428] ;  /* 0x0004280001167983 */ /* 0x000ee80000300a00 */
[----:B------:R-:W2:Y:S04]  /*1ca00*/  LDL.LU.64 R20, [R1+0x430] ;  /* 0x0004300001147983 */ /* 0x000ea80000300a00 */
[----:B------:R-:W2:Y:S04]  /*1ca10*/  LDL.LU.64 R18, [R1+0x438] ;  /* 0x0004380001127983 */ /* 0x000ea80000300a00 */
[----:B------:R-:W2:Y:S04]  /*1ca20*/  LDL.LU.64 R16, [R1+0x440] ;  /* 0x0004400001107983 */ /* 0x000ea80000300a00 */
[----:B------:R-:W2:Y:S04]  /*1ca30*/  LDL.LU.64 R14, [R1+0x448] ;  /* 0x00044800010e7983 */ /* 0x000ea80000300a00 */
[----:B------:R-:W2:Y:S04]  /*1ca40*/  LDL.LU.64 R12, [R1+0x450] ;  /* 0x00045000010c7983 */ /* 0x000ea80000300a00 */
[----:B------:R-:W2:Y:S04]  /*1ca50*/  LDL.LU.64 R10, [R1+0x458] ;  /* 0x00045800010a7983 */ /* 0x000ea80000300a00 */
[----:B------:R-:W2:Y:S04]  /*1ca60*/  LDL.LU.64 R28, [R1+0x460] ;  /* 0x00046000011c7983 */ /* 0x000ea80000300a00 */
[----:B------:R-:W2:Y:S04]  /*1ca70*/  LDL.LU.64 R4, [R1+0x468] ;  /* 0x0004680001047983 */ /* 0x000ea80000300a00 */
[----:B------:R0:W-:Y:S04]  /*1ca80*/  STL.64 [R1+0x198], R2 ;  /* 0x0001980201007387 */ /* 0x0001e80000100a00 */
[----:B0-----:R-:W2:Y:S04]  /*1ca90*/  LDL.LU.64 R2, [R1+0x470] ;  /* 0x0004700001027983 */ /* 0x001ea80000300a00 */
        /* <DEDUP_REMOVED lines=14> */
[----:B----4-:R-:W-:-:S04]  /*1cb80*/  IMAD.WIDE R8, R25, 0x2, R8 ;  /* 0x0000000219087825 */ /* 0x010fc800078e0208 */
[----:B------:R-:W-:-:S04]  /*1cb90*/  IMAD.WIDE R26, R25, 0x2, R26 ;  /* 0x00000002191a7825 */ /* 0x000fc800078e021a */
[----:B--2---:R-:W-:-:S05]  /*1cba0*/  IMAD.WIDE R6, R25, 0x2, R6 ;  /* 0x0000000219067825 */ /* 0x004fca00078e0206 */
[----:B------:R0:W-:Y:S04]  /*1cbb0*/  STL.64 [R1+0x168], R6 ;  /* 0x0001680601007387 */ /* 0x0001e80000100a00 */
[----:B0-----:R-:W2:Y:S04]  /*1cbc0*/  LDL.LU.64 R6, [R1+0x478] ;  /* 0x0004780001067983 */ /* 0x001ea80000300a00 */
[----:B------:R0:W-:Y:S04]  /*1cbd0*/  STL.64 [R1+0x160], R8 ;  /* 0x0001600801007387 */ /* 0x0001e80000100a00 */
[----:B0-----:R-:W4:Y:S04]  /*1cbe0*/  LDL.LU.64 R8, [R1+0x480] ;  /* 0x0004800001087983 */ /* 0x001f280000300a00 */
        /* <DEDUP_REMOVED lines=29> */
[----:B------:R-:W-:-:S04]  /*1cdc0*/  IMAD.WIDE R10, R25, 0x2, R10 ;  /* 0x00000002190a7825 */ /* 0x000fc800078e020a */
[----:B--2---:R-:W-:-:S05]  /*1cdd0*/  IMAD.WIDE R26, R25, 0x2, R26 ;  /* 0x00000002191a7825 */ /* 0x004fca00078e021a */
[----:B------:R3:W-:Y:S02]  /*1cde0*/  STL.64 [R1+0x108], R26 ;  /* 0x0001081a01007387 */ /* 0x0007e40000100a00 */
[----:B---3--:R-:W-:-:S04]  /*1cdf0*/  IMAD.WIDE R26, R25, 0x2, R22 ;  /* 0x00000002191a7825 */ /* 0x008fc800078e0216 */
[----:B------:R-:W-:-:S04]  /*1ce00*/  IMAD.WIDE R22, R25, 0x2, R20 ;  /* 0x0000000219167825 */ /* 0x000fc800078e0214 */
[----:B------:R-:W-:-:S04]  /*1ce10*/  IMAD.WIDE R20, R25, 0x2, R18 ;  /* 0x0000000219147825 */ /* 0x000fc800078e0212 */
[----:B------:R-:W-:-:S04]  /*1ce20*/  IMAD.WIDE R18, R25, 0x2, R16 ;  /* 0x0000000219127825 */ /* 0x000fc800078e0210 */
[C---:B------:R-:W-:Y:S01]  /*1ce30*/  IMAD.WIDE R16, R25.reuse, 0x2, R14 ;  /* 0x0000000219107825 */ /* 0x040fe200078e020e */
[----:B------:R-:W-:Y:S03]  /*1ce40*/  STL.64 [R1+0x100], R26 ;  /* 0x0001001a01007387 */ /* 0x000fe60000100a00 */
[C---:B------:R-:W-:Y:S01]  /*1ce50*/  IMAD.WIDE R14, R25.reuse, 0x2, R12 ;  /* 0x00000002190e7825 */ /* 0x040fe200078e020c */
[----:B------:R-:W-:Y:S04]  /*1ce60*/  STL.64 [R1+0xf8], R22 ;  /* 0x0000f81601007387 */ /* 0x000fe80000100a00 */
[----:B------:R-:W-:Y:S04]  /*1ce70*/  STL.64 [R1+0xf0], R20 ;  /* 0x0000f01401007387 */ /* 0x000fe80000100a00 */
[----:B------:R-:W-:Y:S04]  /*1ce80*/  STL.64 [R1+0xe8], R18 ;  /* 0x0000e81201007387 */ /* 0x000fe80000100a00 */
[----:B------:R-:W-:Y:S01]  /*1ce90*/  STL.64 [R1+0xe0], R16 ;  /* 0x0000e01001007387 */ /* 0x000fe20000100a00 */
[----:B------:R-:W-:-:S03]  /*1cea0*/  IMAD.WIDE R12, R25, 0x2, R28 ;  /* 0x00000002190c7825 */ /* 0x000fc600078e021c */
[----:B------:R-:W-:Y:S04]  /*1ceb0*/  STL.64 [R1+0xd8], R14 ;  /* 0x0000d80e01007387 */ /* 0x000fe80000100a00 */
[----:B------:R-:W2:Y:S04]  /*1cec0*/  LDL.LU.64 R28, [R1+0x488] ;  /* 0x00048800011c7983 */ /* 0x000ea80000300a00 */
[----:B------:R0:W-:Y:S04]  /*1ced0*/  STL.64 [R1+0xd0], R10 ;  /* 0x0000d00a01007387 */ /* 0x0001e80000100a00 */
[----:B------:R-:W-:Y:S01]  /*1cee0*/  STL.64 [R1+0xc8], R12 ;  /* 0x0000c80c01007387 */ /* 0x000fe20000100a00 */
[----:B0-----:R-:W-:-:S04]  /*1cef0*/  IMAD.WIDE R10, R25, 0x2, R4 ;  /* 0x00000002190a7825 */ /* 0x001fc800078e0204 */
[C---:B------:R-:W-:Y:S02]  /*1cf00*/  IMAD.WIDE R4, R25.reuse, 0x2, R2 ;  /* 0x0000000219047825 */ /* 0x040fe400078e0202 */
[----:B------:R-:W3:Y:S04]  /*1cf10*/  LDL.LU.64 R2, [R1+0x498] ;  /* 0x0004980001027983 */ /* 0x000ee80000300a00 */
[----:B------:R-:W-:Y:S04]  /*1cf20*/  STL.64 [R1+0xc0], R10 ;  /* 0x0000c00a01007387 */ /* 0x000fe80000100a00 */
[----:B---3--:R0:W-:Y:S04]  /*1cf30*/  STL.64 [R1+0xa90], R2 ;  /* 0x000a900201007387 */ /* 0x0081e80000100a00 */
[----:B------:R1:W-:Y:S04]  /*1cf40*/  STL.64 [R1+0xb8], R4 ;  /* 0x0000b80401007387 */ /* 0x0003e80000100a00 */
[----:B0-----:R-:W3:Y:S04]  /*1cf50*/  LDL.LU.64 R2, [R1+0x490] ;  /* 0x0004900001027983 */ /* 0x001ee80000300a00 */
[----:B-1----:R-:W2:Y:S01]  /*1cf60*/  LDL.LU.64 R4, [R1+0x4a8] ;  /* 0x0004a80001047983 */ /* 0x002ea20000300a00 */
[----:B------:R-:W-:-:S04]  /*1cf70*/  IMAD.WIDE R10, R25, 0x2, R6 ;  /* 0x00000002190a7825 */ /* 0x000fc800078e0206 */
[C---:B----4-:R-:W-:Y:S01]  /*1cf80*/  IMAD.WIDE R12, R25.reuse, 0x2, R8 ;  /* 0x00000002190c7825 */ /* 0x050fe200078e0208 */
[----:B--2---:R0:W-:Y:S04]  /*1cf90*/  STL.64 [R1+0xa88], R4 ;  /* 0x000a880401007387 */ /* 0x0041e80000100a00 */
[----:B0-----:R-:W2:Y:S04]  /*1cfa0*/  LDL.LU.64 R4, [R1+0x4a0] ;  /* 0x0004a00001047983 */ /* 0x001ea80000300a00 */
[----:B------:R-:W4:Y:S04]  /*1cfb0*/  LDL.LU.64 R6, [R1+0x4b0] ;  /* 0x0004b00001067983 */ /* 0x000f280000300a00 */
[----:B------:R0:W-:Y:S04]  /*1cfc0*/  STL.64 [R1+0xb0], R10 ;  /* 0x0000b00a01007387 */ /* 0x0001e80000100a00 */
[----:B------:R-:W2:Y:S04]  /*1cfd0*/  LDL.LU.64 R8, [R1+0x4b8] ;  /* 0x0004b80001087983 */ /* 0x000ea80000300a00 */
[----:B0-----:R-:W2:Y:S04]  /*1cfe0*/  LDL.LU.64 R10, [R1+0x4c0] ;  /* 0x0004c000010a7983 */ /* 0x001ea80000300a00 */
[----:B------:R0:W-:Y:S04]  /*1cff0*/  STL.64 [R1+0xa8], R12 ;  /* 0x0000a80c01007387 */ /* 0x0001e80000100a00 */
[----:B0-----:R-:W2:Y:S04]  /*1d000*/  LDL.LU.64 R12, [R1+0x4c8] ;  /* 0x0004c800010c7983 */ /* 0x001ea80000300a00 */
[----:B------:R-:W2:Y:S04]  /*1d010*/  LDL.LU.64 R14, [R1+0x4d8] ;  /* 0x0004d800010e7983 */ /* 0x000ea80000300a00 */
[----:B--2---:R0:W-:Y:S04]  /*1d020*/  STL.64 [R1+0xa80], R14 ;  /* 0x000a800e01007387 */ /* 0x0041e80000100a00 */
[----:B0-----:R-:W2:Y:S04]  /*1d030*/  LDL.LU.64 R14, [R1+0x4d0] ;  /* 0x0004d000010e7983 */ /* 0x001ea80000300a00 */
[----:B------:R-:W2:Y:S04]  /*1d040*/  LDL.LU.64 R16, [R1+0x4f0] ;  /* 0x0004f00001107983 */ /* 0x000ea80000300a00 */
[----:B--2---:R0:W-:Y:S04]  /*1d050*/  STL.64 [R1+0xa70], R16 ;  /* 0x000a701001007387 */ /* 0x0041e80000100a00 */
[----:B0-----:R-:W2:Y:S04]  /*1d060*/  LDL.LU.64 R16, [R1+0x4e8] ;  /* 0x0004e80001107983 */ /* 0x001ea80000300a00 */
[----:B--2---:R0:W-:Y:S04]  /*1d070*/  STL.64 [R1+0xa78], R16 ;  /* 0x000a781001007387 */ /* 0x0041e80000100a00 */
[----:B0-----:R-:W2:Y:S04]  /*1d080*/  LDL.LU.64 R16, [R1+0x4e0] ;  /* 0x0004e00001107983 */ /* 0x001ea80000300a00 */
[----:B------:R-:W2:Y:S04]  /*1d090*/  LDL.LU.64 R18, [R1+0x500] ;  /* 0x0005000001127983 */ /* 0x000ea80000300a00 */
[----:B--2---:R0:W-:Y:S04]  /*1d0a0*/  STL.64 [R1+0xa68], R18 ;  /* 0x000a681201007387 */ /* 0x0041e80000100a00 */
[----:B0-----:R-:W2:Y:S04]  /*1d0b0*/  LDL.LU.64 R18, [R1+0x4f8] ;  /* 0x0004f80001127983 */ /* 0x001ea80000300a00 */
[----:B------:R-:W2:Y:S04]  /*1d0c0*/  LDL.LU.64 R20, [R1+0x518] ;  /* 0x0005180001147983 */ /* 0x000ea80000300a00 */
        /* <DEDUP_REMOVED lines=8> */
[----:B------:R0:W-:Y:S04]  /*1d150*/  STL.64 [R1+0xa0], R28 ;  /* 0x0000a01c01007387 */ /* 0x0001e80000100a00 */
[----:B0-----:R-:W2:Y:S04]  /*1d160*/  LDL.LU.64 R28, [R1+0x530] ;  /* 0x00053000011c7983 */ /* 0x001ea80000300a00 */
[----:B------:R0:W-:Y:S04]  /*1d170*/  STL.64 [R1+0x98], R2 ;  /* 0x0000980201007387 */ /* 0x0001e80000100a00 */
[----:B0-----:R-:W2:Y:S01]  /*1d180*/  LDL.LU.64 R2, [R1+0xa90] ;  /* 0x000a900001027983 */ /* 0x001ea20000300a00 */
[----:B------:R-:W-:-:S04]  /*1d190*/  IMAD.WIDE R4, R25, 0x2, R4 ;  /* 0x0000000219047825 */ /* 0x000fc800078e0204 */
[----:B--2---:R-:W-:-:S05]  /*1d1a0*/  IMAD.WIDE R2, R25, 0x2, R2 ;  /* 0x0000000219027825 */ /* 0x004fca00078e0202 */
[----:B------:R0:W-:Y:S04]  /*1d1b0*/  STL.64 [R1+0x90], R2 ;  /* 0x0000900201007387 */ /* 0x0001e80000100a00 */
[----:B0-----:R-:W2:Y:S04]  /*1d1c0*/  LDL.LU.64 R2, [R1+0x538] ;  /* 0x0005380001027983 */ /* 0x001ea80000300a00 */
[----:B------:R0:W-:Y:S04]  /*1d1d0*/  STL.64 [R1+0x88], R4 ;  /* 0x0000880401007387 */ /* 0x0001e80000100a00 */
[----:B0-----:R-:W2:Y:S01]  /*1d1e0*/  LDL.LU.64 R4, [R1+0xa88] ;  /* 0x000a880001047983 */ /* 0x001ea20000300a00 */
[----:B----4-:R-:W-:-:S04]  /*1d1f0*/  IMAD.WIDE R6, R25, 0x2, R6 ;  /* 0x0000000219067825 */ /* 0x010fc800078e0206 */
        /* <DEDUP_REMOVED lines=22> */
[----:B0-----:R-:W2:Y:S02]  /*1d360*/  LDL.LU.64 R16, [R1+0xa78] ;  /* 0x000a780001107983 */ /* 0x001ea40000300a00 */
[----:B--2---:R-:W-:-:S05]  /*1d370*/  IMAD.WIDE R16, R25, 0x2, R16 ;  /* 0x0000000219107825 */ /* 0x004fca00078e0210 */
        /* <DEDUP_REMOVED lines=17> */
[----:B---3--:R-:W-:-:S04]  /*1d490*/  IMAD.WIDE R26, R25, 0x2, R26 ;  /* 0x00000002191a7825 */ /* 0x008fc800078e021a */
[----:B------:R-:W-:-:S04]  /*1d4a0*/  IMAD.WIDE R28, R25, 0x2, R28 ;  /* 0x00000002191c7825 */ /* 0x000fc800078e021c */
[----:B------:R-:W-:-:S04]  /*1d4b0*/  IMAD.WIDE R2, R25, 0x2, R2 ;  /* 0x0000000219027825 */ /* 0x000fc800078e0202 */
[----:B------:R-:W-:-:S04]  /*1d4c0*/  IMAD.WIDE R4, R25, 0x2, R4 ;  /* 0x0000000219047825 */ /* 0x000fc800078e0204 */
[----:B----4-:R-:W-:-:S04]  /*1d4d0*/  IMAD.WIDE R6, R25, 0x2, R6 ;  /* 0x0000000219067825 */ /* 0x010fc800078e0206 */
[----:B------:R-:W-:-:S04]  /*1d4e0*/  IMAD.WIDE R8, R25, 0x2, R8 ;  /* 0x0000000219087825 */ /* 0x000fc800078e0208 */
[----:B------:R-:W-:-:S04]  /*1d4f0*/  IMAD.WIDE R10, R25, 0x2, R10 ;  /* 0x00000002190a7825 */ /* 0x000fc800078e020a */
[----:B------:R-:W-:-:S04]  /*1d500*/  IMAD.WIDE R12, R25, 0x2, R12 ;  /* 0x00000002190c7825 */ /* 0x000fc800078e020c */
[----:B--2---:R-:W-:-:S05]  /*1d510*/  IMAD.WIDE R20, R25, 0x2, R20 ;  /* 0x0000000219147825 */ /* 0x004fca00078e0214 */
[----:B------:R0:W-:Y:S04]  /*1d520*/  STL.64 [R1+0x10], R20 ;  /* 0x0000101401007387 */ /* 0x0001e80000100a00 */
[----:B0-----:R-:W2:Y:S04]  /*1d530*/  LDL.LU.64 R20, [R1+0x580] ;  /* 0x0005800001147983 */ /* 0x001ea80000300a00 */
[----:B------:R0:W-:Y:S02]  /*1d540*/  STL.64 [R1+0x8], R26 ;  /* 0x0000081a01007387 */ /* 0x0001e40000100a00 */
[----:B0-----:R-:W-:-:S02]  /*1d550*/  IMAD.WIDE R26, R25, 0x2, R22 ;  /* 0x00000002191a7825 */ /* 0x001fc400078e0216 */
[----:B------:R-:W3:Y:S04]  /*1d560*/  LDL.LU.64 R22, [R1+0x588] ;  /* 0x0005880001167983 */ /* 0x000ee80000300a00 */
[----:B------:R0:W-:Y:S04]  /*1d570*/  STL.64 [R1], R26 ;  /* 0x0000001a01007387 */ /* 0x0001e80000100a00 */
[----:B------:R-:W-:Y:S01]  /*1d580*/  STL.64 [R1+0x9d8], R28 ;  /* 0x0009d81c01007387 */ /* 0x000fe20000100a00 */
[----:B------:R-:W-:-:S03]  /*1d590*/  IMAD.WIDE R14, R25, 0x2, R14 ;  /* 0x00000002190e7825 */ /* 0x000fc600078e020e */
[----:B0-----:R-:W4:Y:S04]  /*1d5a0*/  LDL.LU.64 R26, [R1+0x790] ;  /* 0x00079000011a7983 */ /* 0x001f280000300a00 */
[----:B------:R-:W-:Y:S04]  /*1d5b0*/  STL.64 [R1+0x9e0], R2 ;  /* 0x0009e00201007387 */ /* 0x000fe80000100a00 */
[----:B------:R-:W-:Y:S04]  /*1d5c0*/  STL.64 [R1+0x9e8], R4 ;  /* 0x0009e80401007387 */ /* 0x000fe80000100a00 */
[----:B------:R-:W-:Y:S04]  /*1d5d0*/  STL.64 [R1+0x9f0], R6 ;  /* 0x0009f00601007387 */ /* 0x000fe80000100a00 */
[----:B------:R-:W-:Y:S04]  /*1d5e0*/  STL.64 [R1+0x9f8], R8 ;  /* 0x0009f80801007387 */ /* 0x000fe80000100a00 */
[----:B------:R-:W-:Y:S04]  /*1d5f0*/  STL.64 [R1+0xa00], R10 ;  /* 0x000a000a01007387 */ /* 0x000fe80000100a00 */
[----:B------:R0:W-:Y:S01]  /*1d600*/  STL.64 [R1+0xa08], R12 ;  /* 0x000a080c01007387 */ /* 0x0001e20000100a00 */
[----:B------:R-:W-:-:S04]  /*1d610*/  IMAD.WIDE R16, R25, 0x2, R16 ;  /* 0x0000000219107825 */ /* 0x000fc800078e0210 */
[C---:B------:R-:W-:Y:S01]  /*1d620*/  IMAD.WIDE R18, R25.reuse, 0x2, R18 ;  /* 0x0000000219127825 */ /* 0x040fe200078e0212 */
[----:B0-----:R-:W4:Y:S04]  /*1d630*/  LDL.LU.64 R12, [R1+0x388] ;  /* 0x00038800010c7983 */ /* 0x001f280000300a00 */
[----:B------:R-:W4:Y:S04]  /*1d640*/  LDL.LU.64 R10, [R1+0x370] ;  /* 0x00037000010a7983 */ /* 0x000f280000300a00 */
[----:B------:R0:W-:Y:S04]  /*1d650*/  STL.64 [R1+0xa10], R14 ;  /* 0x000a100e01007387 */ /* 0x0001e80000100a00 */
[----:B0-----:R-:W4:Y:S04]  /*1d660*/  LDL.LU.64 R14, [R1+0x390] ;  /* 0x00039000010e7983 */ /* 0x001f280000300a00 */
[----:B------:R0:W-:Y:S04]  /*1d670*/  STL.64 [R1+0xa18], R16 ;  /* 0x000a181001007387 */ /* 0x0001e80000100a00 */
[----:B0-----:R-:W4:Y:S04]  /*1d680*/  LDL.LU.64 R16, [R1+0x368] ;  /* 0x0003680001107983 */ /* 0x001f280000300a00 */
[----:B------:R-:W4:Y:S04]  /*1d690*/  LDL.LU.64 R8, [R1+0x360] ;  /* 0x0003600001087983 */ /* 0x000f280000300a00 */
[----:B------:R0:W-:Y:S04]  /*1d6a0*/  STL.64 [R1+0xa20], R18 ;  /* 0x000a201201007387 */ /* 0x0001e80000100a00 */
[----:B0-----:R-:W4:Y:S04]  /*1d6b0*/  LDL.LU.64 R18, [R1+0x378] ;  /* 0x0003780001127983 */ /* 0x001f280000300a00 */
[----:B------:R-:W4:Y:S01]  /*1d6c0*/  LDL.LU.64 R6, [R1+0x358] ;  /* 0x0003580001067983 */ /* 0x000f220000300a00 */
[----:B--2---:R-:W-:-:S05]  /*1d6d0*/  IMAD.WIDE R20, R25, 0x2, R20 ;  /* 0x0000000219147825 */ /* 0x004fca00078e0214 */
[----:B------:R0:W-:Y:S04]  /*1d6e0*/  STL.64 [R1+0xa28], R20 ;  /* 0x000a281401007387 */ /* 0x0001e80000100a00 */
[----:B0-----:R-:W2:Y:S01]  /*1d6f0*/  LDL.LU.64 R20, [R1+0x380] ;  /* 0x0003800001147983 */ /* 0x001ea20000300a00 */
[----:B---3--:R-:W-:-:S03]  /*1d700*/  IMAD.WIDE R22, R25, 0x2, R22 ;  /* 0x0000000219167825 */ /* 0x008fc600078e0216 */
[----:B------:R-:W3:Y:S04]  /*1d710*/  LDL.LU.64 R4, [R1+0x350] ;  /* 0x0003500001047983 */ /* 0x000ee80000300a00 */
[----:B------:R-:W-:Y:S04]  /*1d720*/  STL.64 [R1+0xa30], R22 ;  /* 0x000a301601007387 */ /* 0x000fe80000100a00 */
[----:B------:R-:W3:Y:S04]  /*1d730*/  LDL.LU.64 R2, [R1+0x348] ;  /* 0x0003480001027983 */ /* 0x000ee80000300a00 */
[----:B------:R-:W3:Y:S01]  /*1d740*/  LDL.LU.64 R28, [R1+0x340] ;  /* 0x00034000011c7983 */ /* 0x000ee20000300a00 */
[----:B----4-:R-:W-:-:S05]  /*1d750*/  IMAD.WIDE R26, R25, 0x2, R26 ;  /* 0x00000002191a7825 */ /* 0x010fca00078e021a */
[----:B------:R-:W-:Y:S04]  /*1d760*/  STL.64 [R1+0xa40], R26 ;  /* 0x000a401a01007387 */ /* 0x000fe80000100a00 */
[----:B------:R-:W-:Y:S04]  /*1d770*/  STL [R1+0xa38], R24 ;  /* 0x000a381801007387 */ /* 0x000fe80000100800 */
[----:B------:R0:W-:Y:S01]  /*1d780*/  STL [R1+0x390], R14 ;  /* 0x0003900e01007387 */ /* 0x0001e20000100800 */
[----:B------:R-:W-:-:S03]  /*1d790*/  IMAD.MOV.U32 R0, RZ, RZ, R15 ;  /* 0x000000ffff007224 */ /* 0x000fc600078e000f */
[----:B0-----:R-:W4:Y:S04]  /*1d7a0*/  LDL.LU.64 R14, [R1+0x338] ;  /* 0x00033800010e7983 */ /* 0x001f280000300a00 */
[----:B------:R0:W-:Y:S04]  /*1d7b0*/  STL [R1+0x534], R0 ;  /* 0x0005340001007387 */ /* 0x0001e80000100800 */
[----:B------:R1:W-:Y:S01]  /*1d7c0*/  STL [R1+0x388], R12 ;  /* 0x0003880c01007387 */ /* 0x0003e20000100800 */
[----:B0-----:R-:W-:-:S03]  /*1d7d0*/  IMAD.MOV.U32 R0, RZ, RZ, R13 ;  /* 0x000000ffff007224 */ /* 0x001fc600078e000d */
[----:B-1----:R-:W3:Y:S04]  /*1d7e0*/  LDL.LU.64 R12, [R1+0x330] ;  /* 0x00033000010c7983 */ /* 0x002ee80000300a00 */
[----:B------:R0:W-:Y:S04]  /*1d7f0*/  STL [R1+0x52c], R0 ;  /* 0x00052c0001007387 */ /* 0x0001e80000100800 */
[----:B--2---:R1:W-:Y:S01]  /*1d800*/  STL [R1+0x380], R20 ;  /* 0x0003801401007387 */ /* 0x0043e20000100800 */
[----:B0-----:R-:W-:-:S03]  /*1d810*/  IMAD.MOV.U32 R0, RZ, RZ, R21 ;  /* 0x000000ffff007224 */ /* 0x001fc600078e0015 */
[----:B-1----:R-:W2:Y:S04]  /*1d820*/  LDL.LU.64 R20, [R1+0x328] ;  /* 0x0003280001147983 */ /* 0x002ea80000300a00 */
[----:B------:R0:W-:Y:S04]  /*1d830*/  STL [R1+0x524], R0 ;  /* 0x0005240001007387 */ /* 0x0001e80000100800 */
[----:B------:R1:W-:Y:S01]  /*1d840*/  STL [R1+0x378], R18 ;  /* 0x0003781201007387 */ /* 0x0003e20000100800 */
        /* <DEDUP_REMOVED lines=19> */
[----:B---3--:R1:W-:Y:S01]  /*1d980*/  STL [R1+0x350], R4 ;  /* 0x0003500401007387 */ /* 0x0083e20000100800 */
[----:B0-----:R-:W-:-:S03]  /*1d990*/  IMAD.MOV.U32 R0, RZ, RZ, R5 ;  /* 0x000000ffff007224 */ /* 0x001fc600078e0005 */
[----:B-1----:R-:W3:Y:S04]  /*1d9a0*/  LDL.LU.64 R4, [R1+0x2f8] ;  /* 0x0002f80001047983 */ /* 0x002ee80000300a00 */
[----:B------:R0:W-:Y:S04]  /*1d9b0*/  STL [R1+0x354], R0 ;  /* 0x0003540001007387 */ /* 0x0001e80000100800 */
[----:B------:R1:W-:Y:S01]  /*1d9c0*/  STL [R1+0x348], R2 ;  /* 0x0003480201007387 */ /* 0x0003e20000100800 */
[----:B0-----:R-:W-:-:S03]  /*1d9d0*/  IMAD.MOV.U32 R0, RZ, RZ, R3 ;  /* 0x000000ffff007224 */ /* 0x001fc600078e0003 */
[----:B-1----:R-:W3:Y:S04]  /*1d9e0*/  LDL.LU.64 R2, [R1+0x2f0] ;  /* 0x0002f00001027983 */ /* 0x002ee80000300a00 */
[----:B------:R0:W-:Y:S04]  /*1d9f0*/  STL [R1+0x34c], R0 ;  /* 0x00034c0001007387 */ /* 0x0001e80000100800 */
[----:B------:R1:W-:Y:S01]  /*1da00*/  STL [R1+0x340], R28 ;  /* 0x0003401c01007387 */ /* 0x0003e20000100800 */
[----:B0-----:R-:W-:-:S03]  /*1da10*/  IMAD.MOV.U32 R0, RZ, RZ, R29 ;  /* 0x000000ffff007224 */ /* 0x001fc600078e001d */
[----:B-1----:R-:W3:Y:S04]  /*1da20*/  LDL.LU.64 R28, [R1+0x2e8] ;  /* 0x0002e800011c7983 */ /* 0x002ee80000300a00 */
[----:B------:R0:W-:Y:S04]  /*1da30*/  STL [R1+0x344], R0 ;  /* 0x0003440001007387 */ /* 0x0001e80000100800 */
[----:B----4-:R1:W-:Y:S01]  /*1da40*/  STL [R1+0x338], R14 ;  /* 0x0003380e01007387 */ /* 0x0103e20000100800 */
[----:B0-----:R-:W-:-:S03]  /*1da50*/  IMAD.MOV.U32 R0, RZ, RZ, R15 ;  /* 0x000000ffff007224 */ /* 0x001fc600078e000f */
[----:B-1----:R-:W4:Y:S04]  /*1da60*/  LDL.LU.64 R14, [R1+0x2e0] ;  /* 0x0002e000010e7983 */ /* 0x002f280000300a00 */
[----:B------:R0:W-:Y:S04]  /*1da70*/  STL [R1+0x33c], R0 ;  /* 0x00033c0001007387 */ /* 0x0001e80000100800 */
[----:B------:R1:W-:Y:S01]  /*1da80*/  STL [R1+0x330], R12 ;  /* 0x0003300c01007387 */ /* 0x0003e20000100800 */
[----:B0-----:R-:W-:-:S03]  /*1da90*/  IMAD.MOV.U32 R0, RZ, RZ, R13 ;  /* 0x000000ffff007224 */ /* 0x001fc600078e000d */
[----:B-1----:R-:W4:Y:S04]  /*1daa0*/  LDL.LU.64 R12, [R1+0x2d8] ;  /* 0x0002d800010c7983 */ /* 0x002f280000300a00 */
        /* <DEDUP_REMOVED lines=145> */
[----:B------:R-:W-:Y:S04]  /*1e3c0*/  STL [R1+0x41c], R16 ;  /* 0x00041c1001007387 */ /* 0x000fe80000100800 */
[----:B------:R-:W2:Y:S01]  /*1e3d0*/  LDL.LU.64 R22, [R1+0x1b0] ;  /* 0x0001b00001167983 */ /* 0x000ea20000300a00 */
[----:B0-----:R-:W-:-:S05]  /*1e3e0*/  IMAD.MOV.U32 R0, RZ, RZ, R17 ;  /* 0x000000ffff007224 */ /* 0x001fca00078e0011 */
        /* <DEDUP_REMOVED lines=9> */
[----:B---3--:R1:W-:Y:S04]  /*1e480*/  STL [R1+0x428], R4 ;  /* 0x0004280401007387 */ /* 0x0083e80000100800 */
[----:B------:R-:W3:Y:S01]  /*1e490*/  LDL.LU.64 R16, [R1+0x198] ;  /* 0x0001980001107983 */ /* 0x000ee20000300a00 */
[----:B0-----:R-:W-:-:S05]  /*1e4a0*/  IMAD.MOV.U32 R0, RZ, RZ, R5 ;  /* 0x000000ffff007224 */ /* 0x001fca00078e0005 */
[----:B------:R0:W-:Y:S04]  /*1e4b0*/  STL [R1+0x1f0], R0 ;  /* 0x0001f00001007387 */ /* 0x0001e80000100800 */
[----:B------:R0:W-:Y:S04]  /*1e4c0*/  STL [R1+0x42c], R2 ;  /* 0x00042c0201007387 */ /* 0x0001e80000100800 */
[----:B-1----:R-:W3:Y:S01]  /*1e4d0*/  LDL.LU.64 R4, [R1+0x190] ;  /* 0x0001900001047983 */ /* 0x002ee20000300a00 */
[----:B0-----:R-:W-:-:S05]  /*1e4e0*/  IMAD.MOV.U32 R0, RZ, RZ, R3 ;  /* 0x000000ffff007224 */ /* 0x001fca00078e0003 */
[----:B------:R0:W-:Y:S04]  /*1e4f0*/  STL [R1+0x1e8], R0 ;  /* 0x0001e80001007387 */ /* 0x0001e80000100800 */
[----:B------:R1:W-:Y:S04]  /*1e500*/  STL [R1+0x430], R28 ;  /* 0x0004301c01007387 */ /* 0x0003e80000100800 */
[----:B------:R-:W3:Y:S01]  /*1e510*/  LDL.LU.64 R2, [R1+0x188] ;  /* 0x0001880001027983 */ /* 0x000ee20000300a00 */
[----:B0-----:R-:W-:-:S03]  /*1e520*/  IMAD.MOV.U32 R0, RZ, RZ, R29 ;  /* 0x000000ffff007224 */ /* 0x001fc600078e001d */
[----:B----4-:R-:W-:Y:S04]  /*1e530*/  STL [R1+0x434], R14 ;  /* 0x0004340e01007387 */ /* 0x010fe80000100800 */
[----:B------:R0:W-:Y:S04]  /*1e540*/  STL [R1+0x1e0], R0 ;  /* 0x0001e00001007387 */ /* 0x0001e80000100800 */
[----:B-1----:R-:W4:Y:S01]  /*1e550*/  LDL.LU.64 R28, [R1+0x180] ;  /* 0x00018000011c7983 */ /* 0x002f220000300a00 */
[----:B0-----:R-:W-:-:S03]  /*1e560*/  IMAD.MOV.U32 R0, RZ, RZ, R15 ;  /* 0x000000ffff007224 */ /* 0x001fc600078e000f */
[----:B------:R-:W-:Y:S04]  /*1e570*/  STL [R1+0x438], R12 ;  /* 0x0004380c01007387 */ /* 0x000fe80000100800 */
[----:B------:R0:W-:Y:S04]  /*1e580*/  STL [R1+0x1d8], R0 ;  /* 0x0001d80001007387 */ /* 0x0001e80000100800 */
[----:B------:R-:W4:Y:S01]  /*1e590*/  LDL.LU.64 R14, [R1+0x178] ;  /* 0x00017800010e7983 */ /* 0x000f220000300a00 */
[----:B0-----:R-:W-:-:S03]  /*1e5a0*/  IMAD.MOV.U32 R0, RZ, RZ, R13 ;  /* 0x000000ffff007224 */ /* 0x001fc600078e000d */
[----:B--2---:R-:W-:Y:S04]  /*1e5b0*/  STL [R1+0x43c], R20 ;  /* 0x00043c1401007387 */ /* 0x004fe80000100800 */
[----:B------:R0:W-:Y:S04]  /*1e5c0*/  STL [R1+0x1d0], R0 ;  /* 0x0001d00001007387 */ /* 0x0001e80000100800 */
[----:B------:R-:W2:Y:S01]  /*1e5d0*/  LDL.LU.64 R12, [R1+0x170] ;  /* 0x00017000010c7983 */ /* 0x000ea20000300a00 */
[----:B0-----:R-:W-:-:S03]  /*1e5e0*/  IMAD.MOV.U32 R0, RZ, RZ, R21 ;  /* 0x000000ffff007224 */ /* 0x001fc600078e0015 */
[----:B------:R-:W-:Y:S04]  /*1e5f0*/  STL [R1+0x440], R18 ;  /* 0x0004401201007387 */ /* 0x000fe80000100800 */
[----:B------:R0:W-:Y:S04]  /*1e600*/  STL [R1+0x1c8], R0 ;  /* 0x0001c80001007387 */ /* 0x0001e80000100800 */
[----:B------:R-:W2:Y:S01]  /*1e610*/  LDL.LU.64 R20, [R1+0x168] ;  /* 0x0001680001147983 */ /* 0x000ea20000300a00 */
[----:B0-----:R-:W-:-:S03]  /*1e620*/  IMAD.MOV.U32 R0, RZ, RZ, R19 ;  /* 0x000000ffff007224 */ /* 0x001fc600078e0013 */
[----:B------:R-:W-:Y:S04]  /*1e630*/  STL [R1+0x444], R10 ;  /* 0x0004440a01007387 */ /* 0x000fe80000100800 */
[----:B------:R0:W-:Y:S04]  /*1e640*/  STL [R1+0x1c0], R0 ;  /* 0x0001c00001007387 */ /* 0x0001e80000100800 */
[----:B------:R-:W2:Y:S04]  /*1e650*/  LDL.LU.64 R18, [R1+0x160] ;  /* 0x0001600001127983 */ /* 0x000ea80000300a00 */
[----:B------:R-:W-:Y:S01]  /*1e660*/  STL [R1+0x448], R22 ;  /* 0x0004481601007387 */ /* 0x000fe20000100800 */
[----:B0-----:R-:W-:-:S05]  /*1e670*/  IMAD.MOV.U32 R0, RZ, RZ, R11 ;  /* 0x000000ffff007224 */ /* 0x001fca00078e000b */
[----:B------:R0:W-:Y:S04]  /*1e680*/  STL [R1+0x1b8], R0 ;  /* 0x0001b80001007387 */ /* 0x0001e80000100800 */
[----:B------:R-:W2:Y:S01]  /*1e690*/  LDL.LU.64 R10, [R1+0x158] ;  /* 0x00015800010a7983 */ /* 0x000ea20000300a00 */
[----:B0-----:R-:W-:-:S03]  /*1e6a0*/  IMAD.MOV.U32 R0, RZ, RZ, R23 ;  /* 0x000000ffff007224 */ /* 0x001fc600078e0017 */
[----:B------:R-:W-:Y:S04]  /*1e6b0*/  STL [R1+0x44c], R8 ;  /* 0x00044c0801007387 */ /* 0x000fe80000100800 */
[----:B------:R0:W-:Y:S02]  /*1e6c0*/  STL [R1+0x1b0], R0 ;  /* 0x0001b00001007387 */ /* 0x0001e40000100800 */
[----:B0-----:R-:W-:Y:S02]  /*1e6d0*/  IMAD.MOV.U32 R0, RZ, RZ, R9 ;  /* 0x000000ffff007224 */ /* 0x001fe400078e0009 */
[----:B------:R-:W2:Y:S04]  /*1e6e0*/  LDL.LU.64 R8, [R1+0x150] ;  /* 0x0001500001087983 */ /* 0x000ea80000300a00 */
        /* <DEDUP_REMOVED lines=9> */
[----:B------:R1:W-:Y:S04]  /*1e780*/  STL [R1+0x458], R4 ;  /* 0x0004580401007387 */ /* 0x0003e80000100800 */
[----:B------:R-:W-:Y:S01]  /*1e790*/  STL [R1+0x45c], R2 ;  /* 0x00045c0201007387 */ /* 0x000fe20000100800 */
[----:B0-----:R-:W-:-:S05]  /*1e7a0*/  IMAD.MOV.U32 R0, RZ, RZ, R5 ;  /* 0x000000ffff007224 */ /* 0x001fca00078e0005 */
[----:B------:R0:W-:Y:S04]  /*1e7b0*/  STL [R1+0x19c], R0 ;  /* 0x00019c0001007387 */ /* 0x0001e80000100800 */
[----:B-1----:R-:W3:Y:S04]  /*1e7c0*/  LDL.LU.64 R4, [R1+0x138] ;  /* 0x0001380001047983 */ /* 0x002ee80000300a00 */
[----:B----4-:R-:W-:Y:S01]  /*1e7d0*/  STL [R1+0x460], R28 ;  /* 0x0004601c01007387 */ /* 0x010fe20000100800 */
[----:B0-----:R-:W-:-:S05]  /*1e7e0*/  IMAD.MOV.U32 R0, RZ, RZ, R3 ;  /* 0x000000ffff007224 */ /* 0x001fca00078e0003 */
[----:B------:R0:W-:Y:S04]  /*1e7f0*/  STL [R1+0x1a4], R0 ;  /* 0x0001a40001007387 */ /* 0x0001e80000100800 */
[----:B------:R-:W4:Y:S04]  /*1e800*/  LDL.LU.64 R2, [R1+0x130] ;  /* 0x0001300001027983 */ /* 0x000f280000300a00 */
[----:B------:R-:W-:Y:S01]  /*1e810*/  STL [R1+0x464], R14 ;  /* 0x0004640e01007387 */ /* 0x000fe20000100800 */
[----:B0-----:R-:W-:-:S05]  /*1e820*/  IMAD.MOV.U32 R0, RZ, RZ, R29 ;  /* 0x000000ffff007224 */ /* 0x001fca00078e001d */
        /* <DEDUP_REMOVED lines=13> */
[----:B------:R-:W2:Y:S01]  /*1e900*/  LDL.LU.64 R26, [R1+0x110] ;  /* 0x00011000011a7983 */ /* 0x000ea20000300a00 */
[----:B0-----:R-:W-:-:S05]  /*1e910*/  IMAD.MOV.U32 R0, RZ, RZ, R19 ;  /* 0x000000ffff007224 */ /* 0x001fca00078e0013 */
[----:B------:R0:W-:Y:S04]  /*1e920*/  STL [R1+0x1cc], R0 ;  /* 0x0001cc0001007387 */ /* 0x0001e80000100800 */
[----:B------:R1:W-:Y:S04]  /*1e930*/  STL [R1+0x474], R10 ;  /* 0x0004740a01007387 */ /* 0x0003e80000100800 */
[----:B------:R-:W2:Y:S01]  /*1e940*/  LDL.LU.64 R22, [R1+0x108] ;  /* 0x0001080001167983 */ /* 0x000ea20000300a00 */
[----:B0-----:R-:W-:-:S03]  /*1e950*/  IMAD.MOV.U32 R0, RZ, RZ, R11 ;  /* 0x000000ffff007224 */ /* 0x001fc600078e000b */
[----:B-1----:R-:W2:Y:S04]  /*1e960*/  LDL.LU.64 R10, [R1+0x100] ;  /* 0x00010000010a7983 */ /* 0x002ea80000300a00 */
[----:B------:R0:W-:Y:S04]  /*1e970*/  STL [R1+0x1d4], R0 ;  /* 0x0001d40001007387 */ /* 0x0001e80000100800 */
[----:B------:R1:W-:Y:S04]  /*1e980*/  STL [R1+0x478], R8 ;  /* 0x0004780801007387 */ /* 0x0003e80000100800 */
[----:B------:R-:W2:Y:S01]  /*1e990*/  LDL.LU.64 R20, [R1+0xf8] ;  /* 0x0000f80001147983 */ /* 0x000ea20000300a00 */
[----:B0-----:R-:W-:-:S03]  /*1e9a0*/  IMAD.MOV.U32 R0, RZ, RZ, R9 ;  /* 0x000000ffff007224 */ /* 0x001fc600078e0009 */
[----:B------:R-:W-:Y:S04]  /*1e9b0*/  STL [R1+0x47c], R6 ;  /* 0x00047c0601007387 */ /* 0x000fe80000100800 */
[----:B------:R0:W-:Y:S04]  /*1e9c0*/  STL [R1+0x1dc], R0 ;  /* 0x0001dc0001007387 */ /* 0x0001e80000100800 */
[----:B-1----:R-:W2:Y:S01]  /*1e9d0*/  LDL.LU.64 R8, [R1+0xf0] ;  /* 0x0000f00001087983 */ /* 0x002ea20000300a00 */
[----:B0-----:R-:W-:-:S03]  /*1e9e0*/  IMAD.MOV.U32 R0, RZ, RZ, R7 ;  /* 0x000000ffff007224 */ /* 0x001fc600078e0007 */
[----:B---3--:R-:W-:Y:S04]  /*1e9f0*/  STL [R1+0x480], R16 ;  /* 0x0004801001007387 */ /* 0x008fe80000100800 */
[----:B------:R0:W-:Y:S04]  /*1ea00*/  STL [R1+0x1e4], R0 ;  /* 0x0001e40001007387 */ /* 0x0001e80000100800 */
[----:B------:R-:W3:Y:S04]  /*1ea10*/  LDL.LU.64 R6, [R1+0xe8] ;  /* 0x0000e80001067983 */ /* 0x000ee80000300a00 */
[----:B------:R-:W3:Y:S01]  /*1ea20*/  LDL.LU.64 R18, [R1+0xe0] ;  /* 0x0000e00001127983 */ /* 0x000ee20000300a00 */
[----:B0-----:R-:W-:-:S05]  /*1ea30*/  IMAD.MOV.U32 R0, RZ, RZ, R17 ;  /* 0x000000ffff007224 */ /* 0x001fca00078e0011 */
        /* <DEDUP_REMOVED lines=9> */
[----:B------:R1:W-:Y:S04]  /*1ead0*/  STL [R1+0x48c], R28 ;  /* 0x00048c1c01007387 */ /* 0x0003e80000100800 */
[----:B------:R-:W4:Y:S01]  /*1eae0*/  LDL.LU.64 R16, [R1+0xc8] ;  /* 0x0000c80001107983 */ /* 0x000f220000300a00 */
[----:B0-----:R-:W-:-:S03]  /*1eaf0*/  IMAD.MOV.U32 R0, RZ, RZ, R29 ;  /* 0x000000ffff007224 */ /* 0x001fc600078e001d */
[----:B--2---:R-:W-:Y:S04]  /*1eb00*/  STL [R1+0x490], R14 ;  /* 0x0004900e01007387 */ /* 0x004fe80000100800 */
[----:B------:R0:W-:Y:S04]  /*1eb10*/  STL [R1+0x204], R0 ;  /* 0x0002040001007387 */ /* 0x0001e80000100800 */
[----:B-1----:R-:W2:Y:S01]  /*1eb20*/  LDL.LU.64 R28, [R1+0xc0] ;  /* 0x0000c000011c7983 */ /* 0x002ea20000300a00 */
[----:B0-----:R-:W-:-:S03]  /*1eb30*/  IMAD.MOV.U32 R0, RZ, RZ, R15 ;  /* 0x000000ffff007224 */ /* 0x001fc600078e000f */
[----:B------:R-:W-:Y:S04]  /*1eb40*/  STL [R1+0x494], R12 ;  /* 0x0004940c01007387 */ /* 0x000fe80000100800 */
[----:B------:R0:W-:Y:S04]  /*1eb50*/  STL [R1+0x20c], R0 ;  /* 0x00020c0001007387 */ /* 0x0001e80000100800 */
[----:B------:R-:W2:Y:S01]  /*1eb60*/  LDL.LU.64 R14, [R1+0xb8] ;  /* 0x0000b800010e7983 */ /* 0x000ea20000300a00 */
[----:B0-----:R-:W-:-:S03]  /*1eb70*/  IMAD.MOV.U32 R0, RZ, RZ, R13 ;  /* 0x000000ffff007224 */ /* 0x001fc600078e000d */
[----:B------:R-:W2:Y:S04]  /*1eb80*/  LDL.LU.64 R12, [R1+0xb0] ;  /* 0x0000b000010c7983 */ /* 0x000ea80000300a00 */
[----:B------:R0:W-:Y:S04]  /*1eb90*/  STL [R1+0x214], R0 ;  /* 0x0002140001007387 */ /* 0x0001e80000100800 */
[----:B------:R-:W-:Y:S01]  /*1eba0*/  STL [R1+0x498], R26 ;  /* 0x0004981a01007387 */ /* 0x000fe20000100800 */
[----:B0-----:R-:W-:-:S03]  /*1ebb0*/  IMAD.MOV.U32 R0, RZ, RZ, R27 ;  /* 0x000000ffff007224 */ /* 0x001fc600078e001b */
[----:B------:R-:W-:Y:S04]  /*1ebc0*/  STL [R1+0x49c], R22 ;  /* 0x00049c1601007387 */ /* 0x000fe80000100800 */
[----:B------:R0:W-:Y:S02]  /*1ebd0*/  STL [R1+0x21c], R0 ;  /* 0x00021c0001007387 */ /* 0x0001e40000100800 */
[----:B0-----:R-:W-:Y:S02]  /*1ebe0*/  IMAD.MOV.U32 R0, RZ, RZ, R23 ;  /* 0x000000ffff007224 */ /* 0x001fe400078e0017 */
[----:B------:R-:W-:Y:S04]  /*1ebf0*/  STL [R1+0x4a0], R10 ;  /* 0x0004a00a01007387 */ /* 0x000fe80000100800 */
[----:B------:R0:W-:Y:S02]  /*1ec00*/  STL [R1+0x224], R0 ;  /* 0x0002240001007387 */ /* 0x0001e40000100800 */
[----:B0-----:R-:W-:-:S02]  /*1ec10*/  IMAD.MOV.U32 R0, RZ, RZ, R11 ;  /* 0x000000ffff007224 */ /* 0x001fc400078e000b */
[----:B------:R-:W-:Y:S04]  /*1ec20*/  STL [R1+0x4a4], R20 ;  /* 0x0004a41401007387 */ /* 0x000fe80000100800 */
        /* <DEDUP_REMOVED lines=8> */
[----:B---3--:R1:W-:Y:S04]  /*1ecb0*/  STL [R1+0x4ac], R6 ;  /* 0x0004ac0601007387 */ /* 0x0083e80000100800 */
[----:B------:R-:W-:Y:S01]  /*1ecc0*/  STL [R1+0x4b0], R18 ;  /* 0x0004b01201007387 */ /* 0x000fe20000100800 */
[----:B0-----:R-:W-:-:S05]  /*1ecd0*/  IMAD.MOV.U32 R0, RZ, RZ, R7 ;  /* 0x000000ffff007224 */ /* 0x001fca00078e0007 */
[----:B------:R0:W-:Y:S04]  /*1ece0*/  STL [R1+0x244], R0 ;  /* 0x0002440001007387 */ /* 0x0001e80000100800 */
[----:B-1----:R-:W3:Y:S04]  /*1ecf0*/  LDL.LU.64 R6, [R1+0x98] ;  /* 0x0000980001067983 */ /* 0x002ee80000300a00 */
[----:B------:R-:W-:Y:S01]  /*1ed00*/  STL [R1+0x4b4], R4 ;  /* 0x0004b40401007387 */ /* 0x000fe20000100800 */
[----:B0-----:R-:W-:-:S05]  /*1ed10*/  IMAD.MOV.U32 R0, RZ, RZ, R19 ;  /* 0x000000ffff007224 */ /* 0x001fca00078e0013 */
[----:B------:R0:W-:Y:S02]  /*1ed20*/  STL [R1+0x24c], R0 ;  /* 0x00024c0001007387 */ /* 0x0001e40000100800 */
[----:B0-----:R-:W-:Y:S02]  /*1ed30*/  IMAD.MOV.U32 R0, RZ, RZ, R5 ;  /* 0x000000ffff007224 */ /* 0x001fe400078e0005 */
[----:B------:R-:W3:Y:S04]  /*1ed40*/  LDL.LU.64 R4, [R1+0x90] ;  /* 0x0000900001047983 */ /* 0x000ee80000300a00 */
[----:B------:R0:W-:Y:S04]  /*1ed50*/  STL [R1+0x254], R0 ;  /* 0x0002540001007387 */ /* 0x0001e80000100800 */
[----:B----4-:R1:W-:Y:S04]  /*1ed60*/  STL [R1+0x4b8], R2 ;  /* 0x0004b80201007387 */ /* 0x0103e80000100800 */
[----:B------:R-:W-:Y:S01]  /*1ed70*/  STL [R1+0x4bc], R16 ;  /* 0x0004bc1001007387 */ /* 0x000fe20000100800 */
[----:B0-----:R-:W-:-:S05]  /*1ed80*/  IMAD.MOV.U32 R0, RZ, RZ, R3 ;  /* 0x000000ffff007224 */ /* 0x001fca00078e0003 */
[----:B------:R0:W-:Y:S04]  /*1ed90*/  STL [R1+0x25c], R0 ;  /* 0x00025c0001007387 */ /* 0x0001e80000100800 */
[----:B-1----:R-:W4:Y:S01]  /*1eda0*/  LDL.LU.64 R2, [R1+0x88] ;  /* 0x0000880001027983 */ /* 0x002f220000300a00 */
[----:B0-----:R-:W-:-:S03]  /*1edb0*/  IMAD.MOV.U32 R0, RZ, RZ, R17 ;  /* 0x000000ffff007224 */ /* 0x001fc600078e0011 */
[----:B--2---:R-:W-:Y:S04]  /*1edc0*/  STL [R1+0x4c0], R28 ;  /* 0x0004c01c01007387 */ /* 0x004fe80000100800 */
[----:B------:R0:W-:Y:S02]  /*1edd0*/  STL [R1+0x264], R0 ;  /* 0x0002640001007387 */ /* 0x0001e40000100800 */
[----:B0-----:R-:W-:Y:S02]  /*1ede0*/  IMAD.MOV.U32 R0, RZ, RZ, R29 ;  /* 0x000000ffff007224 */ /* 0x001fe400078e001d */
[----:B------:R-:W2:Y:S04]  /*1edf0*/  LDL.LU.64 R28, [R1+0x80] ;  /* 0x00008000011c7983 */ /* 0x000ea80000300a00 */
[----:B------:R0:W-:Y:S04]  /*1ee00*/  STL [R1+0x26c], R0 ;  /* 0x00026c0001007387 */ /* 0x0001e80000100800 */
[----:B------:R-:W-:Y:S01]  /*1ee10*/  STL [R1+0x4c4], R14 ;  /* 0x0004c40e01007387 */ /* 0x000fe20000100800 */
[----:B0-----:R-:W-:-:S03]  /*1ee20*/  IMAD.MOV.U32 R0, RZ, RZ, R15 ;  /* 0x000000ffff007224 */ /* 0x001fc600078e000f */
[----:B------:R-:W-:Y:S04]  /*1ee30*/  STL [R1+0x4c8], R12 ;  /* 0x0004c80c01007387 */ /* 0x000fe80000100800 */
[----:B------:R-:W-:Y:S04]  /*1ee40*/  STL [R1+0x274], R0 ;  /* 0x0002740001007387 */ /* 0x000fe80000100800 */
[----:B------:R-:W2:Y:S04]  /*1ee50*/  LDL.LU.64 R26, [R1+0x68] ;  /* 0x00006800011a7983 */ /* 0x000ea80000300a00 */
[----:B--2---:R0:W-:Y:S04]  /*1ee60*/  STL.64 [R1+0xa48], R26 ;  /* 0x000a481a01007387 */ /* 0x0041e80000100a00 */
[----:B0-----:R-:W2:Y:S01]  /*1ee70*/  LDL.LU.64 R26, [R1+0x70] ;  /* 0x00007000011a7983 */ /* 0x001ea20000300a00 */
[----:B------:R-:W-:-:S03]  /*1ee80*/  IMAD.MOV.U32 R0, RZ, RZ, R13 ;  /* 0x000000ffff007224 */ /* 0x000fc600078e000d */
[----:B--2---:R0:W-:Y:S04]  /*1ee90*/  STL.64 [R1+0xa50], R26 ;  /* 0x000a501a01007387 */ /* 0x0041e80000100a00 */
[----:B0-----:R-:W2:Y:S04]  /*1eea0*/  LDL.LU.64 R26, [R1+0x78] ;  /* 0x00007800011a7983 */ /* 0x001ea80000300a00 */
[----:B------:R-:W2:Y:S04]  /*1eeb0*/  LDL.LU.64 R24, [R1+0x60] ;  /* 0x0000600001187983 */ /* 0x000ea80000300a00 */
[----:B------:R0:W-:Y:S04]  /*1eec0*/  STL [R1+0x27c], R0 ;  /* 0x00027c0001007387 */ /* 0x0001e80000100800 */
[----:B------:R-:W-:Y:S04]  /*1eed0*/  STL [R1+0x4cc], R10 ;  /* 0x0004cc0a01007387 */ /* 0x000fe80000100800 */
[----:B------:R-:W2:Y:S04]  /*1eee0*/  LDL.LU.64 R22, [R1+0x58] ;  /* 0x0000580001167983 */ /* 0x000ea80000300a00 */
[----:B------:R-:W2:Y:S01]  /*1eef0*/  LDL.LU.64 R20, [R1+0x50] ;  /* 0x0000500001147983 */ /* 0x000ea20000300a00 */
[----:B0-----:R-:W-:-:S05]  /*1ef00*/  IMAD.MOV.U32 R0, RZ, RZ, R11 ;  /* 0x000000ffff007224 */ /* 0x001fca00078e000b */
[----:B------:R0:W-:Y:S04]  /*1ef10*/  STL [R1+0x284], R0 ;  /* 0x0002840001007387 */ /* 0x0001e80000100800 */
[----:B------:R-:W-:Y:S04]  /*1ef20*/  STL [R1+0x4d0], R8 ;  /* 0x0004d00801007387 */ /* 0x000fe80000100800 */
[----:B------:R-:W2:Y:S04]  /*1ef30*/  LDL.LU.64 R18, [R1+0x48] ;  /* 0x0000480001127983 */ /* 0x000ea80000300a00 */
[----:B------:R-:W2:Y:S01]  /*1ef40*/  LDL.LU.64 R16, [R1+0x40] ;  /* 0x0000400001107983 */ /* 0x000ea20000300a00 */
[----:B0-----:R-:W-:-:S05]  /*1ef50*/  IMAD.MOV.U32 R0, RZ, RZ, R9 ;  /* 0x000000ffff007224 */ /* 0x001fca00078e0009 */
[----:B------:R0:W-:Y:S04]  /*1ef60*/  STL [R1+0x28c], R0 ;  /* 0x00028c0001007387 */ /* 0x0001e80000100800 */
[----:B---3--:R-:W-:Y:S04]  /*1ef70*/  STL [R1+0x4d4], R6 ;  /* 0x0004d40601007387 */ /* 0x008fe80000100800 */
[----:B------:R-:W3:Y:S04]  /*1ef80*/  LDL.LU.64 R14, [R1+0x38] ;  /* 0x00003800010e7983 */ /* 0x000ee80000300a00 */
[----:B------:R-:W3:Y:S01]  /*1ef90*/  LDL.LU.64 R12, [R1+0x30] ;  /* 0x00003000010c7983 */ /* 0x000ee20000300a00 */
[----:B0-----:R-:W-:-:S05]  /*1efa0*/  IMAD.MOV.U32 R0, RZ, RZ, R7 ;  /* 0x000000ffff007224 */ /* 0x001fca00078e0007 */
[----:B------:R0:W-:Y:S04]  /*1efb0*/  STL [R1+0x294], R0 ;  /* 0x0002940001007387 */ /* 0x0001e80000100800 */
[----:B------:R1:W-:Y:S04]  /*1efc0*/  STL [R1+0x4d8], R4 ;  /* 0x0004d80401007387 */ /* 0x0003e80000100800 */
[----:B------:R-:W3:Y:S04]  /*1efd0*/  LDL.LU.64 R10, [R1+0x28] ;  /* 0x00002800010a7983 */ /* 0x000ee80000300a00 */
[----:B------:R-:W3:Y:S01]  /*1efe0*/  LDL.LU.64 R8, [R1+0x20] ;  /* 0x0000200001087983 */ /* 0x000ee20000300a00 */
[----:B0-----:R-:W-:-:S05]  /*1eff0*/  IMAD.MOV.U32 R0, RZ, RZ, R5 ;  /* 0x000000ffff007224 */ /* 0x001fca00078e0005 */
[----:B------:R0:W-:Y:S04]  /*1f000*/  STL [R1+0x29c], R0 ;  /* 0x00029c0001007387 */ /* 0x0001e80000100800 */
[----:B----4-:R4:W-:Y:S04]  /*1f010*/  STL [R1+0x4dc], R2 ;  /* 0x0004dc0201007387 */ /* 0x0109e80000100800 */
[----:B------:R-:W3:Y:S04]  /*1f020*/  LDL.LU.64 R6, [R1+0x18] ;  /* 0x0000180001067983 */ /* 0x000ee80000300a00 */
[----:B-1----:R-:W3:Y:S01]  /*1f030*/  LDL.LU.64 R4, [R1+0x10] ;  /* 0x0000100001047983 */ /* 0x002ee20000300a00 */
[----:B0-----:R-:W-:-:S05]  /*1f040*/  IMAD.MOV.U32 R0, RZ, RZ, R3 ;  /* 0x000000ffff007224 */ /* 0x001fca00078e0003 */
[----:B------:R0:W-:Y:S04]  /*1f050*/  STL [R1+0x2a4], R0 ;  /* 0x0002a40001007387 */ /* 0x0001e80000100800 */
[----:B------:R1:W-:Y:S04]  /*1f060*/  STL [R1+0x4e0], R28 ;  /* 0x0004e01c01007387 */ /* 0x0003e80000100800 */
[----:B----4-:R-:W4:Y:S01]  /*1f070*/  LDL.LU.64 R2, [R1+0x8] ;  /* 0x0000080001027983 */ /* 0x010f220000300a00 */
[----:B0-----:R-:W-:-:S03]  /*1f080*/  IMAD.MOV.U32 R0, RZ, RZ, R29 ;  /* 0x000000ffff007224 */ /* 0x001fc600078e001d */
[----:B-1----:R-:W3:Y:S04]  /*1f090*/  LDL.LU.64 R28, [R1] ;  /* 0x00000000011c7983 */ /* 0x002ee80000300a00 */
[----:B------:R0:W-:Y:S04]  /*1f0a0*/  STL [R1+0x2ac], R0 ;  /* 0x0002ac0001007387 */ /* 0x0001e80000100800 */
[----:B--2---:R1:W-:Y:S01]  /*1f0b0*/  STL [R1+0x4e4], R26 ;  /* 0x0004e41a01007387 */ /* 0x0043e20000100800 */
[----:B0-----:R-:W-:-:S03]  /*1f0c0*/  IMAD.MOV.U32 R0, RZ, RZ, R27 ;  /* 0x000000ffff007224 */ /* 0x001fc600078e001b */
[----:B-1----:R-:W2:Y:S04]  /*1f0d0*/  LDL.LU.64 R26, [R1+0xa50] ;  /* 0x000a5000011a7983 */ /* 0x002ea80000300a00 */
[----:B--2---:R-:W-:Y:S04]  /*1f0e0*/  STL [R1+0x4e8], R26 ;  /* 0x0004e81a01007387 */ /* 0x004fe80000100800 */
[----:B------:R0:W-:Y:S02]  /*1f0f0*/  STL [R1+0x2b4], R0 ;  /* 0x0002b40001007387 */ /* 0x0001e40000100800 */
[----:B0-----:R-:W-:-:S02]  /*1f100*/  IMAD.MOV.U32 R0, RZ, RZ, R27 ;  /* 0x000000ffff007224 */ /* 0x001fc400078e001b */
[----:B------:R-:W2:Y:S04]  /*1f110*/  LDL.LU.64 R26, [R1+0xa48] ;  /* 0x000a4800011a7983 */ /* 0x000ea80000300a00 */
[----:B--2---:R-:W-:Y:S04]  /*1f120*/  STL [R1+0x4ec], R26 ;  /* 0x0004ec1a01007387 */ /* 0x004fe80000100800 */
[----:B------:R0:W-:Y:S02]  /*1f130*/  STL [R1+0x2bc], R0 ;  /* 0x0002bc0001007387 */ /* 0x0001e40000100800 */
[----:B0-----:R-:W-:-:S02]  /*1f140*/  IMAD.MOV.U32 R0, RZ, RZ, R27 ;  /* 0x000000ffff007224 */ /* 0x001fc400078e001b */
[----:B------:R-:W2:Y:S04]  /*1f150*/  LDL.LU.64 R26, [R1+0xa40] ;  /* 0x000a4000011a7983 */ /* 0x000ea80000300a00 */
[----:B------:R0:W-:Y:S04]  /*1f160*/  STL [R1+0x2c4], R0 ;  /* 0x0002c40001007387 */ /* 0x0001e80000100800 */
[----:B0-----:R0:W5:Y:S04]  /*1f170*/  LDL.LU R0, [R1+0xa3c] ;  /* 0x000a3c0001007983 */ /* 0x0011680000300800 */
[----:B------:R1:W-:Y:S04]  /*1f180*/  STL [R1+0x4f0], R24 ;  /* 0x0004f01801007387 */ /* 0x0003e80000100800 */
[----:B-1----:R0:W5:Y:S04]  /*1f190*/  LDL.LU R24, [R1+0xa38] ;  /* 0x000a380001187983 */ /* 0x0021680000300800 */
[----:B------:R-:W-:Y:S04]  /*1f1a0*/  STL [R1+0x4f4], R22 ;  /* 0x0004f41601007387 */ /* 0x000fe80000100800 */
[----:B------:R1:W-:Y:S02]  /*1f1b0*/  STL [R1+0x2cc], R25 ;  /* 0x0002cc1901007387 */ /* 0x0003e40000100800 */
[----:B-1----:R-:W-:-:S02]  /*1f1c0*/  IMAD.MOV.U32 R25, RZ, RZ, R23 ;  /* 0x000000ffff197224 */ /* 0x002fc400078e0017 */
[----:B------:R-:W2:Y:S04]  /*1f1d0*/  LDL.LU.64 R22, [R1+0xa30] ;  /* 0x000a300001167983 */ /* 0x000ea80000300a00 */
        /* <DEDUP_REMOVED lines=12> */
[----:B---3--:R-:W-:Y:S04]  /*1f2a0*/  STL [R1+0x504], R14 ;  /* 0x0005040e01007387 */ /* 0x008fe80000100800 */
[----:B------:R1:W-:Y:S02]  /*1f2b0*/  STL [R1+0x2ec], R25 ;  /* 0x0002ec1901007387 */ /* 0x0003e40000100800 */
[----:B-1----:R-:W-:-:S02]  /*1f2c0*/  IMAD.MOV.U32 R25, RZ, RZ, R15 ;  /* 0x000000ffff197224 */ /* 0x002fc400078e000f */
[----:B------:R-:W3:Y:S04]  /*1f2d0*/  LDL.LU.64 R14, [R1+0xa10] ;  /* 0x000a1000010e7983 */ /* 0x000ee80000300a00 */
        /* <DEDUP_REMOVED lines=20> */
[----:B----4-:R-:W-:Y:S04]  /*1f420*/  STL [R1+0x520], R2 ;  /* 0x0005200201007387 */ /* 0x010fe80000100800 */
[----:B------:R1:W-:Y:S02]  /*1f430*/  STL [R1+0x37c], R25 ;  /* 0x00037c1901007387 */ /* 0x0003e40000100800 */
[----:B-1----:R-:W-:-:S02]  /*1f440*/  IMAD.MOV.U32 R25, RZ, RZ, R3 ;  /* 0x000000ffff197224 */ /* 0x002fc400078e0003 */
[----:B------:R-:W4:Y:S04]  /*1f450*/  LDL.LU.64 R2, [R1+0x9e0] ;  /* 0x0009e00001027983 */ /* 0x000f280000300a00 */
[----:B------:R-:W-:Y:S04]  /*1f460*/  STL [R1+0x528], R28 ;  /* 0x0005281c01007387 */ /* 0x000fe80000100800 */
[----:B------:R1:W-:Y:S02]  /*1f470*/  STL [R1+0x384], R25 ;  /* 0x0003841901007387 */ /* 0x0003e40000100800 */
[----:B-1----:R-:W-:-:S02]  /*1f480*/  IMAD.MOV.U32 R25, RZ, RZ, R29 ;  /* 0x000000ffff197224 */ /* 0x002fc400078e001d */
[----:B------:R-:W2:Y:S01]  /*1f490*/  LDL.LU.64 R28, [R1+0x9d8] ;  /* 0x0009d800011c7983 */ /* 0x000ea20000300a00 */
[----:B------:R-:W-:-:S04]  /*1f4a0*/  UIADD3 UR5, UPT, UPT, UR5, -0x1, URZ ;  /* 0xffffffff05057890 */ /* 0x000fc8000fffe0ff */
[----:B------:R-:W-:Y:S02]  /*1f4b0*/  UISETP.NE.U32.AND UP0, UPT, UR5, URZ, UPT ;  /* 0x000000ff0500728c */ /* 0x000fe4000bf05070 */
[----:B------:R-:W-:Y:S01]  /*1f4c0*/  UIADD3 UR7, UPT, UPT, UR7, -0x20, URZ ;  /* 0xffffffe007077890 */ /* 0x000fe2000fffe0ff */
[----:B--2---:R0:W-:Y:S04]  /*1f4d0*/  STL [R1+0x530], R28 ;  /* 0x0005301c01007387 */ /* 0x0041e80000100800 */
[----:B------:R0:W-:Y:S04]  /*1f4e0*/  STL [R1+0x38c], R25 ;  /* 0x00038c1901007387 */ /* 0x0001e80000100800 */
[----:B------:R0:W-:Y:S04]  /*1f4f0*/  STL [R1+0x394], R29 ;  /* 0x0003941d01007387 */ /* 0x0001e80000100800 */
[----:B----4-:R0:W-:Y:S04]  /*1f500*/  STL [R1+0x53c], R2 ;  /* 0x00053c0201007387 */ /* 0x0101e80000100800 */
[----:B------:R0:W-:Y:S04]  /*1f510*/  STL [R1+0x538], R3 ;  /* 0x0005380301007387 */ /* 0x0001e80000100800 */
        /* <DEDUP_REMOVED lines=10> */
[----:B---3--:R0:W-:Y:S04]  /*1f5c0*/  STL [R1+0x56c], R14 ;  /* 0x00056c0e01007387 */ /* 0x0081e80000100800 */
        /* <DEDUP_REMOVED lines=10> */
[----:B------:R0:W-:Y:S01]  /*1f670*/  STL [R1+0x790], R27 ;  /* 0x0007901b01007387 */ /* 0x0001e20000100800 */
[----:B------:R-:W-:Y:S05]  /*1f680*/  BRA.U UP0, `(.L_x_2) ;  /* 0xffffff1100707547 */ /* 0x000fea000b83ffff */
[----:B-----5:R-:W2:Y:S04]  /*1f690*/  LDL.LU R0, [R1+0x5b8] ;  /* 0x0005b80001007983 */ /* 0x020ea80000300800 */
[----:B--2---:R1:W-:Y:S04]  /*1f6a0*/  STL [R1+0xa68], R0 ;  /* 0x000a680001007387 */ /* 0x0043e80000100800 */
[----:B-1----:R-:W2:Y:S04]  /*1f6b0*/  LDL.LU R0, [R1+0x5bc] ;  /* 0x0005bc0001007983 */ /* 0x002ea80000300800 */
        /* <DEDUP_REMOVED lines=32> */
[----:B------:R-:W3:Y:S04]  /*1f8c0*/  LDL.LU R24, [R1+0x5e4] ;  /* 0x0005e40001187983 */ /* 0x000ee80000300800 */
[----:B---3--:R1:W-:Y:S04]  /*1f8d0*/  STL [R1+0xa64], R24 ;  /* 0x000a641801007387 */ /* 0x0083e80000100800 */
[----:B-1----:R-:W3:Y:S04]  /*1f8e0*/  LDL.LU R24, [R1+0x5e8] ;  /* 0x0005e80001187983 */ /* 0x002ee80000300800 */
        /* <DEDUP_REMOVED lines=33> */
[----:B-1----:R-:W2:Y:S04]  /*1fb00*/  LDL.LU R24, [R1+0x5cc] ;  /* 0x0005cc0001187983 */ /* 0x002ea80000300800 */
[----:B0-----:R-:W3:Y:S04]  /*1fb10*/  LDL.LU R26, [R1+0x5b4] ;  /* 0x0005b400011a7983 */ /* 0x001ee80000300800 */
[----:B------:R-:W4:Y:S04]  /*1fb20*/  LDL.LU R27, [R1+0x5e0] ;  /* 0x0005e000011b7983 */ /* 0x000f280000300800 */
        /* <DEDUP_REMOVED lines=25> */
[----:B--2---:R-:W-:-:S03]  /*1fcc0*/  F2FP.F16.F32.PACK_AB R0, R24, R0 ;  /* 0x000000001800723e */ /* 0x004fc600000000ff */
[----:B------:R-:W2:Y:S04]  /*1fcd0*/  LDL.LU R24, [R1+0xaec] ;  /* 0x000aec0001187983 */ /* 0x000ea80000300800 */
[----:B------:R0:W-:Y:S04]  /*1fce0*/  STL [R1+0x9c], R0 ;  /* 0x00009c0001007387 */ /* 0x0001e80000100800 */
[----:B0-----:R-:W2:Y:S02]  /*1fcf0*/  LDL.LU R0, [R1+0xae8] ;  /* 0x000ae80001007983 */ /* 0x001ea40000300800 */
[----:B--2---:R-:W-:-:S02]  /*1fd00*/  F2FP.F16.F32.PACK_AB R0, R24, R0 ;  /* 0x000000001800723e */ /* 0x004fc400000000ff */
        /* <DEDUP_REMOVED lines=64> */
[----:B------:R-:W2:Y:S01]  /*20110*/  LDL.LU R24, [R1+0xa64] ;  /* 0x000a640001187983 */ /* 0x000ea20000300800 */
[----:B---3--:R-:W-:Y:S02]  /*20120*/  F2FP.F16.F32.PACK_AB R20, R23, R20 ;  /* 0x000000141714723e */ /* 0x008fe400000000ff */
[----:B------:R-:W-:Y:S01]  /*20130*/  F2FP.F16.F32.PACK_AB R18, R21, R18 ;  /* 0x000000121512723e */ /* 0x000fe200000000ff */
[----:B------:R4:W-:Y:S01]  /*20140*/  STL [R1+0x58], R0 ;  /* 0x0000580001007387 */ /* 0x0009e20000100800 */
[----:B------:R-:W-:Y:S02]  /*20150*/  F2FP.F16.F32.PACK_AB R14, R17, R14 ;  /* 0x0000000e110e723e */ /* 0x000fe400000000ff */
[----:B------:R-:W-:Y:S02]  /*20160*/  F2FP.F16.F32.PACK_AB R12, R15, R12 ;  /* 0x0000000c0f0c723e */ /* 0x000fe400000000ff */
[----:B------:R-:W-:Y:S02]  /*20170*/  F2FP.F16.F32.PACK_AB R8, R11, R8 ;  /* 0x000000080b08723e */ /* 0x000fe400000000ff */
[----:B------:R-:W-:-:S02]  /*20180*/  F2FP.F16.F32.PACK_AB R6, R9, R6 ;  /* 0x000000060906723e */ /* 0x000fc400000000ff */
[----:B----4-:R-:W-:Y:S02]  /*20190*/  F2FP.F16.F32.PACK_AB R0, R27, R22 ;  /* 0x000000161b00723e */ /* 0x010fe400000000ff */
[----:B--2---:R-:W-:-:S05]  /*201a0*/  F2FP.F16.F32.PACK_AB R24, R24, R26 ;  /* 0x0000001a1818723e */ /* 0x004fca00000000ff */
[----:B------:R-:W-:Y:S04]  /*201b0*/  STL [R1+0x54], R24 ;  /* 0x0000541801007387 */ /* 0x000fe80000100800 */
[----:B------:R0:W-:Y:S04]  /*201c0*/  STL [R1+0x50], R0 ;  /* 0x0000500001007387 */ /* 0x0001e80000100800 */
[----:B------:R-:W-:Y:S04]  /*201d0*/  STL [R1+0x4c], R20 ;  /* 0x00004c1401007387 */ /* 0x000fe80000100800 */
[----:B------:R-:W-:Y:S01]  /*201e0*/  STL [R1+0x48], R18 ;  /* 0x0000481201007387 */ /* 0x000fe20000100800 */
[----:B0-----:R-:W-:-:S05]  /*201f0*/  F2FP.F16.F32.PACK_AB R0, R19, R16 ;  /* 0x000000101300723e */ /* 0x001fca00000000ff */
[----:B------:R0:W-:Y:S04]  /*20200*/  STL [R1+0x44], R0 ;  /* 0x0000440001007387 */ /* 0x0001e80000100800 */
[----:B------:R-:W-:Y:S04]  /*20210*/  STL [R1+0x40], R14 ;  /* 0x0000400e01007387 */ /* 0x000fe80000100800 */
[----:B------:R-:W-:Y:S01]  /*20220*/  STL [R1+0x3c], R12 ;  /* 0x00003c0c01007387 */ /* 0x000fe20000100800 */
[----:B0-----:R-:W-:-:S05]  /*20230*/  F2FP.F16.F32.PACK_AB R0, R13, R10 ;  /* 0x0000000a0d00723e */ /* 0x001fca00000000ff */
[----:B------:R0:W-:Y:S04]  /*20240*/  STL [R1+0x38], R0 ;  /* 0x0000380001007387 */ /* 0x0001e80000100800 */
[----:B------:R-:W-:Y:S04]  /*20250*/  STL [R1+0x34], R8 ;  /* 0x0000340801007387 */ /* 0x000fe80000100800 */
[----:B------:R-:W-:Y:S01]  /*20260*/  STL [R1+0x30], R6 ;  /* 0x0000300601007387 */ /* 0x000fe20000100800 */
[----:B0-----:R-:W-:Y:S02]  /*20270*/  F2FP.F16.F32.PACK_AB R0, R7, R4 ;  /* 0x000000040700723e */ /* 0x001fe400000000ff */
[----:B------:R-:W-:-:S02]  /*20280*/  F2FP.F16.F32.PACK_AB R4, R5, R2 ;  /* 0x000000020504723e */ /* 0x000fc400000000ff */
[----:B------:R-:W-:Y:S01]  /*20290*/  F2FP.F16.F32.PACK_AB R2, R3, R28 ;  /* 0x0000001c0302723e */ /* 0x000fe200000000ff */
[----:B------:R0:W-:Y:S04]  /*202a0*/  STL [R1+0x2c], R0 ;  /* 0x00002c0001007387 */ /* 0x0001e80000100800 */
[----:B------:R-:W-:Y:S04]  /*202b0*/  STL [R1+0x28], R4 ;  /* 0x0000280401007387 */ /* 0x000fe80000100800 */
[----:B------:R-:W2:Y:S01]  /*202c0*/  LDL.LU R7, [R1+0x6ec] ;  /* 0x0006ec0001077983 */ /* 0x000ea20000300800 */
[----:B0-----:R-:W-:-:S03]  /*202d0*/  F2FP.F16.F32.PACK_AB R0, R29, R25 ;  /* 0x000000191d00723e */ /* 0x001fc600000000ff */
        /* <DEDUP_REMOVED lines=18> */
[----:B------:R-:W3:Y:S04]  /*20400*/  LDL.LU R6, [R1+0x6e8] ;  /* 0x0006e80001067983 */ /* 0x000ee80000300800 */
[----:B---3--:R0:W-:Y:S04]  /*20410*/  STL [R1+0xa20], R6 ;  /* 0x000a200601007387 */ /* 0x0081e80000100800 */
[----:B0-----:R-:W3:Y:S04]  /*20420*/  LDL.LU R6, [R1+0x6dc] ;  /* 0x0006dc0001067983 */ /* 0x001ee80000300800 */
        /* <DEDUP_REMOVED lines=15> */
[----:B0-----:R-:W2:Y:S04]  /*20520*/  LDL.LU R6, [R1+0x69c] ;  /* 0x00069c0001067983 */ /* 0x001ea80000300800 */
[----:B------:R-:W3:Y:S04]  /*20530*/  LDL.LU R5, [R1+0x6e4] ;  /* 0x0006e40001057983 */ /* 0x000ee80000300800 */
[----:B---3--:R0:W-:Y:S04]  /*20540*/  STL [R1+0xa1c], R5 ;  /* 0x000a1c0501007387 */ /* 0x0081e80000100800 */
[----:B0-----:R-:W3:Y:S04]  /*20550*/  LDL.LU R5, [R1+0x6d8] ;  /* 0x0006d80001057983 */ /* 0x001ee80000300800 */
[----:B------:R-:W4:Y:S04]  /*20560*/  LDL.LU R4, [R1+0x6e0] ;  /* 0x0006e00001047983 */ /* 0x000f280000300800 */
[----:B----4-:R0:W-:Y:S04]  /*20570*/  STL [R1+0xa18], R4 ;  /* 0x000a180401007387 */ /* 0x0101e80000100800 */
[----:B0-----:R-:W4:Y:S04]  /*20580*/  LDL.LU R4, [R1+0x6d4] ;  /* 0x0006d40001047983 */ /* 0x001f280000300800 */
[----:B------:R-:W2:Y:S04]  /*20590*/  LDL.LU R11, [R1+0x70c] ;  /* 0x00070c00010b7983 */ /* 0x000ea80000300800 */
[----:B--2---:R0:W-:Y:S04]  /*205a0*/  STL [R1+0xa14], R11 ;  /* 0x000a140b01007387 */ /* 0x0041e80000100800 */
[----:B0-----:R-:W2:Y:S04]  /*205b0*/  LDL.LU R11, [R1+0x6d0] ;  /* 0x0006d000010b7983 */ /* 0x001ea80000300800 */
        /* <DEDUP_REMOVED lines=42> */
[----:B------:R-:W2:Y:S01]  /*20860*/  LDL.LU R0, [R1+0x750] ;  /* 0x0007500001007983 */ /* 0x000ea20000300800 */
[----:B------:R-:W-:-:S03]  /*20870*/  F2FP.F16.F32.PACK_AB R7, R6, R7 ;  /* 0x000000070607723e */ /* 0x000fc600000000ff */
[----:B--2---:R0:W-:Y:S04]  /*20880*/  STL [R1+0x9d8], R0 ;  /* 0x0009d80001007387 */ /* 0x0041e80000100800 */
[----:B0-----:R-:W2:Y:S04]  /*20890*/  LDL.LU R0, [R1+0x754] ;  /* 0x0007540001007983 */ /* 0x001ea80000300800 */
[----:B------:R-:W2:Y:S04]  /*208a0*/  LDL.LU R20, [R1+0x760] ;  /* 0x0007600001147983 */ /* 0x000ea80000300800 */
        /* <DEDUP_REMOVED lines=37> */
[----:B------:R0:W-:Y:S04]  /*20b00*/  STL [R1], R7 ;  /* 0x0000000701007387 */ /* 0x0001e80000100800 */
[----:B0-----:R-:W2:Y:S02]  /*20b10*/  LDL.LU R7, [R1+0xa24] ;  /* 0x000a240001077983 */ /* 0x001ea40000300800 */
[----:B--2---:R-:W-:-:S02]  /*20b20*/  F2FP.F16.F32.PACK_AB R7, R6, R7 ;  /* 0x000000070607723e */ /* 0x004fc400000000ff */
[----:B------:R-:W3:Y:S02]  /*20b30*/  LDL.LU R6, [R1+0xa20] ;  /* 0x000a200001067983 */ /* 0x000ee40000300800 */
[----:B---3--:R-:W-:Y:S02]  /*20b40*/  F2FP.F16.F32.PACK_AB R6, R5, R6 ;  /* 0x000000060506723e */ /* 0x008fe400000000ff */
[----:B------:R-:W4:Y:S02]  /*20b50*/  LDL.LU R5, [R1+0xa1c] ;  /* 0x000a1c0001057983 */ /* 0x000f240000300800 */
[----:B----4-:R-:W-:Y:S02]  /*20b60*/  F2FP.F16.F32.PACK_AB R5, R4, R5 ;  /* 0x000000050405723e */ /* 0x010fe400000000ff */
[----:B------:R-:W2:Y:S02]  /*20b70*/  LDL.LU R4, [R1+0xa18] ;  /* 0x000a180001047983 */ /* 0x000ea40000300800 */
[----:B--2---:R-:W-:-:S02]  /*20b80*/  F2FP.F16.F32.PACK_AB R4, R11, R4 ;  /* 0x000000040b04723e */ /* 0x004fc400000000ff */
[----:B------:R-:W2:Y:S02]  /*20b90*/  LDL.LU R11, [R1+0xa14] ;  /* 0x000a1400010b7983 */ /* 0x000ea40000300800 */
[----:B--2---:R-:W-:Y:S02]  /*20ba0*/  F2FP.F16.F32.PACK_AB R11, R10, R11 ;  /* 0x0000000b0a0b723e */ /* 0x004fe400000000ff */
[----:B------:R-:W2:Y:S02]  /*20bb0*/  LDL.LU R10, [R1+0xa10] ;  /* 0x000a1000010a7983 */ /* 0x000ea40000300800 */
[----:B--2---:R-:W-:Y:S02]  /*20bc0*/  F2FP.F16.F32.PACK_AB R10, R9, R10 ;  /* 0x0000000a090a723e */ /* 0x004fe400000000ff */
        /* <DEDUP_REMOVED lines=26> */
[----:B------:R-:W2:Y:S01]  /*20d70*/  LDL.LU R0, [R1+0x9d8] ;  /* 0x0009d80001007983 */ /* 0x000ea20000300800 */
[----:B------:R-:W-:Y:S02]  /*20d80*/  F2FP.F16.F32.PACK_AB R27, R24, R27 ;  /* 0x0000001b181b723e */ /* 0x000fe400000000ff */
[----:B------:R-:W-:Y:S02]  /*20d90*/  F2FP.F16.F32.PACK_AB R26, R26, R2 ;  /* 0x000000021a1a723e */ /* 0x000fe400000000ff */
[----:B------:R-:W-:Y:S02]  /*20da0*/  F2FP.F16.F32.PACK_AB R25, R3, R25 ;  /* 0x000000190319723e */ /* 0x000fe400000000ff */
[----:B------:R-:W-:Y:S02]  /*20db0*/  F2FP.F16.F32.PACK_AB R24, R28, R29 ;  /* 0x0000001d1c18723e */ /* 0x000fe400000000ff */
[----:B--2---:R-:W-:-:S07]  /*20dc0*/  F2FP.F16.F32.PACK_AB R20, R0, R20 ;  /* 0x000000140014723e */ /* 0x004fce00000000ff */
.L_x_1:
[----:B0-----:R-:W2:Y:S01]  /*20dd0*/  LDL.LU R2, [R1+0x810] ;  /* 0x0008100001027983 */ /* 0x001ea20000300800 */
[----:B------:R-:W0:Y:S01]  /*20de0*/  S2UR UR5, SR_CgaCtaId ;  /* 0x00000000000579c3 */ /* 0x000e220000008800 */
[----:B------:R-:W-:Y:S01]  /*20df0*/  UMOV UR4, 0x400 ;  /* 0x0000040000047882 */ /* 0x000fe20000000000 */
[----:B------:R-:W1:Y:S01]  /*20e00*/  LDCU.128 UR12, c[0x0][0x390] ;  /* 0x00007200ff0c77ac */ /* 0x000e620008000c00 */
[----:B------:R-:W3:Y:S01]  /*20e10*/  LDL.LU R0, [R1+0x814] ;  /* 0x0008140001007983 */ /* 0x000ee20000300800 */
[----:B------:R-:W4:Y:S01]  /*20e20*/  LDCU UR6, c[0x0][0x39c] ;  /* 0x00007380ff0677ac */ /* 0x000f220008000800 */
[----:B------:R-:W5:Y:S01]  /*20e30*/  S2R R28, SR_TID.X ;  /* 0x00000000001c7919 */ /* 0x000f620000002100 */
[----:B------:R-:W0:Y:S01]  /*20e40*/  LDCU UR7, c[0x0][0x39c] ;  /* 0x00007380ff0777ac */ /* 0x000e220008000800 */
[----:B------:R-:W1:Y:S01]  /*20e50*/  LDL.LU R29, [R1+0x7d0] ;  /* 0x0007d000011d7983 */ /* 0x000e620000300800 */
[----:B------:R-:W1:Y:S01]  /*20e60*/  LDCU UR10, c[0x0][0x39c] ;  /* 0x00007380ff0a77ac */ /* 0x000e620008000800 */
[----:B0-----:R-:W-:Y:S01]  /*20e70*/  ULEA UR4, UR5, UR4, 0x18 ;  /* 0x0000000405047291 */ /* 0x001fe2000f8ec0ff */
[----:B------:R-:W0:Y:S01]  /*20e80*/  LDCU UR5, c[0x0][0x39c] ;  /* 0x00007380ff0577ac */ /* 0x000e220008000800 */
[----:B-----5:R-:W-:Y:S01]  /*20e90*/  LOP3.LUT R3, R28, 0x20, RZ, 0xc0, !PT ;  /* 0x000000201c037812 */ /* 0x020fe200078ec0ff */
[----:B------:R-:W-:Y:S01]  /*20ea0*/  BAR.SYNC.DEFER_BLOCKING 0x0 ;  /* 0x0000000000007b1d */ /* 0x000fe20000010000 */
[----:B--2---:R-:W-:-:S02]  /*20eb0*/  LOP3.LUT R2, R2, 0x200, RZ, 0xc0, !PT ;  /* 0x0000020002027812 */ /* 0x004fc400078ec0ff */
[----:B---3--:R-:W-:-:S04]  /*20ec0*/  LOP3.LUT R0, R0, 0x80, RZ, 0xc0, !PT ;  /* 0x0000008000007812 */ /* 0x008fc800078ec0ff */
[----:B------:R-:W-:Y:S02]  /*20ed0*/  IADD3 R0, PT, PT, R0, UR4, R2 ;  /* 0x0000000400007c10 */ /* 0x000fe4000fffe002 */
[----:B------:R-:W2:Y:S03]  /*20ee0*/  S2R R2, SR_TID.X ;  /* 0x0000000000027919 */ /* 0x000ea60000002100 */
[----:B------:R-:W-:Y:S02]  /*20ef0*/  IMAD R3, R3, 0x20, R0 ;  /* 0x0000002003037824 */ /* 0x000fe400078e0200 */
[----:B--2---:R-:W-:-:S05]  /*20f00*/  IMAD.SHL.U32 R2, R2, 0x10, RZ ;  /* 0x0000001002027824 */ /* 0x004fca00078e00ff */
[----:B------:R-:W-:Y:S02]  /*20f10*/  LOP3.LUT R0, R2, 0x70, RZ, 0xc0, !PT ;  /* 0x0000007002007812 */ /* 0x000fe400078ec0ff */
[----:B------:R-:W4:Y:S01]  /*20f20*/  LDL.LU R2, [R1+0x818] ;  /* 0x0008180001027983 */ /* 0x000f220000300800 */
[----:B-1----:R-:W-:Y:S02]  /*20f30*/  ISETP.GE.AND P0, PT, R29, UR14, PT ;  /* 0x0000000e1d007c0c */ /* 0x002fe4000bf06270 */
[----:B------:R-:W-:Y:S01]  /*20f40*/  IMAD.IADD R3, R0, 0x1, R3 ;  /* 0x0000000100037824 */ /* 0x000fe200078e0203 */
[----:B------:R-:W-:-:S04]  /*20f50*/  LOP3.LUT R0, R28, 0x3f, RZ, 0xc0, !PT ;  /* 0x0000003f1c007812 */ /* 0x000fc800078ec0ff */
[----:B------:R-:W-:Y:S01]  /*20f60*/  STSM.16.M88.4 [R3], R24 ;  /* 0x0000001803007844 */ /* 0x000fe20000000200 */
[----:B------:R-:W-:Y:S01]  /*20f70*/  LEA R28, R0, UR4, 0x4 ;  /* 0x00000004001c7c11 */ /* 0x000fe2000f8e20ff */
[----:B------:R-:W1:Y:S02]  /*20f80*/  LDCU UR4, c[0x0][0x3b4] ;  /* 0x00007680ff0477ac */ /* 0x000e640008000800 */
[----:B------:R-:W-:Y:S01]  /*20f90*/  STSM.16.M88.4 [R3+0x100], R20 ;  /* 0x0001001403007844 */ /* 0x000fe20000000200 */
[----:B------:R-:W-:Y:S06]  /*20fa0*/  BAR.SYNC.DEFER_BLOCKING 0x0 ;  /* 0x0000000000007b1d */ /* 0x000fec0000010000 */
[----:B------:R-:W-:Y:S04]  /*20fb0*/  STL [R1+0xb0], R28 ;  /* 0x0000b01c01007387 */ /* 0x000fe80000100800 */
[----:B------:R-:W2:Y:S04]  /*20fc0*/  LDS.128 R24, [R28] ;  /* 0x000000001c187984 */ /* 0x000ea80000000c00 */
[----:B------:R-:W3:Y:S01]  /*20fd0*/  LDS.128 R20, [R28+0x400] ;  /* 0x000400001c147984 */ /* 0x000ee20000000c00 */
[----:B------:R-:W-:Y:S06]  /*20fe0*/  BAR.SYNC.DEFER_BLOCKING 0x0 ;  /* 0x0000000000007b1d */ /* 0x000fec0000010000 */
[----:B--2---:R-:W-:Y:S04]  /*20ff0*/  STL.64 [R1+0xa00], R26 ;  /* 0x000a001a01007387 */ /* 0x004fe80000100a00 */
[----:B------:R-:W-:Y:S04]  /*21000*/  STL.64 [R1+0xa20], R24 ;  /* 0x000a201801007387 */ /* 0x000fe80000100a00 */
[----:B---3--:R2:W-:Y:S04]  /*21010*/  STL.64 [R1+0xa08], R20 ;  /* 0x000a081401007387 */ /* 0x0085e80000100a00 */
[----:B------:R-:W-:Y:S04]  /*21020*/  STL [R1+0x9fc], R23 ;  /* 0x0009fc1701007387 */ /* 0x000fe80000100800 */
[----:B------:R3:W-:Y:S04]  /*21030*/  STL [R1+0xa28], R22 ;  /* 0x000a281601007387 */ /* 0x0007e80000100800 */
[----:B--2---:R-:W2:Y:S04]  /*21040*/  LDL.LU R20, [R1+0x20] ;  /* 0x0000200001147983 */ /* 0x004ea80000300800 */
[----:B------:R-:W2:Y:S04]  /*21050*/  LDL.LU R21, [R1+0x24] ;  /* 0x0000240001157983 */ /* 0x000ea80000300800 */
[----:B---3--:R-:W3:Y:S04]  /*21060*/  LDL.LU R22, [R1+0x28] ;  /* 0x0000280001167983 */ /* 0x008ee80000300800 */
[----:B------:R-:W3:Y:S04]  /*21070*/  LDL.LU R23, [R1+0x2c] ;  /* 0x00002c0001177983 */ /* 0x000ee80000300800 */
[----:B------:R5:W-:Y:S04]  /*21080*/  STSM.16.M88.4 [R3], R16 ;  /* 0x0000001003007844 */ /* 0x000be80000000200 */
[----:B------:R-:W-:Y:S01]  /*21090*/  STSM.16.M88.4 [R3+0x100], R12 ;  /* 0x0001000c03007844 */ /* 0x000fe20000000200 */
[----:B------:R-:W-:Y:S06]  /*210a0*/  BAR.SYNC.DEFER_BLOCKING 0x0 ;  /* 0x0000000000007b1d */ /* 0x000fec0000010000 */
[----:B------:R-:W-:Y:S01]  /*210b0*/  LDS.128 R12, [R28+0x400] ;  /* 0x000400001c0c7984 */ /* 0x000fe20000000c00 */
[----:B----4-:R-:W-:Y:S01]  /*210c0*/  ISETP.LT.AND P1, PT, R2, UR6, !P0 ;  /* 0x0000000602007c0c */ /* 0x010fe2000c721270 */
[----:B------:R-:W4:Y:S02]  /*210d0*/  LDCU UR6, c[0x0][0x39c] ;  /* 0x00007380ff0677ac */ /* 0x000f240008000800 */
[----:B---3--:R-:W-:Y:S04]  /*210e0*/  STL.64 [R1+0xa38], R22 ;  /* 0x000a381601007387 */ /* 0x008fe80000100a00 */
[----:B--2---:R-:W-:Y:S04]  /*210f0*/  STL.64 [R1+0xa30], R20 ;  /* 0x000a301401007387 */ /* 0x004fe80000100a00 */
[----:B------:R-:W2:Y:S01]  /*21100*/  LDS.128 R20, [R28] ;  /* 0x000000001c147984 */ /* 0x000ea20000000c00 */
[----:B------:R-:W-:Y:S06]  /*21110*/  BAR.SYNC.DEFER_BLOCKING 0x0 ;  /* 0x0000000000007b1d */ /* 0x000fec0000010000 */
[----:B-----5:R-:W3:Y:S04]  /*21120*/  LDL.LU R16, [R1+0x10] ;  /* 0x0000100001107983 */ /* 0x020ee80000300800 */
[----:B------:R-:W3:Y:S04]  /*21130*/  LDL.LU R17, [R1+0x14] ;  /* 0x0000140001117983 */ /* 0x000ee80000300800 */
[----:B------:R-:W3:Y:S04]  /*21140*/  LDL.LU R18, [R1+0x18] ;  /* 0x0000180001127983 */ /* 0x000ee80000300800 */
[----:B------:R-:W3:Y:S04]  /*21150*/  LDL.LU R19, [R1+0x1c] ;  /* 0x00001c0001137983 */ /* 0x000ee80000300800 */
[----:B------:R-:W-:Y:S04]  /*21160*/  STSM.16.M88.4 [R3], R8 ;  /* 0x0000000803007844 */ /* 0x000fe80000000200 */
[----:B------:R-:W-:Y:S04]  /*21170*/  STSM.16.M88.4 [R3+0x100], R4 ;  /* 0x0001000403007844 */ /* 0x000fe80000000200 */
[----:B------:R-:W5:Y:S04]  /*21180*/  LDL.LU R24, [R1+0x50] ;  /* 0x0000500001187983 */ /* 0x000f680000300800 */
[----:B--2---:R-:W-:Y:S04]  /*21190*/  STL.64 [R1+0xa0], R20 ;  /* 0x0000a01401007387 */ /* 0x004fe80000100a00 */
[----:B------:R-:W-:Y:S01]  /*211a0*/  STL.64 [R1+0xa8], R22 ;  /* 0x0000a81601007387 */ /* 0x000fe20000100a00 */
[----:B------:R-:W-:Y:S06]  /*211b0*/  BAR.SYNC.DEFER_BLOCKING 0x0 ;  /* 0x0000000000007b1d */ /* 0x000fec0000010000 */
[----:B------:R-:W2:Y:S04]  /*211c0*/  LDS.128 R20, [R28] ;  /* 0x000000001c147984 */ /* 0x000ea80000000c00 */
[----:B------:R0:W-:Y:S04]  /*211d0*/  STL.64 [R1+0xc0], R12 ;  /* 0x0000c00c01007387 */ /* 0x0001e80000100a00 */
[----:B------:R0:W-:Y:S04]  /*211e0*/  STL.64 [R1+0xc8], R14 ;  /* 0x0000c80e01007387 */ /* 0x0001e80000100a00 */
[----:B------:R-:W5:Y:S04]  /*211f0*/  LDL.LU R25, [R1+0x54] ;  /* 0x0000540001197983 */ /* 0x000f680000300800 */
[----:B------:R-:W5:Y:S04]  /*21200*/  LDL.LU R26, [R1+0x58] ;  /* 0x00005800011a7983 */ /* 0x000f680000300800 */
[----:B------:R-:W5:Y:S04]  /*21210*/  LDL.LU R27, [R1+0x5c] ;  /* 0x00005c00011b7983 */ /* 0x000f680000300800 */
[----:B0-----:R-:W3:Y:S04]  /*21220*/  LDL.LU R12, [R1+0x40] ;  /* 0x00004000010c7983 */ /* 0x001ee80000300800 */
[----:B------:R-:W3:Y:S04]  /*21230*/  LDL.LU R13, [R1+0x44] ;  /* 0x00004400010d7983 */ /* 0x000ee80000300800 */
[----:B------:R-:W3:Y:S04]  /*21240*/  LDL.LU R14, [R1+0x48] ;  /* 0x00004800010e7983 */ /* 0x000ee80000300800 */
[----:B------:R-:W3:Y:S04]  /*21250*/  LDL.LU R15, [R1+0x4c] ;  /* 0x00004c00010f7983 */ /* 0x000ee80000300800 */
[----:B------:R-:W3:Y:S04]  /*21260*/  LDL.LU R8, [R1+0x30] ;  /* 0x0000300001087983 */ /* 0x000ee80000300800 */
[----:B------:R-:W3:Y:S04]  /*21270*/  LDL.LU R9, [R1+0x34] ;  /* 0x0000340001097983 */ /* 0x000ee80000300800 */
[----:B------:R-:W3:Y:S04]  /*21280*/  LDL.LU R10, [R1+0x38] ;  /* 0x00003800010a7983 */ /* 0x000ee80000300800 */
[----:B------:R-:W3:Y:S04]  /*21290*/  LDL.LU R11, [R1+0x3c] ;  /* 0x00003c00010b7983 */ /* 0x000ee80000300800 */
[----:B------:R-:W3:Y:S04]  /*212a0*/  LDL.LU R4, [R1] ;  /* 0x0000000001047983 */ /* 0x000ee80000300800 */
[----:B------:R-:W3:Y:S04]  /*212b0*/  LDL.LU R5, [R1+0x4] ;  /* 0x0000040001057983 */ /* 0x000ee80000300800 */
[----:B------:R-:W3:Y:S04]  /*212c0*/  LDL.LU R6, [R1+0x8] ;  /* 0x0000080001067983 */ /* 0x000ee80000300800 */
[----:B------:R-:W3:Y:S04]  /*212d0*/  LDL.LU R7, [R1+0xc] ;  /* 0x00000c0001077983 */ /* 0x000ee80000300800 */
[----:B--2---:R-:W-:Y:S04]  /*212e0*/  STL.64 [R1+0xd0], R20 ;  /* 0x0000d01401007387 */ /* 0x004fe80000100a00 */
[----:B------:R-:W-:Y:S04]  /*212f0*/  STL.64 [R1+0xd8], R22 ;  /* 0x0000d81601007387 */ /* 0x000fe80000100a00 */
[----:B------:R-:W0:Y:S01]  /*21300*/  LDS.128 R20, [R28+0x400] ;  /* 0x000400001c147984 */ /* 0x000e220000000c00 */
[----:B------:R-:W-:Y:S06]  /*21310*/  BAR.SYNC.DEFER_BLOCKING 0x0 ;  /* 0x0000000000007b1d */ /* 0x000fec0000010000 */
[----:B0-----:R-:W-:Y:S04]  /*21320*/  STL.64 [R1+0xe0], R20 ;  /* 0x0000e01401007387 */ /* 0x001fe80000100a00 */
[----:B------:R0:W-:Y:S04]  /*21330*/  STL.64 [R1+0xe8], R22 ;  /* 0x0000e81601007387 */ /* 0x0001e80000100a00 */
[----:B0-----:R-:W2:Y:S04]  /*21340*/  LDL.LU.64 R22, [R1+0xa38] ;  /* 0x000a380001167983 */ /* 0x001ea80000300a00 */
[----:B------:R-:W2:Y:S04]  /*21350*/  LDL.LU.64 R20, [R1+0xa30] ;  /* 0x000a300001147983 */ /* 0x000ea80000300a00 */
[----:B---3--:R-:W-:Y:S04]  /*21360*/  STSM.16.M88.4 [R3], R4 ;  /* 0x0000000403007844 */ /* 0x008fe80000000200 */
[----:B------:R-:W-:Y:S01]  /*21370*/  STSM.16.M88.4 [R3+0x100], R16 ;  /* 0x0001001003007844 */ /* 0x000fe20000000200 */
[----:B------:R-:W-:Y:S06]  /*21380*/  BAR.SYNC.DEFER_BLOCKING 0x0 ;  /* 0x0000000000007b1d */ /* 0x000fec0000010000 */
[----:B------:R-:W0:Y:S04]  /*21390*/  LDS.128 R16, [R28] ;  /* 0x000000001c107984 */ /* 0x000e280000000c00 */
[----:B------:R-:W3:Y:S01]  /*213a0*/  LDS.128 R4, [R28+0x400] ;  /* 0x000400001c047984 */ /* 0x000ee20000000c00 */
[----:B------:R-:W-:Y:S06]  /*213b0*/  BAR.SYNC.DEFER_BLOCKING 0x0 ;  /* 0x0000000000007b1d */ /* 0x000fec0000010000 */
[----:B--2---:R2:W-:Y:S04]  /*213c0*/  STSM.16.M88.4 [R3], R20 ;  /* 0x0000001403007844 */ /* 0x0045e80000000200 */
[----:B------:R-:W-:Y:S01]  /*213d0*/  STSM.16.M88.4 [R3+0x100], R8 ;  /* 0x0001000803007844 */ /* 0x000fe20000000200 */
[----:B------:R-:W-:Y:S06]  /*213e0*/  BAR.SYNC.DEFER_BLOCKING 0x0 ;  /* 0x0000000000007b1d */ /* 0x000fec0000010000 */
[----:B0-----:R0:W-:Y:S04]  /*213f0*/  STL.64 [R1+0x10], R16 ;  /* 0x0000101001007387 */ /* 0x0011e80000100a00 */
[----:B------:R0:W-:Y:S04]  /*21400*/  STL.64 [R1+0x18], R18 ;  /* 0x0000181201007387 */ /* 0x0001e80000100a00 */
[----:B---3--:R-:W-:Y:S04]  /*21410*/  STL.64 [R1+0xf0], R4 ;  /* 0x0000f00401007387 */ /* 0x008fe80000100a00 */
[----:B------:R-:W-:Y:S04]  /*21420*/  STL.64 [R1+0xf8], R6 ;  /* 0x0000f80601007387 */ /* 0x000fe80000100a00 */
[----:B------:R-:W3:Y:S04]  /*21430*/  LDS.128 R8, [R28] ;  /* 0x000000001c087984 */ /* 0x000ee80000000c00 */
[----:B------:R-:W1:Y:S04]  /*21440*/  LDS.128 R4, [R28+0x400] ;  /* 0x000400001c047984 */ /* 0x000e680000000c00 */
[----:B--2---:R-:W2:Y:S01]  /*21450*/  LDL.LU R20, [R1+0x60] ;  /* 0x0000600001147983 */ /* 0x004ea20000300800 */
[----:B------:R-:W-:Y:S06]  /*21460*/  BAR.SYNC.DEFER_BLOCKING 0x0 ;  /* 0x0000000000007b1d */ /* 0x000fec0000010000 */
[----:B------:R-:W2:Y:S04]  /*21470*/  LDL.LU R21, [R1+0x64] ;  /* 0x0000640001157983 */ /* 0x000ea80000300800 */
[----:B------:R-:W2:Y:S04]  /*21480*/  LDL.LU R22, [R1+0x68] ;  /* 0x0000680001167983 */ /* 0x000ea80000300800 */
[----:B------:R-:W2:Y:S04]  /*21490*/  LDL.LU R23, [R1+0x6c] ;  /* 0x00006c0001177983 */ /* 0x000ea80000300800 */
[----:B0-----:R-:W4:Y:S04]  /*214a0*/  LDL.LU R16, [R1+0x70] ;  /* 0x0000700001107983 */ /* 0x001f280000300800 */
[----:B------:R-:W4:Y:S04]  /*214b0*/  LDL.LU R17, [R1+0x74] ;  /* 0x0000740001117983 */ /* 0x000f280000300800 */
[----:B------:R-:W4:Y:S04]  /*214c0*/  LDL.LU R18, [R1+0x78] ;  /* 0x0000780001127983 */ /* 0x000f280000300800 */
[----:B------:R-:W4:Y:S04]  /*214d0*/  LDL.LU R19, [R1+0x7c] ;  /* 0x00007c0001137983 */ /* 0x000f280000300800 */
[----:B---3--:R-:W-:Y:S04]  /*214e0*/  STL.64 [R1+0x20], R8 ;  /* 0x0000200801007387 */ /* 0x008fe80000100a00 */
[----:B------:R-:W-:Y:S04]  /*214f0*/  STL.64 [R1+0x28], R10 ;  /* 0x0000280a01007387 */ /* 0x000fe80000100a00 */
[----:B-1----:R-:W-:Y:S04]  /*21500*/  STL.64 [R1+0x30], R4 ;  /* 0x0000300401007387 */ /* 0x002fe80000100a00 */
[----:B------:R0:W-:Y:S04]  /*21510*/  STSM.16.M88.4 [R3], R12 ;  /* 0x0000000c03007844 */ /* 0x0001e80000000200 */
[----:B------:R-:W-:Y:S04]  /*21520*/  STL.64 [R1+0x38], R6 ;  /* 0x0000380601007387 */ /* 0x000fe80000100a00 */
[----:B-----5:R1:W-:Y:S01]  /*21530*/  STSM.16.M88.4 [R3+0x100], R24 ;  /* 0x0001001803007844 */ /* 0x0203e20000000200 */
[----:B------:R-:W-:Y:S06]  /*21540*/  BAR.SYNC.DEFER_BLOCKING 0x0 ;  /* 0x0000000000007b1d */ /* 0x000fec0000010000 */
[----:B0-----:R-:W3:Y:S04]  /*21550*/  LDL.LU R12, [R1+0x7d8] ;  /* 0x0007d800010c7983 */ /* 0x001ee80000300800 */
[----:B-1----:R-:W5:Y:S04]  /*21560*/  LDL.LU R24, [R1+0x80] ;  /* 0x0000800001187983 */ /* 0x002f680000300800 */
[----:B------:R-:W5:Y:S04]  /*21570*/  LDL.LU R25, [R1+0x84] ;  /* 0x0000840001197983 */ /* 0x000f680000300800 */
[----:B------:R-:W5:Y:S04]  /*21580*/  LDL.LU R26, [R1+0x88] ;  /* 0x00008800011a7983 */ /* 0x000f680000300800 */
[----:B------:R-:W5:Y:S04]  /*21590*/  LDL.LU R27, [R1+0x8c] ;  /* 0x00008c00011b7983 */ /* 0x000f680000300800 */
[----:B------:R-:W5:Y:S04]  /*215a0*/  LDL.LU R14, [R1+0x798] ;  /* 0x00079800010e7983 */ /* 0x000f680000300800 */
[----:B------:R-:W5:Y:S04]  /*215b0*/  LDL.LU R13, [R1+0x7d4] ;  /* 0x0007d400010d7983 */ /* 0x000f680000300800 */
[----:B------:R-:W0:Y:S04]  /*215c0*/  LDS.128 R8, [R28] ;  /* 0x000000001c087984 */ /* 0x000e280000000c00 */
[----:B------:R-:W1:Y:S01]  /*215d0*/  LDS.128 R4, [R28+0x400] ;  /* 0x000400001c047984 */ /* 0x000e620000000c00 */
[----:B------:R-:W-:Y:S01]  /*215e0*/  BAR.SYNC.DEFER_BLOCKING 0x0 ;  /* 0x0000000000007b1d */ /* 0x000fe20000010000 */
[----:B------:R-:W-:-:S05]  /*215f0*/  IMAD R2, R29, UR4, RZ ;  /* 0x000000041d027c24 */ /* 0x000fca000f8e02ff */
[C---:B------:R-:W-:Y:S01]  /*21600*/  LEA R0, P3, R2.reuse, UR12, 0x1 ;  /* 0x0000000c02007c11 */ /* 0x040fe2000f8608ff */
[----:B------:R-:W0:Y:S02]  /*21610*/  LDCU UR4, c[0x0][0x39c] ;  /* 0x00007380ff0477ac */ /* 0x000e240008000800 */
[----:B0-----:R0:W-:Y:S02]  /*21620*/  STL [R1+0x9e4], R8 ;  /* 0x0009e40801007387 */ /* 0x0011e40000100800 */
[----:B0-----:R-:W0:Y:S02]  /*21630*/  LDC R8, c[0x0][0x3b8] ;  /* 0x0000ee00ff087b82 */ /* 0x001e240000000800 */
[----:B------:R-:W-:Y:S04]  /*21640*/  STL [R1+0x9e0], R9 ;  /* 0x0009e00901007387 */ /* 0x000fe80000100800 */
[----:B------:R-:W-:Y:S01]  /*21650*/  STL [R1+0x9dc], R10 ;  /* 0x0009dc0a01007387 */ /* 0x000fe20000100800 */
[----:B------:R-:W-:-:S03]  /*21660*/  LEA.HI.X.SX32 R2, R2, UR13, 0x1, P3 ;  /* 0x0000000d02027c11 */ /* 0x000fc600098f0eff */
[----:B------:R-:W-:Y:S04]  /*21670*/  STL [R1+0x9d8], R11 ;  /* 0x0009d80b01007387 */ /* 0x000fe80000100800 */
[----:B-1----:R-:W-:Y:S04]  /*21680*/  STL [R1+0x9f4], R4 ;  /* 0x0009f40401007387 */ /* 0x002fe80000100800 */
[----:B------:R-:W-:Y:S04]  /*21690*/  STL [R1+0x9f0], R5 ;  /* 0x0009f00501007387 */ /* 0x000fe80000100800 */
[----:B------:R-:W-:Y:S04]  /*216a0*/  STL [R1+0x9ec], R6 ;  /* 0x0009ec0601007387 */ /* 0x000fe80000100800 */
[----:B------:R-:W-:Y:S04]  /*216b0*/  STL [R1+0x9e8], R7 ;  /* 0x0009e80701007387 */ /* 0x000fe80000100800 */
[----:B--2---:R1:W-:Y:S04]  /*216c0*/  STSM.16.M88.4 [R3], R20 ;  /* 0x0000001403007844 */ /* 0x0043e80000000200 */
[----:B----4-:R-:W-:Y:S01]  /*216d0*/  STSM.16.M88.4 [R3+0x100], R16 ;  /* 0x0001001003007844 */ /* 0x010fe20000000200 */
[----:B------:R-:W-:Y:S06]  /*216e0*/  BAR.SYNC.DEFER_BLOCKING 0x0 ;  /* 0x0000000000007b1d */ /* 0x000fec0000010000 */
[----:B-1----:R-:W2:Y:S04]  /*216f0*/  LDL.LU R22, [R1+0xa28] ;  /* 0x000a280001167983 */ /* 0x002ea80000300800 */
[----:B------:R-:W-:Y:S04]  /*21700*/  STL [R1+0xa18], R10 ;  /* 0x000a180a01007387 */ /* 0x000fe80000100800 */
[----:B0-----:R0:W-:Y:S04]  /*21710*/  STL.64 [R1+0xa10], R8 ;  /* 0x000a100801007387 */ /* 0x0011e80000100a00 */
[----:B------:R-:W-:Y:S01]  /*21720*/  LDS.128 R16, [R28+0x400] ;  /* 0x000400001c107984 */ /* 0x000fe20000000c00 */
[C---:B---3--:R-:W-:Y:S01]  /*21730*/  ISETP.LT.AND P3, PT, R12.reuse, UR6, !P0 ;  /* 0x000000060c007c0c */ /* 0x048fe2000c761270 */
[-C--:B------:R-:W-:Y:S01]  /*21740*/  IMAD R29, R12, R8.reuse, RZ ;  /* 0x000000080c1d7224 */ /* 0x080fe200078e02ff */
[----:B------:R-:W1:Y:S01]  /*21750*/  LDCU UR6, c[0x0][0x39c] ;  /* 0x00007380ff0677ac */ /* 0x000e620008000800 */
[C---:B-----5:R-:W-:Y:S01]  /*21760*/  ISETP.LT.AND P2, PT, R14.reuse, UR15, !P0 ;  /* 0x0000000f0e007c0c */ /* 0x060fe2000c741270 */
[-C--:B------:R-:W-:Y:S01]  /*21770*/  IMAD R6, R14, R8.reuse, RZ ;  /* 0x000000080e067224 */ /* 0x080fe200078e02ff */
[C---:B------:R-:W-:Y:S01]  /*21780*/  ISETP.LT.AND P4, PT, R13.reuse, UR5, !P0 ;  /* 0x000000050d007c0c */ /* 0x040fe2000c781270 */
[----:B------:R-:W-:-:S03]  /*21790*/  IMAD R4, R13, R8, RZ ;  /* 0x000000080d047224 */ /* 0x000fc600078e02ff */
[-C--:B------:R-:W-:Y:S01]  /*217a0*/  LEA R20, P6, R6, R0.reuse, 0x1 ;  /* 0x0000000006147211 */ /* 0x080fe200078c08ff */
[----:B------:R-:W3:Y:S01]  /*217b0*/  LDS.128 R12, [R28] ;  /* 0x000000001c0c7984 */ /* 0x000ee20000000c00 */
[----:B------:R-:W4:Y:S03]  /*217c0*/  LDCU UR5, c[0x0][0x39c] ;  /* 0x00007380ff0577ac */ /* 0x000f260008000800 */
[----:B0-----:R-:W5:Y:S04]  /*217d0*/  LDL.LU R8, [R1+0x90] ;  /* 0x0000900001087983 */ /* 0x001f680000300800 */
[----:B------:R-:W5:Y:S04]  /*217e0*/  LDL.LU R9, [R1+0x94] ;  /* 0x0000940001097983 */ /* 0x000f680000300800 */
[----:B------:R-:W5:Y:S04]  /*217f0*/  LDL.LU R10, [R1+0x98] ;  /* 0x00009800010a7983 */ /* 0x000f680000300800 */
[----:B------:R-:W5:Y:S01]  /*21800*/  LDL.LU R11, [R1+0x9c] ;  /* 0x00009c00010b7983 */ /* 0x000f620000300800 */
[----:B------:R-:W-:Y:S06]  /*21810*/  BAR.SYNC.DEFER_BLOCKING 0x0 ;  /* 0x0000000000007b1d */ /* 0x000fec0000010000 */
[----:B---3--:R-:W-:Y:S04]  /*21820*/  STL [R1+0x9f8], R15 ;  /* 0x0009f80f01007387 */ /* 0x008fe80000100800 */
[----:B------:R0:W-:Y:S04]  /*21830*/  STSM.16.M88.4 [R3], R24 ;  /* 0x0000001803007844 */ /* 0x0001e80000000200 */
[----:B0-----:R-:W3:Y:S01]  /*21840*/  LDL.LU.64 R24, [R1+0xa20] ;  /* 0x000a200001187983 */ /* 0x001ee20000300a00 */
[----:B------:R-:W-:-:S02]  /*21850*/  LEA R26, P5, R4, R0, 0x1 ;  /* 0x00000000041a7211 */ /* 0x000fc400078a08ff */
[-C--:B------:R-:W-:Y:S01]  /*21860*/  LEA.HI.X.SX32 R21, R6, R2.reuse, 0x1, P6 ;  /* 0x0000000206157211 */ /* 0x080fe200030f0eff */
[----:B------:R-:W2:Y:S01]  /*21870*/  LDL.LU R23, [R1+0x7dc] ;  /* 0x0007dc0001177983 */ /* 0x000ea20000300800 */
[----:B------:R-:W-:-:S03]  /*21880*/  LEA.HI.X.SX32 R27, R4, R2, 0x1, P5 ;  /* 0x00000002041b7211 */ /* 0x000fc600028f0eff */
[----:B-----5:R0:W-:Y:S01]  /*21890*/  STSM.16.M88.4 [R3+0x100], R8 ;  /* 0x0001000803007844 */ /* 0x0201e20000000200 */
[----:B------:R-:W-:Y:S06]  /*218a0*/  BAR.SYNC.DEFER_BLOCKING 0x0 ;  /* 0x0000000000007b1d */ /* 0x000fec0000010000 */
[----:B0-----:R-:W5:Y:S04]  /*218b0*/  LDL.LU R10, [R1+0xa18] ;  /* 0x000a1800010a7983 */ /* 0x001f680000300800 */
[----:B------:R-:W4:Y:S04]  /*218c0*/  LDL.LU.64 R8, [R1+0xa10] ;  /* 0x000a100001087983 */ /* 0x000f280000300a00 */
[----:B------:R-:W5:Y:S04]  /*218d0*/  LDL.LU R15, [R1+0x7e0] ;  /* 0x0007e000010f7983 */ /* 0x000f680000300800 */
[----:B------:R-:W5:Y:S04]  /*218e0*/  LDL.LU R11, [R1+0x7e4] ;  /* 0x0007e400010b7983 */ /* 0x000f680000300800 */
[----:B---3--:R0:W-:Y:S04]  /*218f0*/  @P2 STG.E.U16 desc[UR8][R20.64], R24 ;  /* 0x0000001814002986 */ /* 0x0081e8000c101508 */
[----:B------:R3:W-:Y:S04]  /*21900*/  @P4 STG.E.U16 desc[UR8][R26.64], R25 ;  /* 0x000000191a004986 */ /* 0x0007e8000c101508 */
[----:B0-----:R-:W5:Y:S04]  /*21910*/  LDL.LU.64 R20, [R1+0xa08] ;  /* 0x000a080001147983 */ /* 0x001f680000300a00 */
[----:B---3--:R-:W3:Y:S04]  /*21920*/  LDL.LU.64 R26, [R1+0xa00] ;  /* 0x000a0000011a7983 */ /* 0x008ee80000300a00 */
[----:B------:R-:W3:Y:S01]  /*21930*/  LDL.LU R4, [R1+0x7e8] ;  /* 0x0007e80001047983 */ /* 0x000ee20000300800 */
[----:B------:R-:W-:-:S04]  /*21940*/  LEA R28, P6, R29, R0, 0x1 ;  /* 0x000000001d1c7211 */ /* 0x000fc800078c08ff */
[----:B------:R-:W-:Y:S02]  /*21950*/  LEA.HI.X.SX32 R29, R29, R2, 0x1, P6 ;  /* 0x000000021d1d7211 */ /* 0x000fe400030f0eff */
[----:B--2---:R-:W-:Y:S01]  /*21960*/  ISETP.LT.AND P4, PT, R23, UR4, !P0 ;  /* 0x0000000417007c0c */ /* 0x004fe2000c781270 */
[----:B------:R-:W0:Y:S01]  /*21970*/  LDCU UR4, c[0x0][0x39c] ;  /* 0x00007380ff0477ac */ /* 0x000e220008000800 */
[----:B----4-:R-:W-:Y:S01]  /*21980*/  PRMT R9, R25, 0x7632, R9 ;  /* 0x0000763219097816 */ /* 0x010fe20000000009 */
[-C--:B------:R-:W-:Y:S01]  /*21990*/  IMAD R25, R23, R8.reuse, RZ ;  /* 0x0000000817197224 */ /* 0x080fe200078e02ff */
[----:B-----5:R-:W-:Y:S01]  /*219a0*/  PRMT R10, R24, 0x7632, R10 ;  /* 0x00007632180a7816 */ /* 0x020fe2000000000a */
[----:B------:R-:W-:-:S03]  /*219b0*/  IMAD R23, R11, R8, RZ ;  /* 0x000000080b177224 */ /* 0x000fc600078e02ff */
[----:B------:R-:W-:Y:S01]  /*219c0*/  LEA R24, P2, R25, R0, 0x1 ;  /* 0x0000000019187211 */ /* 0x000fe200078408ff */
[C---:B------:R-:W-:Y:S01]  /*219d0*/  IMAD R3, R15.reuse, R8, RZ ;  /* 0x000000080f037224 */ /* 0x040fe200078e02ff */
[----:B------:R-:W-:Y:S01]  /*219e0*/  ISETP.LT.AND P5, PT, R15, UR5, !P0 ;  /* 0x000000050f007c0c */ /* 0x000fe2000c7a1270 */
[----:B------:R-:W2:Y:S01]  /*219f0*/  LDCU UR5, c[0x0][0x39c] ;  /* 0x00007380ff0577ac */ /* 0x000ea20008000800 */
[----:B------:R-:W-:Y:S01]  /*21a00*/  LEA.HI.X.SX32 R25, R25, R2, 0x1, P2 ;  /* 0x0000000219197211 */ /* 0x000fe200010f0eff */
[----:B---3--:R3:W-:Y:S01]  /*21a10*/  @P3 STG.E.U16 desc[UR8][R28.64], R26 ;  /* 0x0000001a1c003986 */ /* 0x0087e2000c101508 */
[----:B-1----:R-:W-:Y:S01]  /*21a20*/  ISETP.LT.AND P3, PT, R11, UR6, !P0 ;  /* 0x000000060b007c0c */ /* 0x002fe2000c761270 */
[----:B------:R-:W1:Y:S02]  /*21a30*/  LDCU UR6, c[0x0][0x39c] ;  /* 0x00007380ff0677ac */ /* 0x000e640008000800 */
[----:B------:R-:W0:Y:S01]  /*21a40*/  LDL.LU R11, [R1+0x7ec] ;  /* 0x0007ec00010b7983 */ /* 0x000e220000300800 */
[C---:B------:R-:W-:Y:S01]  /*21a50*/  IMAD R15, R4.reuse, R8, RZ ;  /* 0x00000008040f7224 */ /* 0x040fe200078e02ff */
[----:B------:R-:W-:Y:S01]  /*21a60*/  ISETP.LT.AND P2, PT, R4, UR7, !P0 ;  /* 0x0000000704007c0c */ /* 0x000fe2000c741270 */
[----:B------:R-:W4:Y:S01]  /*21a70*/  LDCU UR7, c[0x0][0x39c] ;  /* 0x00007380ff0777ac */ /* 0x000f220008000800 */
[----:B------:R-:W5:Y:S04]  /*21a80*/  LDL.LU R8, [R1+0x7f0] ;  /* 0x0007f00001087983 */ /* 0x000f680000300800 */
[----:B------:R-:W2:Y:S01]  /*21a90*/  LDL.LU R4, [R1+0x7f4] ;  /* 0x0007f40001047983 */ /* 0x000ea20000300800 */
[----:B---3--:R-:W-:-:S04]  /*21aa0*/  LEA R28, P6, R3, R0, 0x1 ;  /* 0x00000000031c7211 */ /* 0x008fc800078c08ff */
[----:B------:R-:W-:Y:S01]  /*21ab0*/  LEA.HI.X.SX32 R29, R3, R2, 0x1, P6 ;  /* 0x00000002031d7211 */ /* 0x000fe200030f0eff */
[----:B------:R-:W-:Y:S04]  /*21ac0*/  @P4 STG.E.U16 desc[UR8][R24.64], R27 ;  /* 0x0000001b18004986 */ /* 0x000fe8000c101508 */
[----:B------:R3:W-:Y:S02]  /*21ad0*/  @P5 STG.E.U16 desc[UR8][R28.64], R20 ;  /* 0x000000141c005986 */ /* 0x0007e4000c101508 */
[----:B---3--:R-:W3:Y:S01]  /*21ae0*/  LDC R29, c[0x0][0x3b8] ;  /* 0x0000ee00ff1d7b82 */ /* 0x008ee20000000800 */
[----:B------:R-:W-:Y:S02]  /*21af0*/  PRMT R7, R26, 0x7632, R7 ;  /* 0x000076321a077816 */ /* 0x000fe40000000007 */
[----:B------:R-:W-:-:S02]  /*21b00*/  LEA R24, P4, R23, R0, 0x1 ;  /* 0x0000000017187211 */ /* 0x000fc400078808ff */
[----:B------:R-:W-:Y:S02]  /*21b10*/  LEA R26, P6, R15, R0, 0x1 ;  /* 0x000000000f1a7211 */ /* 0x000fe400078c08ff */
[----:B------:R-:W-:Y:S02]  /*21b20*/  PRMT R5, R27, 0x7632, R5 ;  /* 0x000076321b057816 */ /* 0x000fe40000000005 */
[-C--:B------:R-:W-:Y:S02]  /*21b30*/  LEA.HI.X.SX32 R25, R23, R2.reuse, 0x1, P4 ;  /* 0x0000000217197211 */ /* 0x080fe400020f0eff */
[----:B------:R-:W-:Y:S01]  /*21b40*/  LEA.HI.X.SX32 R27, R15, R2, 0x1, P6 ;  /* 0x000000020f1b7211 */ /* 0x000fe200030f0eff */
[----:B------:R-:W4:Y:S04]  /*21b50*/  LDL.LU R23, [R1+0x9fc] ;  /* 0x0009fc0001177983 */ /* 0x000f280000300800 */
[----:B------:R-:W-:Y:S04]  /*21b60*/  @P3 STG.E.U16 desc[UR8][R24.64], R21 ;  /* 0x0000001518003986 */ /* 0x000fe8000c101508 */
[----:B------:R0:W-:Y:S02]  /*21b70*/  @P2 STG.E.U16 desc[UR8][R26.64], R22 ;  /* 0x000000161a002986 */ /* 0x0001e4000c101508 */
[C---:B0-----:R-:W-:Y:S01]  /*21b80*/  ISETP.LT.AND P4, PT, R11.reuse, UR4, !P0 ;  /* 0x000000040b007c0c */ /* 0x041fe2000c781270 */
[-C--:B---3--:R-:W-:Y:S01]  /*21b90*/  IMAD R3, R11, R29.reuse, RZ ;  /* 0x0000001d0b037224 */ /* 0x088fe200078e02ff */
[----:B------:R-:W0:Y:S01]  /*21ba0*/  LDCU UR4, c[0x0][0x39c] ;  /* 0x00007380ff0477ac */ /* 0x000e220008000800 */
[----:B------:R-:W3:Y:S03]  /*21bb0*/  LDL.LU R11, [R1+0x7f8] ;  /* 0x0007f800010b7983 */ /* 0x000ee60000300800 */
[C---:B------:R-:W-:Y:S01]  /*21bc0*/  LEA R26, P3, R3.reuse, R0, 0x1 ;  /* 0x00000000031a7211 */ /* 0x040fe200078608ff */
[CC--:B-----5:R-:W-:Y:S01]  /*21bd0*/  IMAD R25, R8.reuse, R29.reuse, RZ ;  /* 0x0000001d08197224 */ /* 0x0e0fe200078e02ff */
[----:B--2---:R-:W-:Y:S01]  /*21be0*/  ISETP.LT.AND P2, PT, R8, UR5, !P0 ;  /* 0x0000000508007c0c */ /* 0x004fe2000c741270 */
[C---:B------:R-:W-:Y:S01]  /*21bf0*/  IMAD R28, R4.reuse, R29, RZ ;  /* 0x0000001d041c7224 */ /* 0x040fe200078e02ff */
[----:B------:R-:W-:Y:S01]  /*21c00*/  LEA.HI.X.SX32 R27, R3, R2, 0x1, P3 ;  /* 0x00000002031b7211 */ /* 0x000fe200018f0eff */
[----:B------:R-:W2:Y:S01]  /*21c10*/  LDL.LU R8, [R1+0x7fc] ;  /* 0x0007fc0001087983 */ /* 0x000ea20000300800 */
[----:B-1----:R-:W-:Y:S01]  /*21c20*/  ISETP.LT.AND P3, PT, R4, UR6, !P0 ;  /* 0x0000000604007c0c */ /* 0x002fe2000c761270 */
[----:B------:R-:W1:Y:S02]  /*21c30*/  LDCU UR5, c[0x0][0x39c] ;  /* 0x00007380ff0577ac */ /* 0x000e640008000800 */
[----:B------:R-:W1:Y:S01]  /*21c40*/  LDL.LU R4, [R1+0x800] ;  /* 0x0008000001047983 */ /* 0x000e620000300800 */
[C---:B------:R-:W-:Y:S01]  /*21c50*/  LEA R24, P5, R25.reuse, R0, 0x1 ;  /* 0x0000000019187211 */ /* 0x040fe200078a08ff */
[----:B------:R-:W5:Y:S03]  /*21c60*/  LDCU UR6, c[0x0][0x39c] ;  /* 0x00007380ff0677ac */ /* 0x000f660008000800 */
[----:B------:R-:W-:Y:S01]  /*21c70*/  LEA.HI.X.SX32 R25, R25, R2, 0x1, P5 ;  /* 0x0000000219197211 */ /* 0x000fe200028f0eff */
[----:B----4-:R4:W-:Y:S04]  /*21c80*/  @P4 STG.E.U16 desc[UR8][R26.64], R23 ;  /* 0x000000171a004986 */ /* 0x0109e8000c101508 */
[----:B------:R0:W-:Y:S01]  /*21c90*/  @P2 STG.E.U16 desc[UR8][R24.64], R10 ;  /* 0x0000000a18002986 */ /* 0x0001e2000c101508 */
[----:B----4-:R-:W-:-:S03]  /*21ca0*/  LEA R26, P6, R28, R0, 0x1 ;  /* 0x000000001c1a7211 */ /* 0x010fc600078c08ff */
[----:B0-----:R-:W4:Y:S01]  /*21cb0*/  LDL.LU R10, [R1+0x804] ;  /* 0x00080400010a7983 */ /* 0x001f220000300800 */
[----:B------:R-:W-:-:S05]  /*21cc0*/  LEA.HI.X.SX32 R27, R28, R2, 0x1, P6 ;  /* 0x000000021c1b7211 */ /* 0x000fca00030f0eff */
[----:B------:R0:W-:Y:S04]  /*21cd0*/  @P3 STG.E.U16 desc[UR8][R26.64], R9 ;  /* 0x000000091a003986 */ /* 0x0001e8000c101508 */
[----:B0-----:R-:W5:Y:S01]  /*21ce0*/  LDL.LU R9, [R1+0x81c] ;  /* 0x00081c0001097983 */ /* 0x001f620000300800 */
[----:B---3--:R-:W-:-:S05]  /*21cf0*/  IMAD R3, R11, R29, RZ ;  /* 0x0000001d0b037224 */ /* 0x008fca00078e02ff */
[----:B------:R-:W-:-:S04]  /*21d00*/  LEA R24, P2, R3, R0, 0x1 ;  /* 0x0000000003187211 */ /* 0x000fc800078408ff */
[----:B------:R-:W-:Y:S02]  /*21d10*/  LEA.HI.X.SX32 R25, R3, R2, 0x1, P2 ;  /* 0x0000000203197211 */ /* 0x000fe400010f0eff */
[C---:B-1----:R-:W-:Y:S01]  /*21d20*/  ISETP.LT.AND P2, PT, R4.reuse, UR5, !P0 ;  /* 0x0000000504007c0c */ /* 0x042fe2000c741270 */
[-C--:B------:R-:W-:Y:S01]  /*21d30*/  IMAD R28, R4, R29.reuse, RZ ;  /* 0x0000001d041c7224 */ /* 0x080fe200078e02ff */
[----:B------:R-:W-:Y:S01]  /*21d40*/  ISETP.LT.AND P4, PT, R11, UR7, !P0 ;  /* 0x000000070b007c0c */ /* 0x000fe2000c781270 */
[----:B------:R-:W3:Y:S01]  /*21d50*/  LDL.LU R4, [R1+0x808] ;  /* 0x0008080001047983 */ /* 0x000ee20000300800 */
[C---:B--2---:R-:W-:Y:S01]  /*21d60*/  IMAD R3, R8.reuse, R29, RZ ;  /* 0x0000001d08037224 */ /* 0x044fe200078e02ff */
[----:B------:R-:W-:Y:S01]  /*21d70*/  ISETP.LT.AND P3, PT, R8, UR4, !P0 ;  /* 0x0000000408007c0c */ /* 0x000fe2000c761270 */
[----:B------:R-:W3:Y:S01]  /*21d80*/  LDCU UR7, c[0x0][0x39c] ;  /* 0x00007380ff0777ac */ /* 0x000ee20008000800 */
[----:B------:R-:W2:Y:S01]  /*21d90*/  LDL.LU R8, [R1+0x80c] ;  /* 0x00080c0001087983 */ /* 0x000ea20000300800 */
[----:B------:R-:W2:Y:S01]  /*21da0*/  LDCU UR4, c[0x0][0x39c] ;  /* 0x00007380ff0477ac */ /* 0x000ea20008000800 */
[----:B------:R-:W-:Y:S01]  /*21db0*/  PRMT R20, R20, 0x7632, R20 ;  /* 0x0000763214147816 */ /* 0x000fe20000000014 */
[----:B------:R-:W0:Y:S05]  /*21dc0*/  LDCU UR5, c[0x0][0x39c] ;  /* 0x00007380ff0577ac */ /* 0x000e2a0008000800 */
[----:B------:R1:W-:Y:S01]  /*21dd0*/  @P4 STG.E.U16 desc[UR8][R24.64], R7 ;  /* 0x0000000718004986 */ /* 0x0003e2000c101508 */
[----:B------:R-:W-:-:S04]  /*21de0*/  LEA R26, P4, R3, R0, 0x1 ;  /* 0x00000000031a7211 */ /* 0x000fc800078808ff */
[----:B------:R-:W-:Y:S02]  /*21df0*/  LEA.HI.X.SX32 R27, R3, R2, 0x1, P4 ;  /* 0x00000002031b7211 */ /* 0x000fe400020f0eff */
[----:B-1----:R-:W-:-:S03]  /*21e00*/  LEA R24, P5, R28, R0, 0x1 ;  /* 0x000000001c187211 */ /* 0x002fc600078a08ff */
[----:B------:R1:W-:Y:S01]  /*21e10*/  @P3 STG.E.U16 desc[UR8][R26.64], R5 ;  /* 0x000000051a003986 */ /* 0x0003e2000c101508 */
[----:B------:R-:W-:-:S03]  /*21e20*/  LEA.HI.X.SX32 R25, R28, R2, 0x1, P5 ;  /* 0x000000021c197211 */ /* 0x000fc600028f0eff */
[----:B------:R-:W0:Y:S04]  /*21e30*/  LDL.LU R7, [R1+0x820] ;  /* 0x0008200001077983 */ /* 0x000e280000300800 */
[----:B-1----:R-:W2:Y:S01]  /*21e40*/  LDL.LU R5, [R1+0x824] ;  /* 0x0008240001057983 */ /* 0x002ea20000300800 */
[----:B----4-:R-:W-:-:S05]  /*21e50*/  IMAD R3, R10, R29, RZ ;  /* 0x0000001d0a037224 */ /* 0x010fca00078e02ff */
[----:B------:R-:W-:-:S04]  /*21e60*/  LEA R26, P5, R3, R0, 0x1 ;  /* 0x00000000031a7211 */ /* 0x000fc800078a08ff */
[----:B------:R-:W-:Y:S02]  /*21e70*/  LEA.HI.X.SX32 R27, R3, R2, 0x1, P5 ;  /* 0x00000002031b7211 */ /* 0x000fe400028f0eff */
[C---:B---3--:R-:W-:Y:S01]  /*21e80*/  ISETP.LT.AND P5, PT, R4.reuse, UR7, !P0 ;  /* 0x0000000704007c0c */ /* 0x048fe2000c7a1270 */
[----:B------:R-:W-:Y:S01]  /*21e90*/  IMAD R3, R4, R29, RZ ;  /* 0x0000001d04037224 */ /* 0x000fe200078e02ff */
[----:B-----5:R-:W-:Y:S01]  /*21ea0*/  ISETP.LT.AND P4, PT, R10, UR6, !P0 ;  /* 0x000000060a007c0c */ /* 0x020fe2000c781270 */
[----:B------:R-:W3:Y:S01]  /*21eb0*/  LDL.LU R4, [R1+0x828] ;  /* 0x0008280001047983 */ /* 0x000ee20000300800 */
[----:B------:R-:W1:Y:S03]  /*21ec0*/  LDCU UR6, c[0x0][0x39c] ;  /* 0x00007380ff0677ac */ /* 0x000e660008000800 */
[----:B------:R4:W-:Y:S01]  /*21ed0*/  @P2 STG.E.U16 desc[UR8][R24.64], R20 ;  /* 0x0000001418002986 */ /* 0x0009e2000c101508 */
[----:B--2---:R-:W-:Y:S01]  /*21ee0*/  ISETP.LT.AND P2, PT, R8, UR4, !P0 ;  /* 0x0000000408007c0c */ /* 0x004fe2000c741270 */
[----:B------:R-:W3:Y:S01]  /*21ef0*/  LDCU UR4, c[0x0][0x39c] ;  /* 0x00007380ff0477ac */ /* 0x000ee20008000800 */
[----:B------:R-:W-:-:S02]  /*21f00*/  PRMT R21, R21, 0x7632, R21 ;  /* 0x0000763215157816 */ /* 0x000fc40000000015 */
[----:B------:R-:W-:Y:S01]  /*21f10*/  ISETP.LT.AND P3, PT, R9, UR10, !P0 ;  /* 0x0000000a09007c0c */ /* 0x000fe2000c761270 */
[----:B------:R-:W2:Y:S02]  /*21f20*/  LDCU UR7, c[0x0][0x39c] ;  /* 0x00007380ff0777ac */ /* 0x000ea40008000800 */
[----:B------:R5:W-:Y:S01]  /*21f30*/  @P4 STG.E.U16 desc[UR8][R26.64], R21 ;  /* 0x000000151a004986 */ /* 0x000be2000c101508 */
[----:B------:R-:W0:Y:S01]  /*21f40*/  LDCU UR10, c[0x0][0x39c] ;  /* 0x00007380ff0a77ac */ /* 0x000e220008000800 */
[----:B----4-:R-:W-:Y:S01]  /*21f50*/  IMAD R24, R8, R29, RZ ;  /* 0x0000001d08187224 */ /* 0x010fe200078e02ff */
[C---:B------:R-:W-:Y:S02]  /*21f60*/  LEA R20, P6, R3.reuse, R0, 0x1 ;  /* 0x0000000003147211 */ /* 0x040fe400078c08ff */
[----:B------:R-:W-:Y:S02]  /*21f70*/  PRMT R25, R22, 0x7632, R25 ;  /* 0x0000763216197816 */ /* 0x000fe40000000019 */
[----:B-----5:R-:W-:Y:S01]  /*21f80*/  LEA.HI.X.SX32 R21, R3, R2, 0x1, P6 ;  /* 0x0000000203157211 */ /* 0x020fe200030f0eff */
[----:B------:R-:W4:Y:S01]  /*21f90*/  LDL.LU R27, [R1+0xa0] ;  /* 0x0000a000011b7983 */ /* 0x000f220000300800 */
[----:B------:R-:W-:-:S02]  /*21fa0*/  LEA R22, P6, R24, R0, 0x1 ;  /* 0x0000000018167211 */ /* 0x000fc400078c08ff */
[----:B------:R-:W-:Y:S01]  /*21fb0*/  PRMT R26, R23, 0x7632, R26 ;  /* 0x00007632171a7816 */ /* 0x000fe2000000001a */
[----:B------:R-:W5:Y:S01]  /*21fc0*/  LDL.LU R28, [R1+0xa4] ;  /* 0x0000a400011c7983 */ /* 0x000f620000300800 */
[----:B------:R-:W-:Y:S02]  /*21fd0*/  LEA.HI.X.SX32 R23, R24, R2, 0x1, P6 ;  /* 0x0000000218177211 */ /* 0x000fe400030f0eff */
[----:B0-----:R-:W-:Y:S01]  /*21fe0*/  ISETP.LT.AND P4, PT, R7, UR5, !P0 ;  /* 0x0000000507007c0c */ /* 0x001fe2000c781270 */
[----:B------:R-:W-:Y:S01]  /*21ff0*/  @P5 STG.E.U16 desc[UR8][R20.64], R25 ;  /* 0x0000001914005986 */ /* 0x000fe2000c101508 */
[----:B-1----:R-:W-:Y:S01]  /*22000*/  ISETP.LT.AND P5, PT, R5, UR6, !P0 ;  /* 0x0000000605007c0c */ /* 0x002fe2000c7a1270 */
[C---:B------:R-:W-:Y:S01]  /*22010*/  IMAD R3, R29.reuse, 0x20, R6 ;  /* 0x000000201d037824 */ /* 0x040fe200078e0206 */
[----:B------:R-:W0:Y:S01]  /*22020*/  LDCU UR5, c[0x0][0x39c] ;  /* 0x00007380ff0577ac */ /* 0x000e220008000800 */
[----:B------:R-:W2:Y:S01]  /*22030*/  LDL.LU R7, [R1+0xa8] ;  /* 0x0000a80001077983 */ /* 0x000ea20000300800 */
[----:B------:R-:W1:Y:S03]  /*22040*/  LDCU UR6, c[0x0][0x39c] ;  /* 0x00007380ff0677ac */ /* 0x000e660008000800 */
[----:B------:R-:W0:Y:S04]  /*22050*/  LDL.LU R8, [R1+0x82c] ;  /* 0x00082c0001087983 */ /* 0x000e280000300800 */
[----:B------:R-:W1:Y:S04]  /*22060*/  LDL.LU R5, [R1+0x830] ;  /* 0x0008300001057983 */ /* 0x000e680000300800 */
[----:B------:R3:W-:Y:S04]  /*22070*/  @P2 STG.E.U16 desc[UR8][R22.64], R26 ;  /* 0x0000001a16002986 */ /* 0x0007e8000c101508 */
[----:B------:R-:W2:Y:S01]  /*22080*/  LDL.LU R6, [R1+0xac] ;  /* 0x0000ac0001067983 */ /* 0x000ea20000300800 */
[----:B---3--:R-:W-:Y:S01]  /*22090*/  ISETP.LT.AND P2, PT, R4, UR4, !P0 ;  /* 0x0000000404007c0c */ /* 0x008fe2000c741270 */
[----:B------:R-:W-:-:S02]  /*220a0*/  IMAD R23, R29, 0x2, R3 ;  /* 0x000000021d177824 */ /* 0x000fc400078e0203 */
[----:B------:R-:W3:Y:S01]  /*220b0*/  LDL.LU R4, [R1+0x834] ;  /* 0x0008340001047983 */ /* 0x000ee20000300800 */
[C---:B------:R-:W-:Y:S01]  /*220c0*/  LEA R20, P6, R3.reuse, R0, 0x1 ;  /* 0x0000000003147211 */ /* 0x040fe200078c08ff */
[----:B------:R-:W3:Y:S02]  /*220d0*/  LDCU UR4, c[0x0][0x39c] ;  /* 0x00007380ff0477ac */ /* 0x000ee40008000800 */
[----:B------:R-:W3:Y:S01]  /*220e0*/  LDL.LU R11, [R1+0xc0] ;  /* 0x0000c000010b7983 */ /* 0x000ee20000300800 */
[----:B------:R-:W-:Y:S01]  /*220f0*/  LEA.HI.X.SX32 R21, R3, R2, 0x1, P6 ;  /* 0x0000000203157211 */ /* 0x000fe200030f0eff */
[----:B------:R-:W-:Y:S01]  /*22100*/  IMAD R3, R29, 0x2, R23 ;  /* 0x000000021d037824 */ /* 0x000fe200078e0217 */
[C---:B------:R-:W-:Y:S01]  /*22110*/  LEA R22, P6, R23.reuse, R0, 0x1 ;  /* 0x0000000017167211 */ /* 0x040fe200078c08ff */
[----:B------:R-:W3:Y:S03]  /*22120*/  LDL.LU R10, [R1+0xc4] ;  /* 0x0000c400010a7983 */ /* 0x000ee60000300800 */
[----:B------:R-:W-:Y:S01]  /*22130*/  LEA.HI.X.SX32 R23, R23, R2, 0x1, P6 ;  /* 0x0000000217177211 */ /* 0x000fe200030f0eff */
[----:B------:R-:W3:Y:S01]  /*22140*/  LDL.LU R9, [R1+0xc8] ;  /* 0x0000c80001097983 */ /* 0x000ee20000300800 */
[----:B------:R-:W-:-:S03]  /*22150*/  LEA R24, P6, R3, R0, 0x1 ;  /* 0x0000000003187211 */ /* 0x000fc600078c08ff */
[----:B------:R-:W3:Y:S01]  /*22160*/  LDL.LU R15, [R1+0x838] ;  /* 0x00083800010f7983 */ /* 0x000ee20000300800 */
[----:B------:R-:W-:-:S03]  /*22170*/  LEA.HI.X.SX32 R25, R3, R2, 0x1, P6 ;  /* 0x0000000203197211 */ /* 0x000fc600030f0eff */
[----:B----4-:R4:W-:Y:S04]  /*22180*/  @P3 STG.E.U16 desc[UR8][R20.64], R27 ;  /* 0x0000001b14003986 */ /* 0x0109e8000c101508 */
[----:B-----5:R5:W-:Y:S04]  /*22190*/  @P4 STG.E.U16 desc[UR8][R22.64], R28 ;  /* 0x0000001c16004986 */ /* 0x020be8000c101508 */
[----:B--2---:R2:W-:Y:S01]  /*221a0*/  @P5 STG.E.U16 desc[UR8][R24.64], R7 ;  /* 0x0000000718005986 */ /* 0x0045e2000c101508 */
[----:B0-----:R-:W-:Y:S01]  /*221b0*/  ISETP.LT.AND P3, PT, R8, UR5, !P0 ;  /* 0x0000000508007c0c */ /* 0x001fe2000c761270 */
[----:B----4-:R-:W-:-:S02]  /*221c0*/  IMAD R20, R29, 0x2, R3 ;  /* 0x000000021d147824 */ /* 0x010fc400078e0203 */
[----:B------:R-:W4:Y:S01]  /*221d0*/  LDL.LU R8, [R1+0xcc] ;  /* 0x0000cc0001087983 */ /* 0x000f220000300800 */
[----:B------:R-:W0:Y:S01]  /*221e0*/  LDCU UR5, c[0x0][0x39c] ;  /* 0x00007380ff0577ac */ /* 0x000e220008000800 */
[----:B-1----:R-:W-:Y:S02]  /*221f0*/  ISETP.LT.AND P4, PT, R5, UR6, !P0 ;  /* 0x0000000605007c0c */ /* 0x002fe4000c781270 */
[----:B------:R-:W4:Y:S01]  /*22200*/  LDL.LU R21, [R1+0x844] ;  /* 0x0008440001157983 */ /* 0x000f220000300800 */
[----:B---3--:R-:W-:-:S03]  /*22210*/  ISETP.LT.AND P5, PT, R4, UR4, !P0 ;  /* 0x0000000404007c0c */ /* 0x008fc6000c7a1270 */
[----:B------:R-:W3:Y:S01]  /*22220*/  LDL.LU R5, [R1+0x840] ;  /* 0x0008400001057983 */ /* 0x000ee20000300800 */
[C---:B-----5:R-:W-:Y:S01]  /*22230*/  LEA R22, P6, R20.reuse, R0, 0x1 ;  /* 0x0000000014167211 */ /* 0x060fe200078c08ff */
[C---:B------:R-:W-:Y:S01]  /*22240*/  IMAD R3, R29.reuse, 0x2, R20 ;  /* 0x000000021d037824 */ /* 0x040fe200078e0214 */
[----:B------:R-:W3:Y:S01]  /*22250*/  LDCU UR4, c[0x0][0x39c] ;  /* 0x00007380ff0477ac */ /* 0x000ee20008000800 */
[----:B------:R-:W5:Y:S01]  /*22260*/  LDL.LU R4, [R1+0x83c] ;  /* 0x00083c0001047983 */ /* 0x000f620000300800 */
[----:B------:R-:W-:Y:S01]  /*22270*/  LEA.HI.X.SX32 R23, R20, R2, 0x1, P6 ;  /* 0x0000000214177211 */ /* 0x000fe200030f0eff */
[----:B------:R-:W-:Y:S01]  /*22280*/  IMAD R20, R29, 0x2, R3 ;  /* 0x000000021d147824 */ /* 0x000fe200078e0203 */
[C---:B--2---:R-:W-:Y:S01]  /*22290*/  LEA R24, P6, R3.reuse, R0, 0x1 ;  /* 0x0000000003187211 */ /* 0x044fe200078c08ff */
[----:B------:R-:W4:Y:S03]  /*222a0*/  LDCU UR6, c[0x0][0x39c] ;  /* 0x00007380ff0677ac */ /* 0x000f260008000800 */
[----:B------:R-:W-:Y:S01]  /*222b0*/  LEA.HI.X.SX32 R25, R3, R2, 0x1, P6 ;  /* 0x0000000203197211 */ /* 0x000fe200030f0eff */
[----:B------:R-:W-:Y:S01]  /*222c0*/  IMAD R3, R29, 0x2, R20 ;  /* 0x000000021d037824 */ /* 0x000fe200078e0214 */
[----:B------:R1:W-:Y:S04]  /*222d0*/  @P2 STG.E.U16 desc[UR8][R22.64], R6 ;  /* 0x0000000616002986 */ /* 0x0003e8000c101508 */
[----:B------:R2:W-:Y:S01]  /*222e0*/  @P3 STG.E.U16 desc[UR8][R24.64], R11 ;  /* 0x0000000b18003986 */ /* 0x0005e2000c101508 */
[----:B-1----:R-:W-:-:S02]  /*222f0*/  LEA R22, P6, R20, R0, 0x1 ;  /* 0x0000000014167211 */ /* 0x002fc400078c08ff */
[C---:B--2---:R-:W-:Y:S02]  /*22300*/  LEA R24, P3, R3.reuse, R0, 0x1 ;  /* 0x0000000003187211 */ /* 0x044fe400078608ff */
[-C--:B------:R-:W-:Y:S02]  /*22310*/  LEA.HI.X.SX32 R23, R20, R2.reuse, 0x1, P6 ;  /* 0x0000000214177211 */ /* 0x080fe400030f0eff */
[----:B------:R-:W-:Y:S02]  /*22320*/  LEA.HI.X.SX32 R25, R3, R2, 0x1, P3 ;  /* 0x0000000203197211 */ /* 0x000fe400018f0eff */
[----:B0-----:R-:W-:Y:S01]  /*22330*/  ISETP.LT.AND P2, PT, R15, UR5, !P0 ;  /* 0x000000050f007c0c */ /* 0x001fe2000c741270 */
[----:B------:R0:W-:Y:S01]  /*22340*/  @P4 STG.E.U16 desc[UR8][R22.64], R10 ;  /* 0x0000000a16004986 */ /* 0x0001e2000c101508 */
[----:B------:R-:W-:Y:S01]  /*22350*/  IMAD R20, R29, 0x2, R3 ;  /* 0x000000021d147824 */ /* 0x000fe200078e0203 */
[----:B------:R-:W1:Y:S02]  /*22360*/  LDCU UR5, c[0x0][0x39c] ;  /* 0x00007380ff0577ac */ /* 0x000e640008000800 */
[----:B------:R2:W-:Y:S04]  /*22370*/  @P5 STG.E.U16 desc[UR8][R24.64], R9 ;  /* 0x0000000918005986 */ /* 0x0005e8000c101508 */
[----:B------:R-:W1:Y:S01]  /*22380*/  LDL.LU R15, [R1+0x848] ;  /* 0x00084800010f7983 */ /* 0x000e620000300800 */
[----:B-----5:R-:W-:Y:S01]  /*22390*/  ISETP.LT.AND P5, PT, R4, UR7, !P0 ;  /* 0x0000000704007c0c */ /* 0x020fe2000c7a1270 */
[----:B------:R-:W5:Y:S02]  /*223a0*/  LDCU UR7, c[0x0][0x39c] ;  /* 0x00007380ff0777ac */ /* 0x000f640008000800 */
[----:B------:R-:W5:Y:S01]  /*223b0*/  LDL.LU R4, [R1+0x84c] ;  /* 0x00084c0001047983 */ /* 0x000f620000300800 */
[----:B---3--:R-:W-:Y:S01]  /*223c0*/  ISETP.LT.AND P4, PT, R5, UR4, !P0 ;  /* 0x0000000405007c0c */ /* 0x008fe2000c781270 */
[----:B------:R-:W5:Y:S02]  /*223d0*/  LDCU UR4, c[0x0][0x39c] ;  /* 0x00007380ff0477ac */ /* 0x000f640008000800 */
[----:B------:R-:W3:Y:S01]  /*223e0*/  LDL.LU R5, [R1+0x850] ;  /* 0x0008500001057983 */ /* 0x000ee20000300800 */
[----:B----4-:R-:W-:Y:S01]  /*223f0*/  ISETP.LT.AND P3, PT, R21, UR6, !P0 ;  /* 0x0000000615007c0c */ /* 0x010fe2000c761270 */
[----:B------:R-:W-:Y:S01]  /*22400*/  IMAD R21, R29, 0x2, R20 ;  /* 0x000000021d157824 */ /* 0x000fe200078e0214 */
[C---:B0-----:R-:W-:Y:S01]  /*22410*/  LEA R22, P6, R20.reuse, R0, 0x1 ;  /* 0x0000000014167211 */ /* 0x041fe200078c08ff */
[----:B------:R-:W3:Y:S03]  /*22420*/  LDCU UR6, c[0x0][0x39c] ;  /* 0x00007380ff0677ac */ /* 0x000ee60008000800 */
[----:B------:R-:W-:-:S02]  /*22430*/  LEA.HI.X.SX32 R23, R20, R2, 0x1, P6 ;  /* 0x0000000214177211 */ /* 0x000fc400030f0eff */
[----:B------:R-:W-:Y:S01]  /*22440*/  LEA R20, P6, R21, R0, 0x1 ;  /* 0x0000000015147211 */ /* 0x000fe200078c08ff */
[----:B------:R-:W-:Y:S01]  /*22450*/  IMAD R3, R29, 0x2, R21 ;  /* 0x000000021d037824 */ /* 0x000fe200078e0215 */
[----:B--2---:R-:W-:Y:S02]  /*22460*/  PRMT R25, R27, 0x7632, R25 ;  /* 0x000076321b197816 */ /* 0x004fe40000000019 */
[----:B------:R-:W-:Y:S01]  /*22470*/  LEA.HI.X.SX32 R21, R21, R2, 0x1, P6 ;  /* 0x0000000215157211 */ /* 0x000fe200030f0eff */
[----:B------:R0:W-:Y:S04]  /*22480*/  @P2 STG.E.U16 desc[UR8][R22.64], R8 ;  /* 0x0000000816002986 */ /* 0x0001e8000c101508 */
[----:B------:R2:W-:Y:S01]  /*22490*/  @P3 STG.E.U16 desc[UR8][R20.64], R25 ;  /* 0x0000001914003986 */ /* 0x0005e2000c101508 */
[----:B-1----:R-:W-:Y:S01]  /*224a0*/  ISETP.LT.AND P2, PT, R15, UR5, !P0 ;  /* 0x000000050f007c0c */ /* 0x002fe2000c741270 */
[----:B------:R-:W-:-:S02]  /*224b0*/  IMAD R24, R29, 0x2, R3 ;  /* 0x000000021d187824 */ /* 0x000fc400078e0203 */
[----:B------:R-:W4:Y:S01]  /*224c0*/  LDL.LU R15, [R1+0x854] ;  /* 0x00085400010f7983 */ /* 0x000f220000300800 */
[C---:B0-----:R-:W-:Y:S01]  /*224d0*/  LEA R22, P6, R3.reuse, R0, 0x1 ;  /* 0x0000000003167211 */ /* 0x041fe200078c08ff */
[----:B------:R-:W4:Y:S01]  /*224e0*/  LDCU UR5, c[0x0][0x39c] ;  /* 0x00007380ff0577ac */ /* 0x000f220008000800 */
[----:B-----5:R-:W-:Y:S01]  /*224f0*/  ISETP.LT.AND P3, PT, R4, UR4, !P0 ;  /* 0x0000000404007c0c */ /* 0x020fe2000c761270 */
[----:B------:R-:W0:Y:S01]  /*22500*/  LDCU UR4, c[0x0][0x39c] ;  /* 0x00007380ff0477ac */ /* 0x000e220008000800 */
[----:B------:R-:W0:Y:S01]  /*22510*/  LDL.LU R4, [R1+0x858] ;  /* 0x0008580001047983 */ /* 0x000e220000300800 */
[----:B------:R-:W-:Y:S02]  /*22520*/  PRMT R26, R28, 0x7632, R26 ;  /* 0x000076321c1a7816 */ /* 0x000fe4000000001a */
[----:B------:R-:W-:Y:S02]  /*22530*/  LEA.HI.X.SX32 R23, R3, R2, 0x1, P6 ;  /* 0x0000000203177211 */ /* 0x000fe400030f0eff */
[----:B--2---:R-:W-:-:S02]  /*22540*/  LEA R20, P6, R24, R0, 0x1 ;  /* 0x0000000018147211 */ /* 0x004fc400078c08ff */
[----:B------:R-:W-:Y:S01]  /*22550*/  PRMT R3, R7, 0x7632, R3 ;  /* 0x0000763207037816 */ /* 0x000fe20000000003 */
[----:B------:R1:W-:Y:S01]  /*22560*/  @P4 STG.E.U16 desc[UR8][R22.64], R26 ;  /* 0x0000001a16004986 */ /* 0x0003e2000c101508 */
[----:B---3--:R-:W-:Y:S01]  /*22570*/  ISETP.LT.AND P4, PT, R5, UR6, !P0 ;  /* 0x0000000605007c0c */ /* 0x008fe2000c781270 */
[----:B------:R-:W2:Y:S02]  /*22580*/  LDCU UR6, c[0x0][0x39c] ;  /* 0x00007380ff0677ac */ /* 0x000ea40008000800 */
[----:B------:R-:W2:Y:S01]  /*22590*/  LDL.LU R7, [R1+0x85c] ;  /* 0x00085c0001077983 */ /* 0x000ea20000300800 */
[----:B------:R-:W-:-:S03]  /*225a0*/  LEA.HI.X.SX32 R21, R24, R2, 0x1, P6 ;  /* 0x0000000218157211 */ /* 0x000fc600030f0eff */
[----:B------:R-:W3:Y:S01]  /*225b0*/  LDL.LU R5, [R1+0x860] ;  /* 0x0008600001057983 */ /* 0x000ee20000300800 */
[----:B-1----:R-:W-:-:S03]  /*225c0*/  IMAD R22, R29, 0x2, R24 ;  /* 0x000000021d167824 */ /* 0x002fc600078e0218 */
[----:B------:R1:W-:Y:S01]  /*225d0*/  @P5 STG.E.U16 desc[UR8][R20.64], R3 ;  /* 0x0000000314005986 */ /* 0x0003e2000c101508 */
[----:B------:R-:W-:-:S03]  /*225e0*/  PRMT R25, R6, 0x7632, R25 ;  /* 0x0000763206197816 */ /* 0x000fc60000000019 */
[----:B------:R-:W5:Y:S01]  /*225f0*/  LDL.LU R6, [R1+0x864] ;  /* 0x0008640001067983 */ /* 0x000f620000300800 */
[----:B-1----:R-:W-:-:S04]  /*22600*/  LEA R20, P5, R22, R0, 0x1 ;  /* 0x0000000016147211 */ /* 0x002fc800078a08ff */
[----:B------:R-:W-:-:S05]  /*22610*/  LEA.HI.X.SX32 R21, R22, R2, 0x1, P5 ;  /* 0x0000000216157211 */ /* 0x000fca00028f0eff */
[----:B------:R1:W-:Y:S01]  /*22620*/  @P2 STG.E.U16 desc[UR8][R20.64], R25 ;  /* 0x0000001914002986 */ /* 0x0003e2000c101508 */
[----:B0-----:R-:W-:Y:S02]  /*22630*/  ISETP.LT.AND P2, PT, R4, UR4, !P0 ;  /* 0x0000000404007c0c */ /* 0x001fe4000c741270 */
[----:B----4-:R-:W-:Y:S01]  /*22640*/  ISETP.LT.AND P6, PT, R15, UR5, !P0 ;  /* 0x000000050f007c0c */ /* 0x010fe2000c7c1270 */
[----:B------:R-:W4:Y:S01]  /*22650*/  LDL.LU R4, [R1+0x868] ;  /* 0x0008680001047983 */ /* 0x000f220000300800 */
[----:B------:R-:W3:Y:S01]  /*22660*/  LDCU UR5, c[0x0][0x39c] ;  /* 0x00007380ff0577ac */ /* 0x000ee20008000800 */
[----:B------:R-:W-:Y:S01]  /*22670*/  IMAD R3, R29, 0x2, R22 ;  /* 0x000000021d037824 */ /* 0x000fe200078e0216 */
[----:B------:R-:W-:Y:S01]  /*22680*/  PRMT R26, R11, 0x7632, R26 ;  /* 0x000076320b1a7816 */ /* 0x000fe2000000001a */
[----:B------:R-:W4:Y:S01]  /*22690*/  LDL.LU R27, [R1+0xd0] ;  /* 0x0000d000011b7983 */ /* 0x000f220000300800 */
[----:B------:R-:W5:Y:S01]  /*226a0*/  LDCU UR4, c[0x0][0x39c] ;  /* 0x00007380ff0477ac */ /* 0x000f620008000800 */
[----:B------:R-:W-:Y:S01]  /*226b0*/  IMAD R24, R29, 0x2, R3 ;  /* 0x000000021d187824 */ /* 0x000fe200078e0203 */
[C---:B------:R-:W-:Y:S01]  /*226c0*/  LEA R22, P5, R3.reuse, R0, 0x1 ;  /* 0x0000000003167211 */ /* 0x040fe200078a08ff */
[----:B------:R-:W4:Y:S03]  /*226d0*/  LDL.LU R28, [R1+0xd4] ;  /* 0x0000d400011c7983 */ /* 0x000f260000300800 */
[----:B------:R-:W-:-:S02]  /*226e0*/  LEA.HI.X.SX32 R23, R3, R2, 0x1, P5 ;  /* 0x0000000203177211 */ /* 0x000fc400028f0eff */
[C---:B-1----:R-:W-:Y:S01]  /*226f0*/  LEA R20, P5, R24.reuse, R0, 0x1 ;  /* 0x0000000018147211 */ /* 0x042fe200078a08ff */
[----:B------:R-:W-:Y:S02]  /*22700*/  IMAD R3, R29, 0x2, R24 ;  /* 0x000000021d037824 */ /* 0x000fe400078e0218 */
[----:B------:R0:W-:Y:S01]  /*22710*/  @P3 STG.E.U16 desc[UR8][R22.64], R26 ;  /* 0x0000001a16003986 */ /* 0x0001e2000c101508 */
[----:B------:R-:W-:Y:S02]  /*22720*/  LEA.HI.X.SX32 R21, R24, R2, 0x1, P5 ;  /* 0x0000000218157211 */ /* 0x000fe400028f0eff */
[----:B---3--:R-:W-:Y:S01]  /*22730*/  ISETP.LT.AND P5, PT, R5, UR5, !P0 ;  /* 0x0000000505007c0c */ /* 0x008fe2000c7a1270 */
[----:B------:R-:W4:Y:S01]  /*22740*/  LDCU UR5, c[0x0][0x39c] ;  /* 0x00007380ff0577ac */ /* 0x000f220008000800 */
[----:B0-----:R-:W-:Y:S02]  /*22750*/  PRMT R22, R10, 0x7632, R22 ;  /* 0x000076320a167816 */ /* 0x001fe40000000016 */
[----:B------:R-:W-:-:S02]  /*22760*/  PRMT R26, R8, 0x7632, R26 ;  /* 0x00007632081a7816 */ /* 0x000fc4000000001a */
[----:B------:R-:W3:Y:S04]  /*22770*/  LDL.LU R8, [R1+0x86c] ;  /* 0x00086c0001087983 */ /* 0x000ee80000300800 */
[----:B------:R0:W-:Y:S04]  /*22780*/  @P4 STG.E.U16 desc[UR8][R20.64], R22 ;  /* 0x0000001614004986 */ /* 0x0001e8000c101508 */
[----:B------:R-:W3:Y:S01]  /*22790*/  LDL.LU R5, [R1+0x870] ;  /* 0x0008700001057983 */ /* 0x000ee20000300800 */
[----:B0-----:R-:W-:Y:S01]  /*227a0*/  LEA R20, P4, R3, R0, 0x1 ;  /* 0x0000000003147211 */ /* 0x001fe200078808ff */
[----:B------:R-:W-:-:S03]  /*227b0*/  IMAD R22, R29, 0x2, R3 ;  /* 0x000000021d167824 */ /* 0x000fc600078e0203 */
[----:B------:R-:W-:Y:S02]  /*227c0*/  LEA.HI.X.SX32 R21, R3, R2, 0x1, P4 ;  /* 0x0000000203157211 */ /* 0x000fe400020f0eff */
[C---:B------:R-:W-:Y:S02]  /*227d0*/  LEA R24, P4, R22.reuse, R0, 0x1 ;  /* 0x0000000016187211 */ /* 0x040fe400078808ff */
[----:B------:R-:W-:Y:S02]  /*227e0*/  PRMT R23, R9, 0x7632, R23 ;  /* 0x0000763209177816 */ /* 0x000fe40000000017 */
[----:B------:R-:W-:Y:S02]  /*227f0*/  LEA.HI.X.SX32 R25, R22, R2, 0x1, P4 ;  /* 0x0000000216197211 */ /* 0x000fe400020f0eff */
[----:B--2---:R-:W-:Y:S01]  /*22800*/  ISETP.LT.AND P3, PT, R7, UR6, !P0 ;  /* 0x0000000607007c0c */ /* 0x004fe2000c761270 */
[----:B------:R0:W-:Y:S01]  /*22810*/  @P6 STG.E.U16 desc[UR8][R20.64], R23 ;  /* 0x0000001714006986 */ /* 0x0001e2000c101508 */
[----:B-----5:R-:W-:Y:S01]  /*22820*/  ISETP.LT.AND P4, PT, R6, UR4, !P0 ;  /* 0x0000000406007c0c */ /* 0x020fe2000c781270 */
[----:B------:R-:W3:Y:S02]  /*22830*/  LDCU UR6, c[0x0][0x39c] ;  /* 0x00007380ff0677ac */ /* 0x000ee40008000800 */
[----:B------:R-:W2:Y:S01]  /*22840*/  LDL.LU R7, [R1+0xd8] ;  /* 0x0000d80001077983 */ /* 0x000ea20000300800 */
[C---:B------:R-:W-:Y:S01]  /*22850*/  IMAD R3, R29.reuse, 0x2, R22 ;  /* 0x000000021d037824 */ /* 0x040fe200078e0216 */
[----:B------:R-:W1:Y:S02]  /*22860*/  LDCU UR4, c[0x0][0x39c] ;  /* 0x00007380ff0477ac */ /* 0x000e640008000800 */
[----:B------:R5:W-:Y:S04]  /*22870*/  @P2 STG.E.U16 desc[UR8][R24.64], R26 ;  /* 0x0000001a18002986 */ /* 0x000be8000c101508 */
[----:B------:R-:W2:Y:S01]  /*22880*/  LDL.LU R6, [R1+0xdc] ;  /* 0x0000dc0001067983 */ /* 0x000ea20000300800 */
[----:B----4-:R-:W-:Y:S01]  /*22890*/  ISETP.LT.AND P2, PT, R4, UR5, !P0 ;  /* 0x0000000504007c0c */ /* 0x010fe2000c741270 */
[----:B------:R-:W-:-:S02]  /*228a0*/  IMAD R22, R29, 0x2, R3 ;  /* 0x000000021d167824 */ /* 0x000fc400078e0203 */
[----:B------:R-:W4:Y:S01]  /*228b0*/  LDL.LU R4, [R1+0x874] ;  /* 0x0008740001047983 */ /* 0x000f220000300800 */
[C---:B0-----:R-:W-:Y:S01]  /*228c0*/  LEA R20, P6, R3.reuse, R0, 0x1 ;  /* 0x0000000003147211 */ /* 0x041fe200078c08ff */
[----:B------:R-:W4:Y:S02]  /*228d0*/  LDCU UR5, c[0x0][0x39c] ;  /* 0x00007380ff0577ac */ /* 0x000f240008000800 */
[----:B------:R-:W4:Y:S01]  /*228e0*/  LDL.LU R11, [R1+0xe0] ;  /* 0x0000e000010b7983 */ /* 0x000f220000300800 */
[----:B------:R-:W-:Y:S02]  /*228f0*/  LEA.HI.X.SX32 R21, R3, R2, 0x1, P6 ;  /* 0x0000000203157211 */ /* 0x000fe400030f0eff */
[C---:B-----5:R-:W-:Y:S01]  /*22900*/  LEA R24, P6, R22.reuse, R0, 0x1 ;  /* 0x0000000016187211 */ /* 0x060fe200078c08ff */
[----:B------:R-:W5:Y:S03]  /*22910*/  LDL.LU R10, [R1+0xe4] ;  /* 0x0000e400010a7983 */ /* 0x000f660000300800 */
[----:B------:R-:W-:Y:S01]  /*22920*/  LEA.HI.X.SX32 R25, R22, R2, 0x1, P6 ;  /* 0x0000000216197211 */ /* 0x000fe200030f0eff */
[----:B------:R0:W-:Y:S04]  /*22930*/  @P3 STG.E.U16 desc[UR8][R20.64], R27 ;  /* 0x0000001b14003986 */ /* 0x0001e8000c101508 */
[----:B------:R-:W5:Y:S01]  /*22940*/  LDL.LU R9, [R1+0xe8] ;  /* 0x0000e80001097983 */ /* 0x000f620000300800 */
[----:B------:R-:W-:-:S03]  /*22950*/  IMAD R3, R29, 0x2, R22 ;  /* 0x000000021d037824 */ /* 0x000fc600078e0216 */
[----:B------:R-:W5:Y:S04]  /*22960*/  LDL.LU R15, [R1+0x878] ;  /* 0x00087800010f7983 */ /* 0x000f680000300800 */
[----:B------:R1:W-:Y:S01]  /*22970*/  @P5 STG.E.U16 desc[UR8][R24.64], R28 ;  /* 0x0000001c18005986 */ /* 0x0003e2000c101508 */
[----:B---3--:R-:W-:Y:S01]  /*22980*/  ISETP.LT.AND P3, PT, R8, UR6, !P0 ;  /* 0x0000000608007c0c */ /* 0x008fe2000c761270 */
[----:B------:R-:W-:Y:S02]  /*22990*/  IMAD R22, R29, 0x2, R3 ;  /* 0x000000021d167824 */ /* 0x000fe400078e0203 */
[----:B------:R-:W3:Y:S01]  /*229a0*/  LDL.LU R8, [R1+0xec] ;  /* 0x0000ec0001087983 */ /* 0x000ee20000300800 */
[----:B0-----:R-:W-:Y:S01]  /*229b0*/  LEA R20, P6, R3, R0, 0x1 ;  /* 0x0000000003147211 */ /* 0x001fe200078c08ff */
[----:B------:R-:W5:Y:S02]  /*229c0*/  LDCU UR6, c[0x0][0x39c] ;  /* 0x00007380ff0677ac */ /* 0x000f640008000800 */
[----:B------:R-:W3:Y:S01]  /*229d0*/  LDL.LU R23, [R1+0x884] ;  /* 0x0008840001177983 */ /* 0x000ee20000300800 */
[----:B-1----:R-:W-:Y:S01]  /*229e0*/  ISETP.LT.AND P5, PT, R5, UR4, !P0 ;  /* 0x0000000405007c0c */ /* 0x002fe2000c7a1270 */
[----:B------:R-:W3:Y:S02]  /*229f0*/  LDCU UR4, c[0x0][0x39c] ;  /* 0x00007380ff0477ac */ /* 0x000ee40008000800 */
[----:B------:R-:W3:Y:S01]  /*22a00*/  LDL.LU R5, [R1+0x880] ;  /* 0x0008800001057983 */ /* 0x000ee20000300800 */
[----:B------:R-:W-:-:S05]  /*22a10*/  LEA.HI.X.SX32 R21, R3, R2, 0x1, P6 ;  /* 0x0000000203157211 */ /* 0x000fca00030f0eff */
[----:B--2---:R0:W-:Y:S01]  /*22a20*/  @P4 STG.E.U16 desc[UR8][R20.64], R7 ;  /* 0x0000000714004986 */ /* 0x0041e2000c101508 */
[----:B----4-:R-:W-:Y:S01]  /*22a30*/  ISETP.LT.AND P4, PT, R4, UR5, !P0 ;  /* 0x0000000504007c0c */ /* 0x010fe2000c781270 */
[C---:B------:R-:W-:Y:S02]  /*22a40*/  IMAD R3, R29.reuse, 0x2, R22 ;  /* 0x000000021d037824 */ /* 0x040fe400078e0216 */
[----:B------:R-:W2:Y:S01]  /*22a50*/  LDL.LU R4, [R1+0x87c] ;  /* 0x00087c0001047983 */ /* 0x000ea20000300800 */
[C---:B------:R-:W-:Y:S01]  /*22a60*/  LEA R24, P6, R22.reuse, R0, 0x1 ;  /* 0x0000000016187211 */ /* 0x040fe200078c08ff */
[----:B------:R-:W3:Y:S03]  /*22a70*/  LDCU UR5, c[0x0][0x39c] ;  /* 0x00007380ff0577ac */ /* 0x000ee60008000800 */
[----:B------:R-:W-:Y:S01]  /*22a80*/  LEA.HI.X.SX32 R25, R22, R2, 0x1, P6 ;  /* 0x0000000216197211 */ /* 0x000fe200030f0eff */
[----:B------:R-:W-:Y:S01]  /*22a90*/  IMAD R22, R29, 0x2, R3 ;  /* 0x000000021d167824 */ /* 0x000fe200078e0203 */
[----:B0-----:R-:W-:-:S03]  /*22aa0*/  LEA R20, P6, R3, R0, 0x1 ;  /* 0x0000000003147211 */ /* 0x001fc600078c08ff */
[----:B------:R0:W-:Y:S01]  /*22ab0*/  @P2 STG.E.U16 desc[UR8][R24.64], R6 ;  /* 0x0000000618002986 */ /* 0x0001e2000c101508 */
[----:B------:R-:W-:Y:S02]  /*22ac0*/  LEA.HI.X.SX32 R21, R3, R2, 0x1, P6 ;  /* 0x0000000203157211 */ /* 0x000fe400030f0eff */
[----:B0-----:R-:W-:-:S04]  /*22ad0*/  LEA R24, P6, R22, R0, 0x1 ;  /* 0x0000000016187211 */ /* 0x001fc800078c08ff */
[----:B------:R-:W-:Y:S01]  /*22ae0*/  LEA.HI.X.SX32 R25, R22, R2, 0x1, P6 ;  /* 0x0000000216197211 */ /* 0x000fe200030f0eff */
[----:B------:R0:W-:Y:S01]  /*22af0*/  @P3 STG.E.U16 desc[UR8][R20.64], R11 ;  /* 0x0000000b14003986 */ /* 0x0001e2000c101508 */
[----:B-----5:R-:W-:Y:S01]  /*22b00*/  ISETP.LT.AND P2, PT, R15, UR6, !P0 ;  /* 0x000000060f007c0c */ /* 0x020fe2000c741270 */
[----:B------:R-:W-:Y:S01]  /*22b10*/  IMAD R3, R29, 0x2, R22 ;  /* 0x000000021d037824 */ /* 0x000fe200078e0216 */
[----:B------:R-:W1:Y:S01]  /*22b20*/  LDCU UR6, c[0x0][0x39c] ;  /* 0x00007380ff0677ac */ /* 0x000e620008000800 */
[----:B------:R-:W1:Y:S04]  /*22b30*/  LDL.LU R15, [R1+0x888] ;  /* 0x00088800010f7983 */ /* 0x000e680000300800 */
[----:B------:R4:W-:Y:S01]  /*22b40*/  @P5 STG.E.U16 desc[UR8][R24.64], R10 ;  /* 0x0000000a18005986 */ /* 0x0009e2000c101508 */
[----:B---3--:R-:W-:Y:S01]  /*22b50*/  ISETP.LT.AND P5, PT, R5, UR5, !P0 ;  /* 0x0000000505007c0c */ /* 0x008fe2000c7a1270 */
[----:B------:R-:W-:-:S02]  /*22b60*/  IMAD R22, R29, 0x2, R3 ;  /* 0x000000021d167824 */ /* 0x000fc400078e0203 */
[----:B------:R-:W3:Y:S01]  /*22b70*/  LDL.LU R5, [R1+0x88c] ;  /* 0x00088c0001057983 */ /* 0x000ee20000300800 */
[C---:B0-----:R-:W-:Y:S01]  /*22b80*/  LEA R20, P3, R3.reuse, R0, 0x1 ;  /* 0x0000000003147211 */ /* 0x041fe200078608ff */
[----:B------:R-:W0:Y:S03]  /*22b90*/  LDCU UR5, c[0x0][0x39c] ;  /* 0x00007380ff0577ac */ /* 0x000e260008000800 */
[----:B------:R-:W-:-:S05]  /*22ba0*/  LEA.HI.X.SX32 R21, R3, R2, 0x1, P3 ;  /* 0x0000000203157211 */ /* 0x000fca00018f0eff */
[----:B------:R5:W-:Y:S01]  /*22bb0*/  @P4 STG.E.U16 desc[UR8][R20.64], R9 ;  /* 0x0000000914004986 */ /* 0x000be2000c101508 */
[----:B--2---:R-:W-:Y:S02]  /*22bc0*/  ISETP.LT.AND P4, PT, R4, UR7, !P0 ;  /* 0x0000000704007c0c */ /* 0x004fe4000c781270 */
[----:B------:R-:W-:Y:S01]  /*22bd0*/  ISETP.LT.AND P3, PT, R23, UR4, !P0 ;  /* 0x0000000417007c0c */ /* 0x000fe2000c761270 */
[----:B------:R-:W0:Y:S01]  /*22be0*/  LDL.LU R4, [R1+0x890] ;  /* 0x0008900001047983 */ /* 0x000e220000300800 */
[----:B------:R-:W3:Y:S01]  /*22bf0*/  LDCU UR4, c[0x0][0x39c] ;  /* 0x00007380ff0477ac */ /* 0x000ee20008000800 */
[C---:B----4-:R-:W-:Y:S01]  /*22c00*/  LEA R24, P6, R22.reuse, R0, 0x1 ;  /* 0x0000000016187211 */ /* 0x050fe200078c08ff */
[----:B-----5:R-:W-:Y:S01]  /*22c10*/  IMAD R20, R29, 0x2, R22 ;  /* 0x000000021d147824 */ /* 0x020fe200078e0216 */
[----:B------:R-:W-:Y:S01]  /*22c20*/  PRMT R26, R27, 0x7632, R26 ;  /* 0x000076321b1a7816 */ /* 0x000fe2000000001a */
[----:B------:R-:W2:Y:S01]  /*22c30*/  LDCU UR7, c[0x0][0x39c] ;  /* 0x00007380ff0777ac */ /* 0x000ea20008000800 */
[----:B------:R-:W-:-:S02]  /*22c40*/  LEA.HI.X.SX32 R25, R22, R2, 0x1, P6 ;  /* 0x0000000216197211 */ /* 0x000fc400030f0eff */
[----:B------:R-:W-:-:S04]  /*22c50*/  LEA R22, P6, R20, R0, 0x1 ;  /* 0x0000000014167211 */ /* 0x000fc800078c08ff */
[----:B------:R-:W-:Y:S01]  /*22c60*/  LEA.HI.X.SX32 R23, R20, R2, 0x1, P6 ;  /* 0x0000000214177211 */ /* 0x000fe200030f0eff */
[----:B------:R4:W-:Y:S01]  /*22c70*/  @P2 STG.E.U16 desc[UR8][R24.64], R8 ;  /* 0x0000000818002986 */ /* 0x0009e2000c101508 */
[----:B------:R-:W-:-:S03]  /*22c80*/  IMAD R3, R29, 0x2, R20 ;  /* 0x000000021d037824 */ /* 0x000fc600078e0214 */
[----:B------:R5:W-:Y:S02]  /*22c90*/  @P3 STG.E.U16 desc[UR8][R22.64], R26 ;  /* 0x0000001a16003986 */ /* 0x000be4000c101508 */
[----:B------:R-:W-:Y:S02]  /*22ca0*/  LEA R20, P6, R3, R0, 0x1 ;  /* 0x0000000003147211 */ /* 0x000fe400078c08ff */
[----:B-1----:R-:W-:Y:S02]  /*22cb0*/  ISETP.LT.AND P2, PT, R15, UR6, !P0 ;  /* 0x000000060f007c0c */ /* 0x002fe4000c741270 */
[----:B----4-:R-:W-:Y:S01]  /*22cc0*/  PRMT R25, R28, 0x7632, R25 ;  /* 0x000076321c197816 */ /* 0x010fe20000000019 */
[----:B------:R-:W4:Y:S01]  /*22cd0*/  LDL.LU R15, [R1+0x894] ;  /* 0x00089400010f7983 */ /* 0x000f220000300800 */
[----:B---3--:R-:W-:Y:S01]  /*22ce0*/  ISETP.LT.AND P3, PT, R5, UR4, !P0 ;  /* 0x0000000405007c0c */ /* 0x008fe2000c761270 */
[--C-:B------:R-:W-:Y:S02]  /*22cf0*/  IMAD R24, R29, 0x2, R3.reuse ;  /* 0x000000021d187824 */ /* 0x100fe400078e0203 */
[----:B------:R-:W3:Y:S01]  /*22d00*/  LDL.LU R5, [R1+0x898] ;  /* 0x0008980001057983 */ /* 0x000ee20000300800 */
[----:B------:R-:W-:Y:S01]  /*22d10*/  LEA.HI.X.SX32 R21, R3, R2, 0x1, P6 ;  /* 0x0000000203157211 */ /* 0x000fe200030f0eff */
[----:B------:R-:W4:Y:S01]  /*22d20*/  LDCU UR6, c[0x0][0x39c] ;  /* 0x00007380ff0677ac */ /* 0x000f220008000800 */
[----:B------:R-:W-:-:S02]  /*22d30*/  PRMT R3, R7, 0x7632, R3 ;  /* 0x0000763207037816 */ /* 0x000fc40000000003 */
[----:B------:R-:W2:Y:S01]  /*22d40*/  LDL.LU R7, [R1+0x89c] ;  /* 0x00089c0001077983 */ /* 0x000ea20000300800 */
[----:B-----5:R-:W-:Y:S01]  /*22d50*/  PRMT R26, R6, 0x7632, R26 ;  /* 0x00007632061a7816 */ /* 0x020fe2000000001a */
[----:B------:R-:W3:Y:S02]  /*22d60*/  LDCU UR4, c[0x0][0x39c] ;  /* 0x00007380ff0477ac */ /* 0x000ee40008000800 */
[----:B------:R1:W-:Y:S01]  /*22d70*/  @P5 STG.E.U16 desc[UR8][R20.64], R25 ;  /* 0x0000001914005986 */ /* 0x0003e2000c101508 */
[----:B0-----:R-:W-:Y:S02]  /*22d80*/  ISETP.LT.AND P5, PT, R4, UR5, !P0 ;  /* 0x0000000504007c0c */ /* 0x001fe4000c7a1270 */
[C---:B------:R-:W-:Y:S01]  /*22d90*/  LEA R22, P6, R24.reuse, R0, 0x1 ;  /* 0x0000000018167211 */ /* 0x040fe200078c08ff */
[----:B------:R-:W5:Y:S01]  /*22da0*/  LDL.LU R4, [R1+0x8a0] ;  /* 0x0008a00001047983 */ /* 0x000f620000300800 */
[----:B-1----:R-:W-:Y:S01]  /*22db0*/  IMAD R21, R29, 0x2, R24 ;  /* 0x000000021d157824 */ /* 0x002fe200078e0218 */
[----:B------:R-:W-:Y:S01]  /*22dc0*/  PRMT R25, R11, 0x7632, R25 ;  /* 0x000076320b197816 */ /* 0x000fe20000000019 */
[----:B------:R-:W2:Y:S01]  /*22dd0*/  LDCU UR5, c[0x0][0x39c] ;  /* 0x00007380ff0577ac */ /* 0x000ea20008000800 */
[----:B------:R-:W5:Y:S01]  /*22de0*/  LDL.LU R6, [R1+0x8a4] ;  /* 0x0008a40001067983 */ /* 0x000f620000300800 */
[----:B------:R-:W-:-:S05]  /*22df0*/  LEA.HI.X.SX32 R23, R24, R2, 0x1, P6 ;  /* 0x0000000218177211 */ /* 0x000fca00030f0eff */
[----:B------:R0:W-:Y:S01]  /*22e00*/  @P4 STG.E.U16 desc[UR8][R22.64], R3 ;  /* 0x0000000316004986 */ /* 0x0001e2000c101508 */
[----:B------:R-:W-:Y:S01]  /*22e10*/  LEA R20, P4, R21, R0, 0x1 ;  /* 0x0000000015147211 */ /* 0x000fe200078808ff */
[----:B0-----:R-:W-:-:S03]  /*22e20*/  IMAD R3, R29, 0x2, R21 ;  /* 0x000000021d037824 */ /* 0x001fc600078e0215 */
[----:B------:R-:W-:Y:S01]  /*22e30*/  LEA.HI.X.SX32 R21, R21, R2, 0x1, P4 ;  /* 0x0000000215157211 */ /* 0x000fe200020f0eff */
[----:B------:R-:W-:Y:S01]  /*22e40*/  IMAD R24, R29, 0x2, R3 ;  /* 0x000000021d187824 */ /* 0x000fe200078e0203 */
[----:B------:R-:W-:-:S03]  /*22e50*/  LEA R22, P4, R3, R0, 0x1 ;  /* 0x0000000003167211 */ /* 0x000fc600078808ff */
[----:B------:R0:W-:Y:S01]  /*22e60*/  @P2 STG.E.U16 desc[UR8][R20.64], R26 ;  /* 0x0000001a14002986 */ /* 0x0001e2000c101508 */
[----:B----4-:R-:W-:Y:S01]  /*22e70*/  ISETP.LT.AND P6, PT, R15, UR6, !P0 ;  /* 0x000000060f007c0c */ /* 0x010fe2000c7c1270 */
[----:B------:R-:W5:Y:S01]  /*22e80*/  LDCU UR6, c[0x0][0x39c] ;  /* 0x00007380ff0677ac */ /* 0x000f620008000800 */
[----:B------:R-:W-:Y:S02]  /*22e90*/  LEA.HI.X.SX32 R23, R3, R2, 0x1, P4 ;  /* 0x0000000203177211 */ /* 0x000fe400020f0eff */
[----:B------:R-:W-:Y:S02]  /*22ea0*/  PRMT R3, R10, 0x7632, R3 ;  /* 0x000076320a037816 */ /* 0x000fe40000000003 */
[----:B---3--:R-:W-:Y:S01]  /*22eb0*/  ISETP.LT.AND P2, PT, R5, UR4, !P0 ;  /* 0x0000000405007c0c */ /* 0x008fe2000c741270 */
[----:B------:R-:W1:Y:S01]  /*22ec0*/  LDCU UR4, c[0x0][0x39c] ;  /* 0x00007380ff0477ac */ /* 0x000e620008000800 */
[C---:B0-----:R-:W-:Y:S01]  /*22ed0*/  LEA R20, P4, R24.reuse, R0, 0x1 ;  /* 0x0000000018147211 */ /* 0x041fe200078808ff */
[----:B------:R0:W-:Y:S03]  /*22ee0*/  @P3 STG.E.U16 desc[UR8][R22.64], R25 ;  /* 0x0000001916003986 */ /* 0x0001e6000c101508 */
[----:B------:R-:W-:Y:S01]  /*22ef0*/  LEA.HI.X.SX32 R21, R24, R2, 0x1, P4 ;  /* 0x0000000218157211 */ /* 0x000fe200020f0eff */
[----:B------:R-:W3:Y:S04]  /*22f00*/  LDL.LU R5, [R1+0x8a8] ;  /* 0x0008a80001057983 */ /* 0x000ee80000300800 */
[----:B------:R4:W-:Y:S01]  /*22f10*/  @P5 STG.E.U16 desc[UR8][R20.64], R3 ;  /* 0x0000000314005986 */ /* 0x0009e2000c101508 */
[----:B0-----:R-:W-:-:S03]  /*22f20*/  IMAD R22, R29, 0x2, R24 ;  /* 0x000000021d167824 */ /* 0x001fc600078e0218 */
[----:B------:R-:W3:Y:S02]  /*22f30*/  LDL.LU R15, [R1+0x10] ;  /* 0x00001000010f7983 */ /* 0x000ee40000300800 */
[----:B----4-:R-:W-:Y:S01]  /*22f40*/  LEA R20, P5, R22, R0, 0x1 ;  /* 0x0000000016147211 */ /* 0x010fe200078a08ff */
[----:B------:R-:W-:-:S03]  /*22f50*/  IMAD R3, R29, 0x2, R22 ;  /* 0x000000021d037824 */ /* 0x000fc600078e0216 */
[----:B------:R-:W-:Y:S02]  /*22f60*/  LEA.HI.X.SX32 R21, R22, R2, 0x1, P5 ;  /* 0x0000000216157211 */ /* 0x000fe400028f0eff */
[----:B------:R-:W-:Y:S02]  /*22f70*/  LEA R22, P5, R3, R0, 0x1 ;  /* 0x0000000003167211 */ /* 0x000fe400078a08ff */
[----:B--2---:R-:W-:Y:S01]  /*22f80*/  ISETP.LT.AND P3, PT, R7, UR5, !P0 ;  /* 0x0000000507007c0c */ /* 0x004fe2000c761270 */
[----:B------:R-:W3:Y:S01]  /*22f90*/  LDCU UR5, c[0x0][0x39c] ;  /* 0x00007380ff0577ac */ /* 0x000ee20008000800 */
[----:B------:R-:W-:Y:S02]  /*22fa0*/  LEA.HI.X.SX32 R23, R3, R2, 0x1, P5 ;  /* 0x0000000203177211 */ /* 0x000fe400028f0eff */
[----:B-----5:R-:W-:Y:S01]  /*22fb0*/  ISETP.LT.AND P4, PT, R4, UR6, !P0 ;  /* 0x0000000604007c0c */ /* 0x020fe2000c781270 */
[----:B------:R-:W-:Y:S01]  /*22fc0*/  IMAD R24, R29, 0x2, R3 ;  /* 0x000000021d187824 */ /* 0x000fe200078e0203 */
[----:B------:R-:W2:Y:S01]  /*22fd0*/  LDL.LU R4, [R1+0x14] ;  /* 0x0000140001047983 */ /* 0x000ea20000300800 */
[----:B------:R-:W-:Y:S01]  /*22fe0*/  PRMT R26, R9, 0x7632, R26 ;  /* 0x00007632091a7816 */ /* 0x000fe2000000001a */
[----:B------:R-:W0:Y:S01]  /*22ff0*/  LDCU UR6, c[0x0][0x39c] ;  /* 0x00007380ff0677ac */ /* 0x000e220008000800 */
[----:B-1----:R-:W-:Y:S01]  /*23000*/  ISETP.LT.AND P5, PT, R6, UR4, !P0 ;  /* 0x0000000406007c0c */ /* 0x002fe2000c7a1270 */
[----:B------:R-:W0:Y:S01]  /*23010*/  LDL.LU R10, [R1+0x8ac] ;  /* 0x0008ac00010a7983 */ /* 0x000e220000300800 */
[----:B------:R-:W1:Y:S03]  /*23020*/  LDCU UR4, c[0x0][0x39c] ;  /* 0x00007380ff0477ac */ /* 0x000e660008000800 */
[----:B------:R-:W4:Y:S04]  /*23030*/  LDL.LU R7, [R1+0x18] ;  /* 0x0000180001077983 */ /* 0x000f280000300800 */
[----:B------:R-:W1:Y:S01]  /*23040*/  LDL.LU R6, [R1+0x8b0] ;  /* 0x0008b00001067983 */ /* 0x000e620000300800 */
[----:B------:R-:W-:Y:S01]  /*23050*/  PRMT R25, R8, 0x7632, R25 ;  /* 0x0000763208197816 */ /* 0x000fe20000000019 */
[----:B------:R-:W-:-:S02]  /*23060*/  IMAD R3, R29, 0x2, R24 ;  /* 0x000000021d037824 */ /* 0x000fc400078e0218 */
[----:B------:R5:W-:Y:S04]  /*23070*/  @P6 STG.E.U16 desc[UR8][R20.64], R26 ;  /* 0x0000001a14006986 */ /* 0x000be8000c101508 */
[----:B------:R5:W-:Y:S04]  /*23080*/  @P2 STG.E.U16 desc[UR8][R22.64], R25 ;  /* 0x0000001916002986 */ /* 0x000be8000c101508 */
[----:B------:R-:W4:Y:S01]  /*23090*/  LDL.LU R8, [R1+0x1c] ;  /* 0x00001c0001087983 */ /* 0x000f220000300800 */
[----:B-----5:R-:W-:-:S04]  /*230a0*/  LEA R20, P6, R24, R0, 0x1 ;  /* 0x0000000018147211 */ /* 0x020fc800078c08ff */
[----:B------:R-:W-:Y:S02]  /*230b0*/  LEA.HI.X.SX32 R21, R24, R2, 0x1, P6 ;  /* 0x0000000218157211 */ /* 0x000fe400030f0eff */
[----:B------:R-:W-:-:S04]  /*230c0*/  LEA R22, P6, R3, R0, 0x1 ;  /* 0x0000000003167211 */ /* 0x000fc800078c08ff */
[----:B------:R-:W-:Y:S02]  /*230d0*/  LEA.HI.X.SX32 R23, R3, R2, 0x1, P6 ;  /* 0x0000000203177211 */ /* 0x000fe400030f0eff */
[----:B---3--:R-:W-:Y:S01]  /*230e0*/  ISETP.LT.AND P2, PT, R5, UR5, !P0 ;  /* 0x0000000505007c0c */ /* 0x008fe2000c741270 */
[----:B------:R-:W3:Y:S01]  /*230f0*/  LDCU UR5, c[0x0][0x39c] ;  /* 0x00007380ff0577ac */ /* 0x000ee20008000800 */
[----:B------:R-:W3:Y:S04]  /*23100*/  LDL.LU R5, [R1+0x8b4] ;  /* 0x0008b40001057983 */ /* 0x000ee80000300800 */
[----:B------:R-:W5:Y:S04]  /*23110*/  LDL.LU R28, [R1+0xf0] ;  /* 0x0000f000011c7983 */ /* 0x000f680000300800 */
[----:B------:R0:W-:Y:S04]  /*23120*/  @P3 STG.E.U16 desc[UR8][R20.64], R15 ;  /* 0x0000000f14003986 */ /* 0x0001e8000c101508 */
[----:B------:R-:W5:Y:S04]  /*23130*/  LDL.LU R9, [R1+0xf4] ;  /* 0x0000f40001097983 */ /* 0x000f680000300800 */
[----:B------:R-:W5:Y:S04]  /*23140*/  LDL.LU R11, [R1+0xf8] ;  /* 0x0000f800010b7983 */ /* 0x000f680000300800 */
[----:B--2---:R2:W-:Y:S01]  /*23150*/  @P4 STG.E.U16 desc[UR8][R22.64], R4 ;  /* 0x0000000416004986 */ /* 0x0045e2000c101508 */
[----:B-1----:R-:W-:Y:S01]  /*23160*/  ISETP.LT.AND P4, PT, R6, UR4, !P0 ;  /* 0x0000000406007c0c */ /* 0x002fe2000c781270 */
[----:B------:R-:W-:-:S02]  /*23170*/  IMAD R24, R29, 0x2, R3 ;  /* 0x000000021d187824 */ /* 0x000fc400078e0203 */
[----:B------:R-:W5:Y:S01]  /*23180*/  LDL.LU R6, [R1+0x8b8] ;  /* 0x0008b80001067983 */ /* 0x000f620000300800 */
[----:B0-----:R-:W-:Y:S01]  /*23190*/  ISETP.LT.AND P3, PT, R10, UR6, !P0 ;  /* 0x000000060a007c0c */ /* 0x001fe2000c761270 */
[----:B------:R-:W5:Y:S01]  /*231a0*/  LDCU UR6, c[0x0][0x39c] ;  /* 0x00007380ff0677ac */ /* 0x000f620008000800 */
[C---:B------:R-:W-:Y:S01]  /*231b0*/  LEA R20, P6, R24.reuse, R0, 0x1 ;  /* 0x0000000018147211 */ /* 0x040fe200078c08ff */
[----:B------:R-:W-:Y:S01]  /*231c0*/  IMAD R3, R29, 0x2, R24 ;  /* 0x000000021d037824 */ /* 0x000fe200078e0218 */
[----:B------:R-:W5:Y:S01]  /*231d0*/  LDL.LU R10, [R1+0xfc] ;  /* 0x0000fc00010a7983 */ /* 0x000f620000300800 */
[----:B------:R-:W0:Y:S01]  /*231e0*/  LDCU UR4, c[0x0][0x39c] ;  /* 0x00007380ff0477ac */ /* 0x000e220008000800 */
[----:B------:R-:W-:Y:S02]  /*231f0*/  LEA.HI.X.SX32 R21, R24, R2, 0x1, P6 ;  /* 0x0000000218157211 */ /* 0x000fe400030f0eff */
[C---:B--2---:R-:W-:Y:S01]  /*23200*/  LEA R22, P6, R3.reuse, R0, 0x1 ;  /* 0x0000000003167211 */ /* 0x044fe200078c08ff */
[----:B------:R-:W2:Y:S04]  /*23210*/  LDL.LU R27, [R1+0x8c0] ;  /* 0x0008c000011b7983 */ /* 0x000ea80000300800 */
[----:B----4-:R1:W-:Y:S01]  /*23220*/  @P5 STG.E.U16 desc[UR8][R20.64], R7 ;  /* 0x0000000714005986 */ /* 0x0103e2000c101508 */
[----:B------:R-:W-:-:S05]  /*23230*/  LEA.HI.X.SX32 R23, R3, R2, 0x1, P6 ;  /* 0x0000000203177211 */ /* 0x000fca00030f0eff */
[----:B------:R4:W-:Y:S01]  /*23240*/  @P2 STG.E.U16 desc[UR8][R22.64], R8 ;  /* 0x0000000816002986 */ /* 0x0009e2000c101508 */
[----:B---3--:R-:W-:Y:S01]  /*23250*/  ISETP.LT.AND P5, PT, R5, UR5, !P0 ;  /* 0x0000000505007c0c */ /* 0x008fe2000c7a1270 */
[C---:B-1----:R-:W-:Y:S02]  /*23260*/  IMAD R20, R29.reuse, 0x2, R3 ;  /* 0x000000021d147824 */ /* 0x042fe400078e0203 */
[----:B------:R-:W3:Y:S01]  /*23270*/  LDL.LU R5, [R1+0x8bc] ;  /* 0x0008bc0001057983 */ /* 0x000ee20000300800 */
[----:B------:R-:W2:Y:S03]  /*23280*/  LDCU UR5, c[0x0][0x39c] ;  /* 0x00007380ff0577ac */ /* 0x000ea60008000800 */
[----:B----4-:R-:W0:Y:S01]  /*23290*/  LDL.LU R23, [R1+0x8c4] ;  /* 0x0008c40001177983 */ /* 0x010e220000300800 */
[----:B-----5:R-:W-:Y:S01]  /*232a0*/  ISETP.LT.AND P2, PT, R6, UR6, !P0 ;  /* 0x0000000606007c0c */ /* 0x020fe2000c741270 */
[----:B------:R-:W-:-:S02]  /*232b0*/  IMAD R3, R29, 0x2, R20 ;  /* 0x000000021d037824 */ /* 0x000fc400078e0214 */
[----:B------:R-:W4:Y:S01]  /*232c0*/  LDL.LU R6, [R1+0x8c8] ;  /* 0x0008c80001067983 */ /* 0x000f220000300800 */
[C---:B------:R-:W-:Y:S01]  /*232d0*/  LEA R24, P6, R20.reuse, R0, 0x1 ;  /* 0x0000000014187211 */ /* 0x040fe200078c08ff */
[----:B------:R-:W4:Y:S01]  /*232e0*/  LDCU UR6, c[0x0][0x39c] ;  /* 0x00007380ff0677ac */ /* 0x000f220008000800 */
[----:B------:R-:W-:Y:S02]  /*232f0*/  IMAD R22, R29, 0x2, R3 ;  /* 0x000000021d167824 */ /* 0x000fe400078e0203 */
[----:B------:R-:W-:Y:S02]  /*23300*/  LEA.HI.X.SX32 R25, R20, R2, 0x1, P6 ;  /* 0x0000000214197211 */ /* 0x000fe400030f0eff */
[----:B------:R-:W-:-:S03]  /*23310*/  LEA R20, P6, R3, R0, 0x1 ;  /* 0x0000000003147211 */ /* 0x000fc600078c08ff */
[----:B------:R1:W-:Y:S01]  /*23320*/  @P3 STG.E.U16 desc[UR8][R24.64], R28 ;  /* 0x0000001c18003986 */ /* 0x0003e2000c101508 */
[----:B------:R-:W-:Y:S01]  /*23330*/  LEA.HI.X.SX32 R21, R3, R2, 0x1, P6 ;  /* 0x0000000203157211 */ /* 0x000fe200030f0eff */
[----:B------:R-:W-:Y:S01]  /*23340*/  IMAD R3, R29, 0x2, R22 ;  /* 0x000000021d037824 */ /* 0x000fe200078e0216 */
[----:B-1----:R-:W-:-:S04]  /*23350*/  LEA R24, P3, R22, R0, 0x1 ;  /* 0x0000000016187211 */ /* 0x002fc800078608ff */
[----:B------:R-:W-:Y:S01]  /*23360*/  LEA.HI.X.SX32 R25, R22, R2, 0x1, P3 ;  /* 0x0000000216197211 */ /* 0x000fe200018f0eff */
[----:B------:R1:W-:Y:S01]  /*23370*/  @P4 STG.E.U16 desc[UR8][R20.64], R9 ;  /* 0x0000000914004986 */ /* 0x0003e2000c101508 */
[----:B--2---:R-:W-:Y:S01]  /*23380*/  ISETP.LT.AND P4, PT, R27, UR5, !P0 ;  /* 0x000000051b007c0c */ /* 0x004fe2000c781270 */
[----:B------:R-:W2:Y:S02]  /*23390*/  LDCU UR5, c[0x0][0x39c] ;  /* 0x00007380ff0577ac */ /* 0x000ea40008000800 */
[----:B------:R5:W-:Y:S01]  /*233a0*/  @P5 STG.E.U16 desc[UR8][R24.64], R11 ;  /* 0x0000000b18005986 */ /* 0x000be2000c101508 */
[----:B---3--:R-:W-:Y:S01]  /*233b0*/  ISETP.LT.AND P5, PT, R5, UR7, !P0 ;  /* 0x0000000705007c0c */ /* 0x008fe2000c7a1270 */
[----:B------:R-:W3:Y:S02]  /*233c0*/  LDCU UR7, c[0x0][0x39c] ;  /* 0x00007380ff0777ac */ /* 0x000ee40008000800 */
[----:B------:R-:W2:Y:S01]  /*233d0*/  LDL.LU R27, [R1+0x8cc] ;  /* 0x0008cc00011b7983 */ /* 0x000ea20000300800 */
[----:B-1----:R-:W-:-:S03]  /*233e0*/  LEA R20, P6, R3, R0, 0x1 ;  /* 0x0000000003147211 */ /* 0x002fc600078c08ff */
[----:B------:R-:W2:Y:S01]  /*233f0*/  LDL.LU R5, [R1+0x8d0] ;  /* 0x0008d00001057983 */ /* 0x000ea20000300800 */
[----:B------:R-:W-:-:S05]  /*23400*/  LEA.HI.X.SX32 R21, R3, R2, 0x1, P6 ;  /* 0x0000000203157211 */ /* 0x000fca00030f0eff */
[----:B------:R1:W-:Y:S01]  /*23410*/  @P2 STG.E.U16 desc[UR8][R20.64], R10 ;  /* 0x0000000a14002986 */ /* 0x0003e2000c101508 */
[----:B----4-:R-:W-:Y:S01]  /*23420*/  ISETP.LT.AND P2, PT, R6, UR6, !P0 ;  /* 0x0000000606007c0c */ /* 0x010fe2000c741270 */
[----:B------:R-:W4:Y:S02]  /*23430*/  LDCU UR6, c[0x0][0x39c] ;  /* 0x00007380ff0677ac */ /* 0x000f240008000800 */
[----:B------:R-:W4:Y:S01]  /*23440*/  LDL.LU R6, [R1+0x8d4] ;  /* 0x0008d40001067983 */ /* 0x000f220000300800 */
[----:B0-----:R-:W-:Y:S01]  /*23450*/  ISETP.LT.AND P3, PT, R23, UR4, !P0 ;  /* 0x0000000417007c0c */ /* 0x001fe2000c761270 */
[----:B------:R-:W-:Y:S01]  /*23460*/  IMAD R23, R29, 0x2, R3 ;  /* 0x000000021d177824 */ /* 0x000fe200078e0203 */
[----:B------:R-:W-:Y:S01]  /*23470*/  PRMT R26, R15, 0x7632, R26 ;  /* 0x000076320f1a7816 */ /* 0x000fe2000000001a */
[----:B------:R-:W0:Y:S01]  /*23480*/  LDCU UR4, c[0x0][0x39c] ;  /* 0x00007380ff0477ac */ /* 0x000e220008000800 */
[----:B-----5:R-:W-:Y:S01]  /*23490*/  PRMT R25, R4, 0x7632, R25 ;  /* 0x0000763204197816 */ /* 0x020fe20000000019 */
[----:B------:R-:W-:Y:S01]  /*234a0*/  IMAD R3, R29, 0x2, R23 ;  /* 0x000000021d037824 */ /* 0x000fe200078e0217 */
[C---:B------:R-:W-:Y:S01]  /*234b0*/  LEA R22, P6, R23.reuse, R0, 0x1 ;  /* 0x0000000017167211 */ /* 0x040fe200078c08ff */
[----:B------:R-:W5:Y:S03]  /*234c0*/  LDL.LU R15, [R1+0x9f8] ;  /* 0x0009f800010f7983 */ /* 0x000f660000300800 */
[----:B------:R-:W-:Y:S01]  /*234d0*/  LEA.HI.X.SX32 R23, R23, R2, 0x1, P6 ;  /* 0x0000000217177211 */ /* 0x000fe200030f0eff */
[--C-:B------:R-:W-:Y:S01]  /*234e0*/  IMAD R24, R29, 0x2, R3.reuse ;  /* 0x000000021d187824 */ /* 0x100fe200078e0203 */
[C---:B-1----:R-:W-:Y:S01]  /*234f0*/  LEA R20, P6, R3.reuse, R0, 0x1 ;  /* 0x0000000003147211 */ /* 0x042fe200078c08ff */
[----:B------:R-:W3:Y:S03]  /*23500*/  LDL.LU R4, [R1+0x9f4] ;  /* 0x0009f40001047983 */ /* 0x000ee60000300800 */
[----:B------:R-:W-:Y:S01]  /*23510*/  LEA.HI.X.SX32 R21, R3, R2, 0x1, P6 ;  /* 0x0000000203157211 */ /* 0x000fe200030f0eff */
[----:B------:R1:W-:Y:S04]  /*23520*/  @P3 STG.E.U16 desc[UR8][R22.64], R26 ;  /* 0x0000001a16003986 */ /* 0x0003e8000c101508 */
[----:B------:R0:W-:Y:S01]  /*23530*/  @P4 STG.E.U16 desc[UR8][R20.64], R25 ;  /* 0x0000001914004986 */ /* 0x0001e2000c101508 */
[----:B------:R-:W-:-:S02]  /*23540*/  PRMT R3, R7, 0x7632, R3 ;  /* 0x0000763207037816 */ /* 0x000fc40000000003 */
[----:B-1----:R-:W-:Y:S02]  /*23550*/  LEA R22, P6, R24, R0, 0x1 ;  /* 0x0000000018167211 */ /* 0x002fe400078c08ff */
[----:B--2---:R-:W-:Y:S02]  /*23560*/  ISETP.LT.AND P4, PT, R5, UR5, !P0 ;  /* 0x0000000505007c0c */ /* 0x004fe4000c781270 */
[----:B------:R-:W-:Y:S01]  /*23570*/  PRMT R26, R8, 0x7632, R26 ;  /* 0x00007632081a7816 */ /* 0x000fe2000000001a */
[----:B------:R-:W2:Y:S01]  /*23580*/  LDL.LU R5, [R1+0x8d8] ;  /* 0x0008d80001057983 */ /* 0x000ea20000300800 */
[----:B------:R-:W-:Y:S02]  /*23590*/  LEA.HI.X.SX32 R23, R24, R2, 0x1, P6 ;  /* 0x0000000218177211 */ /* 0x000fe400030f0eff */
[----:B0-----:R-:W-:Y:S01]  /*235a0*/  ISETP.LT.AND P3, PT, R27, UR4, !P0 ;  /* 0x000000041b007c0c */ /* 0x001fe2000c761270 */
[----:B------:R-:W3:Y:S01]  /*235b0*/  LDL.LU R7, [R1+0x8dc] ;  /* 0x0008dc0001077983 */ /* 0x000ee20000300800 */
[----:B------:R-:W2:Y:S01]  /*235c0*/  LDCU UR4, c[0x0][0x39c] ;  /* 0x00007380ff0477ac */ /* 0x000ea20008000800 */
[----:B------:R-:W-:Y:S01]  /*235d0*/  IMAD R21, R29, 0x2, R24 ;  /* 0x000000021d157824 */ /* 0x000fe200078e0218 */
[----:B------:R-:W-:Y:S01]  /*235e0*/  PRMT R25, R28, 0x7632, R25 ;  /* 0x000076321c197816 */ /* 0x000fe20000000019 */
[----:B------:R-:W3:Y:S01]  /*235f0*/  LDCU UR5, c[0x0][0x39c] ;  /* 0x00007380ff0577ac */ /* 0x000ee20008000800 */
[----:B----4-:R-:W-:Y:S01]  /*23600*/  ISETP.LT.AND P6, PT, R6, UR6, !P0 ;  /* 0x0000000606007c0c */ /* 0x010fe2000c7c1270 */
[----:B------:R0:W-:Y:S04]  /*23610*/  @P5 STG.E.U16 desc[UR8][R22.64], R3 ;  /* 0x0000000316005986 */ /* 0x0001e8000c101508 */
[----:B------:R-:W4:Y:S01]  /*23620*/  LDL.LU R6, [R1+0x8e0] ;  /* 0x0008e00001067983 */ /* 0x000f220000300800 */
[----:B------:R-:W4:Y:S03]  /*23630*/  LDCU UR6, c[0x0][0x39c] ;  /* 0x00007380ff0677ac */ /* 0x000f260008000800 */
[----:B------:R-:W5:Y:S01]  /*23640*/  LDL.LU R8, [R1+0x8e4] ;  /* 0x0008e40001087983 */ /* 0x000f620000300800 */
[----:B------:R-:W-:Y:S01]  /*23650*/  LEA R20, P5, R21, R0, 0x1 ;  /* 0x0000000015147211 */ /* 0x000fe200078a08ff */
[----:B0-----:R-:W-:-:S03]  /*23660*/  IMAD R3, R29, 0x2, R21 ;  /* 0x000000021d037824 */ /* 0x001fc600078e0215 */
[----:B------:R-:W-:Y:S01]  /*23670*/  LEA.HI.X.SX32 R21, R21, R2, 0x1, P5 ;  /* 0x0000000215157211 */ /* 0x000fe200028f0eff */
[----:B------:R-:W-:Y:S01]  /*23680*/  IMAD R24, R29, 0x2, R3 ;  /* 0x000000021d187824 */ /* 0x000fe200078e0203 */
[----:B------:R-:W-:-:S03]  /*23690*/  LEA R22, P5, R3, R0, 0x1 ;  /* 0x0000000003167211 */ /* 0x000fc600078a08ff */
[----:B------:R0:W-:Y:S01]  /*236a0*/  @P2 STG.E.U16 desc[UR8][R20.64], R26 ;  /* 0x0000001a14002986 */ /* 0x0001e2000c101508 */
[----:B------:R-:W-:Y:S02]  /*236b0*/  LEA.HI.X.SX32 R23, R3, R2, 0x1, P5 ;  /* 0x0000000203177211 */ /* 0x000fe400028f0eff */
[----:B------:R-:W-:-:S03]  /*236c0*/  PRMT R3, R9, 0x7632, R3 ;  /* 0x0000763209037816 */ /* 0x000fc60000000003 */
[----:B------:R1:W-:Y:S01]  /*236d0*/  @P3 STG.E.U16 desc[UR8][R22.64], R25 ;  /* 0x0000001916003986 */ /* 0x0003e2000c101508 */
[----:B0-----:R-:W-:-:S04]  /*236e0*/  LEA R20, P5, R24, R0, 0x1 ;  /* 0x0000000018147211 */ /* 0x001fc800078a08ff */
[----:B------:R-:W-:Y:S02]  /*236f0*/  LEA.HI.X.SX32 R21, R24, R2, 0x1, P5 ;  /* 0x0000000218157211 */ /* 0x000fe400028f0eff */
[----:B--2---:R-:W-:Y:S01]  /*23700*/  ISETP.LT.AND P2, PT, R5, UR4, !P0 ;  /* 0x0000000405007c0c */ /* 0x004fe2000c741270 */
[----:B------:R-:W5:Y:S01]  /*23710*/  LDCU UR4, c[0x0][0x39c] ;  /* 0x00007380ff0477ac */ /* 0x000f620008000800 */
[----:B-1----:R-:W-:Y:S01]  /*23720*/  IMAD R22, R29, 0x2, R24 ;  /* 0x000000021d167824 */ /* 0x002fe200078e0218 */
[----:B------:R-:W2:Y:S04]  /*23730*/  LDL.LU R5, [R1+0x20] ;  /* 0x0000200001057983 */ /* 0x000ea80000300800 */
[----:B------:R-:W2:Y:S04]  /*23740*/  LDL.LU R9, [R1+0x8e8] ;  /* 0x0008e80001097983 */ /* 0x000ea80000300800 */
[----:B------:R0:W-:Y:S01]  /*23750*/  @P4 STG.E.U16 desc[UR8][R20.64], R3 ;  /* 0x0000000314004986 */ /* 0x0001e2000c101508 */
[----:B---3--:R-:W-:Y:S01]  /*23760*/  ISETP.LT.AND P3, PT, R7, UR5, !P0 ;  /* 0x0000000507007c0c */ /* 0x008fe2000c761270 */
[----:B------:R-:W1:Y:S01]  /*23770*/  LDCU UR5, c[0x0][0x39c] ;  /* 0x00007380ff0577ac */ /* 0x000e620008000800 */
[----:B------:R-:W-:-:S02]  /*23780*/  PRMT R26, R11, 0x7632, R26 ;  /* 0x000076320b1a7816 */ /* 0x000fc4000000001a */
[----:B0-----:R-:W-:Y:S01]  /*23790*/  LEA R20, P4, R22, R0, 0x1 ;  /* 0x0000000016147211 */ /* 0x001fe200078808ff */
[----:B------:R-:W-:-:S03]  /*237a0*/  IMAD R3, R29, 0x2, R22 ;  /* 0x000000021d037824 */ /* 0x000fc600078e0216 */
[----:B------:R-:W-:Y:S02]  /*237b0*/  LEA.HI.X.SX32 R21, R22, R2, 0x1, P4 ;  /* 0x0000000216157211 */ /* 0x000fe400020f0eff */
[----:B------:R-:W-:-:S04]  /*237c0*/  LEA R22, P4, R3, R0, 0x1 ;  /* 0x0000000003167211 */ /* 0x000fc800078808ff */
[----:B------:R-:W-:Y:S02]  /*237d0*/  LEA.HI.X.SX32 R23, R3, R2, 0x1, P4 ;  /* 0x0000000203177211 */ /* 0x000fe400020f0eff */
[----:B----4-:R-:W-:Y:S01]  /*237e0*/  ISETP.LT.AND P5, PT, R6, UR6, !P0 ;  /* 0x0000000606007c0c */ /* 0x010fe2000c7a1270 */
[C---:B------:R-:W-:Y:S01]  /*237f0*/  IMAD R24, R29.reuse, 0x2, R3 ;  /* 0x000000021d187824 */ /* 0x040fe200078e0203 */
[----:B------:R-:W3:Y:S01]  /*23800*/  LDL.LU R6, [R1+0x24] ;  /* 0x0000240001067983 */ /* 0x000ee20000300800 */
[----:B------:R-:W-:Y:S01]  /*23810*/  PRMT R25, R10, 0x7632, R25 ;  /* 0x000076320a197816 */ /* 0x000fe20000000019 */
[----:B------:R-:W0:Y:S02]  /*23820*/  LDCU UR6, c[0x0][0x39c] ;  /* 0x00007380ff0677ac */ /* 0x000e240008000800 */
[----:B------:R-:W4:Y:S01]  /*23830*/  LDL.LU R7, [R1+0x28] ;  /* 0x0000280001077983 */ /* 0x000f220000300800 */
[----:B-----5:R-:W-:Y:S01]  /*23840*/  ISETP.LT.AND P4, PT, R8, UR4, !P0 ;  /* 0x0000000408007c0c */ /* 0x020fe2000c781270 */
[----:B------:R-:W-:Y:S01]  /*23850*/  IMAD R3, R29, 0x2, R24 ;  /* 0x000000021d037824 */ /* 0x000fe200078e0218 */
[----:B------:R-:W5:Y:S01]  /*23860*/  LDCU UR4, c[0x0][0x39c] ;  /* 0x00007380ff0477ac */ /* 0x000f620008000800 */
[----:B------:R-:W0:Y:S04]  /*23870*/  LDL.LU R11, [R1+0x8ec] ;  /* 0x0008ec00010b7983 */ /* 0x000e280000300800 */
[----:B------:R-:W5:Y:S04]  /*23880*/  LDL.LU R27, [R1+0x8f0] ;  /* 0x0008f000011b7983 */ /* 0x000f680000300800 */
[----:B------:R-:W5:Y:S04]  /*23890*/  LDL.LU R8, [R1+0x2c] ;  /* 0x00002c0001087983 */ /* 0x000f680000300800 */
[----:B------:R1:W-:Y:S04]  /*238a0*/  @P6 STG.E.U16 desc[UR8][R20.64], R26 ;  /* 0x0000001a14006986 */ /* 0x0003e8000c101508 */
[----:B------:R1:W-:Y:S02]  /*238b0*/  @P2 STG.E.U16 desc[UR8][R22.64], R25 ;  /* 0x0000001916002986 */ /* 0x0003e4000c101508 */
[----:B-1----:R-:W-:-:S04]  /*238c0*/  LEA R20, P6, R24, R0, 0x1 ;  /* 0x0000000018147211 */ /* 0x002fc800078c08ff */
[----:B------:R-:W-:Y:S01]  /*238d0*/  LEA.HI.X.SX32 R21, R24, R2, 0x1, P6 ;  /* 0x0000000218157211 */ /* 0x000fe200030f0eff */
[----:B------:R-:W-:Y:S01]  /*238e0*/  IMAD R24, R29, 0x2, R3 ;  /* 0x000000021d187824 */ /* 0x000fe200078e0203 */
[C---:B------:R-:W-:Y:S01]  /*238f0*/  LEA R22, P6, R3.reuse, R0, 0x1 ;  /* 0x0000000003167211 */ /* 0x040fe200078c08ff */
[----:B------:R-:W5:Y:S03]  /*23900*/  LDL.LU R25, [R1+0x8f4] ;  /* 0x0008f40001197983 */ /* 0x000f660000300800 */
[----:B------:R-:W-:Y:S01]  /*23910*/  LEA.HI.X.SX32 R23, R3, R2, 0x1, P6 ;  /* 0x0000000203177211 */ /* 0x000fe200030f0eff */
[----:B--2---:R1:W-:Y:S01]  /*23920*/  @P3 STG.E.U16 desc[UR8][R20.64], R5 ;  /* 0x0000000514003986 */ /* 0x0043e2000c101508 */
[----:B------:R-:W-:Y:S01]  /*23930*/  IMAD R3, R29, 0x2, R24 ;  /* 0x000000021d037824 */ /* 0x000fe200078e0218 */
[----:B------:R-:W-:Y:S01]  /*23940*/  ISETP.LT.AND P2, PT, R9, UR5, !P0 ;  /* 0x0000000509007c0c */ /* 0x000fe2000c741270 */
[----:B------:R-:W2:Y:S01]  /*23950*/  LDCU UR5, c[0x0][0x39c] ;  /* 0x00007380ff0577ac */ /* 0x000ea20008000800 */
[----:B------:R-:W2:Y:S04]  /*23960*/  LDL.LU R9, [R1+0x30] ;  /* 0x0000300001097983 */ /* 0x000ea80000300800 */
[----:B------:R-:W2:Y:S01]  /*23970*/  LDL.LU R10, [R1+0x34] ;  /* 0x00003400010a7983 */ /* 0x000ea20000300800 */
[----:B-1----:R-:W-:-:S04]  /*23980*/  LEA R20, P6, R24, R0, 0x1 ;  /* 0x0000000018147211 */ /* 0x002fc800078c08ff */
[----:B------:R-:W-:Y:S01]  /*23990*/  LEA.HI.X.SX32 R21, R24, R2, 0x1, P6 ;  /* 0x0000000218157211 */ /* 0x000fe200030f0eff */
[----:B---3--:R1:W-:Y:S04]  /*239a0*/  @P5 STG.E.U16 desc[UR8][R22.64], R6 ;  /* 0x0000000616005986 */ /* 0x0083e8000c101508 */
[----:B----4-:R3:W-:Y:S01]  /*239b0*/  @P4 STG.E.U16 desc[UR8][R20.64], R7 ;  /* 0x0000000714004986 */ /* 0x0107e2000c101508 */
[----:B-1----:R-:W-:Y:S02]  /*239c0*/  LEA R22, P6, R3, R0, 0x1 ;  /* 0x0000000003167211 */ /* 0x002fe400078c08ff */
[----:B0-----:R-:W-:Y:S01]  /*239d0*/  ISETP.LT.AND P3, PT, R11, UR6, !P0 ;  /* 0x000000060b007c0c */ /* 0x001fe2000c761270 */
[----:B------:R-:W0:Y:S01]  /*239e0*/  LDCU UR6, c[0x0][0x39c] ;  /* 0x00007380ff0677ac */ /* 0x000e220008000800 */
[----:B------:R-:W-:Y:S01]  /*239f0*/  LEA.HI.X.SX32 R23, R3, R2, 0x1, P6 ;  /* 0x0000000203177211 */ /* 0x000fe200030f0eff */
[----:B------:R-:W4:Y:S01]  /*23a00*/  LDL.LU R11, [R1+0x38] ;  /* 0x00003800010b7983 */ /* 0x000f220000300800 */
[----:B-----5:R-:W-:Y:S01]  /*23a10*/  ISETP.LT.AND P5, PT, R27, UR4, !P0 ;  /* 0x000000041b007c0c */ /* 0x020fe2000c7a1270 */
[C---:B---3--:R-:W-:Y:S01]  /*23a20*/  IMAD R20, R29.reuse, 0x2, R3 ;  /* 0x000000021d147824 */ /* 0x048fe200078e0203 */
[----:B------:R-:W1:Y:S01]  /*23a30*/  LDCU UR4, c[0x0][0x39c] ;  /* 0x00007380ff0477ac */ /* 0x000e620008000800 */
[----:B------:R-:W3:Y:S04]  /*23a40*/  LDL.LU R28, [R1+0x3c] ;  /* 0x00003c00011c7983 */ /* 0x000ee80000300800 */
[----:B------:R-:W5:Y:S04]  /*23a50*/  LDL.LU R27, [R1+0x8fc] ;  /* 0x0008fc00011b7983 */ /* 0x000f680000300800 */
[----:B------:R0:W-:Y:S04]  /*23a60*/  @P2 STG.E.U16 desc[UR8][R22.64], R8 ;  /* 0x0000000816002986 */ /* 0x0001e8000c101508 */
[----:B0-----:R-:W3:Y:S01]  /*23a70*/  LDL.LU R22, [R1+0x8f8] ;  /* 0x0008f80001167983 */ /* 0x001ee20000300800 */
[C---:B------:R-:W-:Y:S01]  /*23a80*/  LEA R24, P6, R20.reuse, R0, 0x1 ;  /* 0x0000000014187211 */ /* 0x040fe200078c08ff */
[----:B------:R-:W-:Y:S01]  /*23a90*/  IMAD R3, R29, 0x2, R20 ;  /* 0x000000021d037824 */ /* 0x000fe200078e0214 */
[----:B--2---:R-:W-:Y:S01]  /*23aa0*/  ISETP.LT.AND P4, PT, R25, UR5, !P0 ;  /* 0x0000000519007c0c */ /* 0x004fe2000c781270 */
[----:B------:R-:W2:Y:S01]  /*23ab0*/  LDL.LU R23, [R1+0x900] ;  /* 0x0009000001177983 */ /* 0x000ea20000300800 */
[----:B------:R-:W-:Y:S01]  /*23ac0*/  LEA.HI.X.SX32 R25, R20, R2, 0x1, P6 ;  /* 0x0000000214197211 */ /* 0x000fe200030f0eff */
[----:B------:R-:W2:Y:S01]  /*23ad0*/  LDCU UR5, c[0x0][0x39c] ;  /* 0x00007380ff0577ac */ /* 0x000ea20008000800 */
[----:B------:R-:W-:-:S03]  /*23ae0*/  LEA R20, P6, R3, R0, 0x1 ;  /* 0x0000000003147211 */ /* 0x000fc600078c08ff */
[----:B------:R0:W-:Y:S01]  /*23af0*/  @P3 STG.E.U16 desc[UR8][R24.64], R9 ;  /* 0x0000000918003986 */ /* 0x0001e2000c101508 */
[----:B------:R-:W-:-:S05]  /*23b00*/  LEA.HI.X.SX32 R21, R3, R2, 0x1, P6 ;  /* 0x0000000203157211 */ /* 0x000fca00030f0eff */
[----:B------:R-:W-:Y:S01]  /*23b10*/  @P5 STG.E.U16 desc[UR8][R20.64], R10 ;  /* 0x0000000a14005986 */ /* 0x000fe2000c101508 */
[----:B---3--:R-:W-:Y:S01]  /*23b20*/  ISETP.LT.AND P2, PT, R22, UR6, !P0 ;  /* 0x0000000616007c0c */ /* 0x008fe2000c741270 */
[----:B------:R-:W-:Y:S01]  /*23b30*/  IMAD R22, R29, 0x2, R3 ;  /* 0x000000021d167824 */ /* 0x000fe200078e0203 */
[----:B------:R-:W-:Y:S01]  /*23b40*/  PRMT R26, R5, 0x7632, R26 ;  /* 0x00007632051a7816 */ /* 0x000fe2000000001a */
[----:B------:R-:W3:Y:S03]  /*23b50*/  LDCU UR6, c[0x0][0x39c] ;  /* 0x00007380ff0677ac */ /* 0x000ee60008000800 */
[----:B0-----:R-:W-:Y:S01]  /*23b60*/  LEA R24, P3, R22, R0, 0x1 ;  /* 0x0000000016187211 */ /* 0x001fe200078608ff */
[----:B------:R-:W-:-:S03]  /*23b70*/  IMAD R3, R29, 0x2, R22 ;  /* 0x000000021d037824 */ /* 0x000fc600078e0216 */
[----:B------:R-:W-:Y:S02]  /*23b80*/  LEA.HI.X.SX32 R25, R22, R2, 0x1, P3 ;  /* 0x0000000216197211 */ /* 0x000fe400018f0eff */
[----:B------:R-:W1:Y:S04]  /*23b90*/  LDL.LU R22, [R1+0x904] ;  /* 0x0009040001167983 */ /* 0x000e680000300800 */
[----:B----4-:R0:W-:Y:S01]  /*23ba0*/  @P4 STG.E.U16 desc[UR8][R24.64], R11 ;  /* 0x0000000b18004986 */ /* 0x0101e2000c101508 */
[----:B-----5:R-:W-:Y:S01]  /*23bb0*/  ISETP.LT.AND P4, PT, R27, UR7, !P0 ;  /* 0x000000071b007c0c */ /* 0x020fe2000c781270 */
[----:B------:R-:W4:Y:S02]  /*23bc0*/  LDCU UR7, c[0x0][0x39c] ;  /* 0x00007380ff0777ac */ /* 0x000f240008000800 */
[----:B0-----:R-:W3:Y:S04]  /*23bd0*/  LDL.LU R24, [R1+0x908] ;  /* 0x0009080001187983 */ /* 0x001ee80000300800 */
[----:B------:R-:W5:Y:S01]  /*23be0*/  LDL.LU R27, [R1+0x910] ;  /* 0x00091000011b7983 */ /* 0x000f620000300800 */
[----:B--2---:R-:W-:Y:S01]  /*23bf0*/  ISETP.LT.AND P5, PT, R23, UR5, !P0 ;  /* 0x0000000517007c0c */ /* 0x004fe2000c7a1270 */
[----:B------:R-:W-:Y:S01]  /*23c00*/  IMAD R23, R29, 0x2, R3 ;  /* 0x000000021d177824 */ /* 0x000fe200078e0203 */
[C---:B------:R-:W-:Y:S01]  /*23c10*/  LEA R20, P6, R3.reuse, R0, 0x1 ;  /* 0x0000000003147211 */ /* 0x040fe200078c08ff */
[----:B------:R-:W2:Y:S01]  /*23c20*/  LDL.LU R5, [R1+0x9f0] ;  /* 0x0009f00001057983 */ /* 0x000ea20000300800 */
[----:B------:R-:W-:Y:S01]  /*23c30*/  PRMT R25, R6, 0x7632, R25 ;  /* 0x0000763206197816 */ /* 0x000fe20000000019 */
[----:B------:R-:W0:Y:S01]  /*23c40*/  LDCU UR5, c[0x0][0x39c] ;  /* 0x00007380ff0577ac */ /* 0x000e220008000800 */
[----:B------:R-:W-:Y:S01]  /*23c50*/  LEA.HI.X.SX32 R21, R3, R2, 0x1, P6 ;  /* 0x0000000203157211 */ /* 0x000fe200030f0eff */
[----:B------:R-:W-:Y:S01]  /*23c60*/  IMAD R3, R29, 0x2, R23 ;  /* 0x000000021d037824 */ /* 0x000fe200078e0217 */
[----:B------:R-:W2:Y:S04]  /*23c70*/  LDL.LU R6, [R1+0x9ec] ;  /* 0x0009ec0001067983 */ /* 0x000ea80000300800 */
[----:B------:R0:W-:Y:S01]  /*23c80*/  @P2 STG.E.U16 desc[UR8][R20.64], R28 ;  /* 0x0000001c14002986 */ /* 0x0001e2000c101508 */
[----:B-1----:R-:W-:Y:S01]  /*23c90*/  ISETP.LT.AND P3, PT, R22, UR4, !P0 ;  /* 0x0000000416007c0c */ /* 0x002fe2000c761270 */
[----:B------:R-:W5:Y:S01]  /*23ca0*/  LDCU UR4, c[0x0][0x39c] ;  /* 0x00007380ff0477ac */ /* 0x000f620008000800 */
[----:B------:R-:W-:-:S04]  /*23cb0*/  LEA R22, P6, R23, R0, 0x1 ;  /* 0x0000000017167211 */ /* 0x000fc800078c08ff */
[----:B------:R-:W-:Y:S02]  /*23cc0*/  LEA.HI.X.SX32 R23, R23, R2, 0x1, P6 ;  /* 0x0000000217177211 */ /* 0x000fe400030f0eff */
[----:B0-----:R-:W-:-:S04]  /*23cd0*/  LEA R20, P6, R3, R0, 0x1 ;  /* 0x0000000003147211 */ /* 0x001fc800078c08ff */
[----:B------:R-:W-:Y:S01]  /*23ce0*/  LEA.HI.X.SX32 R21, R3, R2, 0x1, P6 ;  /* 0x0000000203157211 */ /* 0x000fe200030f0eff */
[----:B------:R-:W-:Y:S04]  /*23cf0*/  @P3 STG.E.U16 desc[UR8][R22.64], R26 ;  /* 0x0000001a16003986 */ /* 0x000fe8000c101508 */
[----:B------:R0:W-:Y:S01]  /*23d00*/  @P5 STG.E.U16 desc[UR8][R20.64], R25 ;  /* 0x0000001914005986 */ /* 0x0001e2000c101508 */
[----:B-----5:R-:W-:Y:S01]  /*23d10*/  ISETP.LT.AND P3, PT, R27, UR4, !P0 ;  /* 0x000000041b007c0c */ /* 0x020fe2000c761270 */
[----:B------:R-:W1:Y:S02]  /*23d20*/  LDCU UR4, c[0x0][0x39c] ;  /* 0x00007380ff0477ac */ /* 0x000e640008000800 */
[----:B------:R-:W1:Y:S04]  /*23d30*/  LDL.LU R27, [R1+0x918] ;  /* 0x00091800011b7983 */ /* 0x000e680000300800 */
[----:B0-----:R-:W5:Y:S01]  /*23d40*/  LDL.LU R21, [R1+0x90c] ;  /* 0x00090c0001157983 */ /* 0x001f620000300800 */
[----:B---3--:R-:W-:Y:S01]  /*23d50*/  ISETP.LT.AND P2, PT, R24, UR6, !P0 ;  /* 0x0000000618007c0c */ /* 0x008fe2000c741270 */
[--C-:B------:R-:W-:Y:S01]  /*23d60*/  IMAD R24, R29, 0x2, R3.reuse ;  /* 0x000000021d187824 */ /* 0x100fe200078e0203 */
[----:B------:R-:W-:Y:S01]  /*23d70*/  PRMT R3, R7, 0x7632, R3 ;  /* 0x0000763207037816 */ /* 0x000fe20000000003 */
[----:B------:R-:W0:Y:S01]  /*23d80*/  LDCU UR6, c[0x0][0x39c] ;  /* 0x00007380ff0677ac */ /* 0x000e220008000800 */
[----:B------:R-:W3:Y:S02]  /*23d90*/  LDL.LU R7, [R1+0x9e8] ;  /* 0x0009e80001077983 */ /* 0x000ee40000300800 */
[----:B------:R-:W-:-:S04]  /*23da0*/  LEA R22, P6, R24, R0, 0x1 ;  /* 0x0000000018167211 */ /* 0x000fc800078c08ff */
[----:B------:R-:W-:-:S05]  /*23db0*/  LEA.HI.X.SX32 R23, R24, R2, 0x1, P6 ;  /* 0x0000000218177211 */ /* 0x000fca00030f0eff */
[----:B------:R0:W-:Y:S01]  /*23dc0*/  @P4 STG.E.U16 desc[UR8][R22.64], R3 ;  /* 0x0000000316004986 */ /* 0x0001e2000c101508 */
[----:B------:R-:W-:Y:S02]  /*23dd0*/  PRMT R26, R8, 0x7632, R26 ;  /* 0x00007632081a7816 */ /* 0x000fe4000000001a */
[----:B------:R-:W-:Y:S02]  /*23de0*/  PRMT R25, R9, 0x7632, R25 ;  /* 0x0000763209197816 */ /* 0x000fe40000000019 */
[----:B-----5:R-:W-:Y:S01]  /*23df0*/  ISETP.LT.AND P5, PT, R21, UR5, !P0 ;  /* 0x0000000515007c0c */ /* 0x020fe2000c7a1270 */
[C---:B------:R-:W-:Y:S01]  /*23e00*/  IMAD R21, R29.reuse, 0x2, R24 ;  /* 0x000000021d157824 */ /* 0x040fe200078e0218 */
[----:B------:R-:W5:Y:S01]  /*23e10*/  LDCU UR5, c[0x0][0x39c] ;  /* 0x00007380ff0577ac */ /* 0x000f620008000800 */
[----:B------:R-:W2:Y:S02]  /*23e20*/  LDL.LU R24, [R1+0x914] ;  /* 0x0009140001187983 */ /* 0x000ea40000300800 */
[----:B0-----:R-:W-:Y:S01]  /*23e30*/  IMAD R3, R29, 0x2, R21 ;  /* 0x000000021d037824 */ /* 0x001fe200078e0215 */
[C---:B------:R-:W-:Y:S01]  /*23e40*/  LEA R20, P4, R21.reuse, R0, 0x1 ;  /* 0x0000000015147211 */ /* 0x040fe200078808ff */
[----:B------:R-:W3:Y:S03]  /*23e50*/  LDL.LU R8, [R1+0x9e4] ;  /* 0x0009e40001087983 */ /* 0x000ee60000300800 */
[----:B------:R-:W-:Y:S01]  /*23e60*/  LEA.HI.X.SX32 R21, R21, R2, 0x1, P4 ;  /* 0x0000000215157211 */ /* 0x000fe200020f0eff */
[----:B------:R-:W3:Y:S01]  /*23e70*/  LDL.LU R9, [R1+0x9e0] ;  /* 0x0009e00001097983 */ /* 0x000ee20000300800 */
[----:B------:R-:W-:-:S04]  /*23e80*/  LEA R22, P4, R3, R0, 0x1 ;  /* 0x0000000003167211 */ /* 0x000fc800078808ff */
[----:B------:R-:W-:Y:S01]  /*23e90*/  LEA.HI.X.SX32 R23, R3, R2, 0x1, P4 ;  /* 0x0000000203177211 */ /* 0x000fe200020f0eff */
[----:B------:R-:W-:Y:S01]  /*23ea0*/  @P2 STG.E.U16 desc[UR8][R20.64], R26 ;  /* 0x0000001a14002986 */ /* 0x000fe2000c101508 */
[----:B-1----:R-:W-:Y:S01]  /*23eb0*/  ISETP.LT.AND P2, PT, R27, UR4, !P0 ;  /* 0x000000041b007c0c */ /* 0x002fe2000c741270 */
[----:B------:R-:W0:Y:S02]  /*23ec0*/  LDCU UR4, c[0x0][0x39c] ;  /* 0x00007380ff0477ac */ /* 0x000e240008000800 */
[----:B------:R-:W0:Y:S04]  /*23ed0*/  LDL.LU R27, [R1+0x924] ;  /* 0x00092400011b7983 */ /* 0x000e280000300800 */
[----:B------:R1:W-:Y:S04]  /*23ee0*/  @P3 STG.E.U16 desc[UR8][R22.64], R25 ;  /* 0x0000001916003986 */ /* 0x0003e8000c101508 */
[----:B-1----:R-:W5:Y:S04]  /*23ef0*/  LDL.LU R22, [R1+0x920] ;  /* 0x0009200001167983 */ /* 0x002f680000300800 */
[----:B------:R-:W3:Y:S01]  /*23f00*/  LDL.LU R23, [R1+0x91c] ;  /* 0x00091c0001177983 */ /* 0x000ee20000300800 */
[----:B------:R-:W-:-:S02]  /*23f10*/  PRMT R26, R11, 0x7632, R26 ;  /* 0x000076320b1a7816 */ /* 0x000fc4000000001a */
[----:B--2---:R-:W-:Y:S01]  /*23f20*/  ISETP.LT.AND P6, PT, R24, UR6, !P0 ;  /* 0x0000000618007c0c */ /* 0x004fe2000c7c1270 */
[C-C-:B------:R-:W-:Y:S01]  /*23f30*/  IMAD R24, R29.reuse, 0x2, R3.reuse ;  /* 0x000000021d187824 */ /* 0x140fe200078e0203 */
[----:B------:R-:W3:Y:S04]  /*23f40*/  LDCU UR6, c[0x0][0x39c] ;  /* 0x00007380ff0677ac */ /* 0x000ee80008000800 */
[----:B------:R-:W-:Y:S02]  /*23f50*/  LEA R20, P4, R24, R0, 0x1 ;  /* 0x0000000018147211 */ /* 0x000fe400078808ff */
[----:B------:R-:W-:Y:S02]  /*23f60*/  PRMT R3, R10, 0x7632, R3 ;  /* 0x000076320a037816 */ /* 0x000fe40000000003 */
[----:B------:R-:W-:Y:S01]  /*23f70*/  LEA.HI.X.SX32 R21, R24, R2, 0x1, P4 ;  /* 0x0000000218157211 */ /* 0x000fe200020f0eff */
[C---:B------:R-:W-:Y:S01]  /*23f80*/  IMAD R24, R29.reuse, 0x2, R24 ;  /* 0x000000021d187824 */ /* 0x040fe200078e0218 */
[----:B------:R-:W2:Y:S04]  /*23f90*/  LDL.LU R10, [R1+0x9dc] ;  /* 0x0009dc00010a7983 */ /* 0x000ea80000300800 */
[----:B------:R1:W-:Y:S04]  /*23fa0*/  @P5 STG.E.U16 desc[UR8][R20.64], R3 ;  /* 0x0000000314005986 */ /* 0x0003e8000c101508 */
[----:B------:R-:W2:Y:S01]  /*23fb0*/  LDL.LU R11, [R1+0x9d8] ;  /* 0x0009d800010b7983 */ /* 0x000ea20000300800 */
[----:B-1----:R-:W-:Y:S01]  /*23fc0*/  LEA R20, P5, R24, R0, 0x1 ;  /* 0x0000000018147211 */ /* 0x002fe200078a08ff */
[----:B------:R-:W-:-:S03]  /*23fd0*/  IMAD R3, R29, 0x2, R24 ;  /* 0x000000021d037824 */ /* 0x000fc600078e0218 */
[----:B------:R-:W-:Y:S02]  /*23fe0*/  LEA.HI.X.SX32 R21, R24, R2, 0x1, P5 ;  /* 0x0000000218157211 */ /* 0x000fe400028f0eff */
[----:B-----5:R-:W-:Y:S01]  /*23ff0*/  ISETP.LT.AND P3, PT, R22, UR5, !P0 ;  /* 0x0000000516007c0c */ /* 0x020fe2000c761270 */
[----:B------:R-:W1:Y:S01]  /*24000*/  LDCU UR5, c[0x0][0x39c] ;  /* 0x00007380ff0577ac */ /* 0x000e620008000800 */
[----:B------:R-:W-:Y:S02]  /*24010*/  LEA R22, P5, R3, R0, 0x1 ;  /* 0x0000000003167211 */ /* 0x000fe400078a08ff */
[----:B---3--:R-:W-:Y:S02]  /*24020*/  ISETP.LT.AND P4, PT, R23, UR6, !P0 ;  /* 0x0000000617007c0c */ /* 0x008fe4000c781270 */
[----:B------:R-:W-:Y:S01]  /*24030*/  PRMT R24, R28, 0x7632, R24 ;  /* 0x000076321c187816 */ /* 0x000fe20000000018 */
[----:B------:R3:W-:Y:S01]  /*24040*/  @P6 STG.E.U16 desc[UR8][R20.64], R26 ;  /* 0x0000001a14006986 */ /* 0x0007e2000c101508 */
[----:B------:R-:W-:Y:S01]  /*24050*/  LEA.HI.X.SX32 R23, R3, R2, 0x1, P5 ;  /* 0x0000000203177211 */ /* 0x000fe200028f0eff */
[----:B------:R-:W-:Y:S01]  /*24060*/  IMAD R25, R29, 0x2, R3 ;  /* 0x000000021d197824 */ /* 0x000fe200078e0203 */
[----:B0-----:R-:W-:Y:S01]  /*24070*/  ISETP.LT.AND P5, PT, R27, UR4, !P0 ;  /* 0x000000041b007c0c */ /* 0x001fe2000c7a1270 */
[----:B------:R-:W5:Y:S01]  /*24080*/  LDL.LU R28, [R1+0x930] ;  /* 0x00093000011c7983 */ /* 0x000f620000300800 */
[----:B------:R-:W5:Y:S03]  /*24090*/  LDCU UR6, c[0x0][0x39c] ;  /* 0x00007380ff0677ac */ /* 0x000f660008000800 */
[----:B------:R-:W2:Y:S04]  /*240a0*/  LDL.LU R27, [R1+0x92c] ;  /* 0x00092c00011b7983 */ /* 0x000ea80000300800 */
[----:B------:R0:W-:Y:S01]  /*240b0*/  @P2 STG.E.U16 desc[UR8][R22.64], R24 ;  /* 0x0000001816002986 */ /* 0x0001e2000c101508 */
[----:B---3--:R-:W-:Y:S01]  /*240c0*/  LEA R20, P6, R25, R0, 0x1 ;  /* 0x0000000019147211 */ /* 0x008fe200078c08ff */
[----:B------:R-:W-:Y:S01]  /*240d0*/  IMAD R3, R29, 0x2, R25 ;  /* 0x000000021d037824 */ /* 0x000fe200078e0219 */
[----:B------:R-:W2:Y:S01]  /*240e0*/  LDCU UR4, c[0x0][0x39c] ;  /* 0x00007380ff0477ac */ /* 0x000ea20008000800 */
[----:B------:R-:W3:Y:S04]  /*240f0*/  LDL.LU R26, [R1+0x934] ;  /* 0x00093400011a7983 */ /* 0x000ee80000300800 */
[----:B0-----:R-:W1:Y:S01]  /*24100*/  LDL.LU R23, [R1+0x928] ;  /* 0x0009280001177983 */ /* 0x001e620000300800 */
[----:B------:R-:W-:Y:S01]  /*24110*/  LEA.HI.X.SX32 R21, R25, R2, 0x1, P6 ;  /* 0x0000000219157211 */ /* 0x000fe200030f0eff */
[----:B------:R-:W-:Y:S01]  /*24120*/  IMAD R24, R29, 0x2, R3 ;  /* 0x000000021d187824 */ /* 0x000fe200078e0203 */
[----:B------:R-:W-:-:S03]  /*24130*/  LEA R22, P6, R3, R0, 0x1 ;  /* 0x0000000003167211 */ /* 0x000fc600078c08ff */
[----:B------:R0:W-:Y:S01]  /*24140*/  @P3 STG.E.U16 desc[UR8][R20.64], R8 ;  /* 0x0000000814003986 */ /* 0x0001e2000c101508 */
[----:B-----5:R-:W-:Y:S01]  /*24150*/  ISETP.LT.AND P3, PT, R28, UR6, !P0 ;  /* 0x000000061c007c0c */ /* 0x020fe2000c761270 */
[----:B------:R-:W5:Y:S01]  /*24160*/  LDCU UR6, c[0x0][0x39c] ;  /* 0x00007380ff0677ac */ /* 0x000f620008000800 */
[----:B-1----:R-:W-:Y:S01]  /*24170*/  ISETP.LT.AND P2, PT, R23, UR5, !P0 ;  /* 0x0000000517007c0c */ /* 0x002fe2000c741270 */
[----:B------:R-:W3:Y:S01]  /*24180*/  LDCU UR5, c[0x0][0x39c] ;  /* 0x00007380ff0577ac */ /* 0x000ee20008000800 */
[----:B------:R-:W-:Y:S02]  /*24190*/  LEA.HI.X.SX32 R23, R3, R2, 0x1, P6 ;  /* 0x0000000203177211 */ /* 0x000fe400030f0eff */
[----:B0-----:R-:W-:Y:S01]  /*241a0*/  LEA R20, P6, R24, R0, 0x1 ;  /* 0x0000000018147211 */ /* 0x001fe200078c08ff */
[----:B------:R-:W-:-:S03]  /*241b0*/  IMAD R3, R29, 0x2, R24 ;  /* 0x000000021d037824 */ /* 0x000fc600078e0218 */
[----:B------:R-:W-:Y:S02]  /*241c0*/  LEA.HI.X.SX32 R21, R24, R2, 0x1, P6 ;  /* 0x0000000218157211 */ /* 0x000fe400030f0eff */
[----:B------:R-:W5:Y:S04]  /*241d0*/  LDL.LU R24, [R1+0x938] ;  /* 0x0009380001187983 */ /* 0x000f680000300800 */
[----:B------:R-:W4:Y:S04]  /*241e0*/  LDL.LU R28, [R1+0x948] ;  /* 0x00094800011c7983 */ /* 0x000f280000300800 */
[----:B------:R0:W-:Y:S01]  /*241f0*/  @P4 STG.E.U16 desc[UR8][R22.64], R9 ;  /* 0x0000000916004986 */ /* 0x0001e2000c101508 */
[----:B--2---:R-:W-:Y:S01]  /*24200*/  ISETP.LT.AND P4, PT, R27, UR4, !P0 ;  /* 0x000000041b007c0c */ /* 0x004fe2000c781270 */
[----:B------:R-:W4:Y:S02]  /*24210*/  LDCU UR4, c[0x0][0x39c] ;  /* 0x00007380ff0477ac */ /* 0x000f240008000800 */
[----:B------:R1:W-:Y:S01]  /*24220*/  @P5 STG.E.U16 desc[UR8][R20.64], R10 ;  /* 0x0000000a14005986 */ /* 0x0003e2000c101508 */
[----:B---3--:R-:W-:Y:S01]  /*24230*/  ISETP.LT.AND P5, PT, R26, UR5, !P0 ;  /* 0x000000051a007c0c */ /* 0x008fe2000c7a1270 */
[----:B------:R-:W2:Y:S02]  /*24240*/  LDCU UR5, c[0x0][0x39c] ;  /* 0x00007380ff0577ac */ /* 0x000ea40008000800 */
[----:B------:R-:W2:Y:S04]  /*24250*/  LDL.LU R27, [R1+0x944] ;  /* 0x00094400011b7983 */ /* 0x000ea80000300800 */
[----:B------:R-:W3:Y:S01]  /*24260*/  LDL.LU R26, [R1+0x940] ;  /* 0x00094000011a7983 */ /* 0x000ee20000300800 */
[----:B0-----:R-:W-:Y:S01]  /*24270*/  LEA R22, P6, R3, R0, 0x1 ;  /* 0x0000000003167211 */ /* 0x001fe200078c08ff */
[----:B-1----:R-:W-:-:S03]  /*24280*/  IMAD R21, R29, 0x2, R3 ;  /* 0x000000021d157824 */ /* 0x002fc600078e0203 */
[----:B------:R-:W-:Y:S01]  /*24290*/  LEA.HI.X.SX32 R23, R3, R2, 0x1, P6 ;  /* 0x0000000203177211 */ /* 0x000fe200030f0eff */
[----:B------:R-:W3:Y:S01]  /*242a0*/  LDL.LU R25, [R1+0x93c] ;  /* 0x00093c0001197983 */ /* 0x000ee20000300800 */
[----:B------:R-:W-:Y:S01]  /*242b0*/  IMAD R3, R29, 0x2, R21 ;  /* 0x000000021d037824 */ /* 0x000fe200078e0215 */
[C---:B------:R-:W-:Y:S02]  /*242c0*/  LEA R20, P6, R21.reuse, R0, 0x1 ;  /* 0x0000000015147211 */ /* 0x040fe400078c08ff */
[----:B------:R0:W-:Y:S02]  /*242d0*/  @P2 STG.E.U16 desc[UR8][R22.64], R11 ;  /* 0x0000000b16002986 */ /* 0x0001e4000c101508 */
[----:B------:R-:W-:-:S05]  /*242e0*/  LEA.HI.X.SX32 R21, R21, R2, 0x1, P6 ;  /* 0x0000000215157211 */ /* 0x000fca00030f0eff */
[----:B------:R1:W-:Y:S01]  /*242f0*/  @P3 STG.E.U16 desc[UR8][R20.64], R4 ;  /* 0x0000000414003986 */ /* 0x0003e2000c101508 */
[----:B-----5:R-:W-:Y:S01]  /*24300*/  ISETP.LT.AND P2, PT, R24, UR6, !P0 ;  /* 0x0000000618007c0c */ /* 0x020fe2000c741270 */
[----:B------:R-:W-:Y:S01]  /*24310*/  IMAD R24, R29, 0x2, R3 ;  /* 0x000000021d187824 */ /* 0x000fe200078e0203 */
[-C--:B0-----:R-:W-:Y:S01]  /*24320*/  LEA R22, P6, R3, R0.reuse, 0x1 ;  /* 0x0000000003167211 */ /* 0x081fe200078c08ff */
[----:B------:R-:W0:Y:S03]  /*24330*/  LDCU UR6, c[0x0][0x39c] ;  /* 0x00007380ff0677ac */ /* 0x000e260008000800 */
[----:B-1----:R-:W-:-:S04]  /*24340*/  LEA R20, P3, R24, R0, 0x1 ;  /* 0x0000000018147211 */ /* 0x002fc800078608ff */
[-C--:B------:R-:W-:Y:S02]  /*24350*/  LEA.HI.X.SX32 R21, R24, R2.reuse, 0x1, P3 ;  /* 0x0000000218157211 */ /* 0x080fe400018f0eff */
[----:B----4-:R-:W-:Y:S01]  /*24360*/  ISETP.LT.AND P3, PT, R28, UR4, !P0 ;  /* 0x000000041c007c0c */ /* 0x010fe2000c761270 */
[----:B------:R-:W1:Y:S01]  /*24370*/  LDCU UR4, c[0x0][0x39c] ;  /* 0x00007380ff0477ac */ /* 0x000e620008000800 */
[----:B------:R-:W1:Y:S01]  /*24380*/  LDL.LU R28, [R1+0x958] ;  /* 0x00095800011c7983 */ /* 0x000e620000300800 */
[----:B------:R-:W-:Y:S01]  /*24390*/  LEA.HI.X.SX32 R23, R3, R2, 0x1, P6 ;  /* 0x0000000203177211 */ /* 0x000fe200030f0eff */
[----:B------:R-:W-:-:S04]  /*243a0*/  IMAD R3, R29, 0x2, R24 ;  /* 0x000000021d037824 */ /* 0x000fc800078e0218 */
[----:B------:R4:W-:Y:S01]  /*243b0*/  @P4 STG.E.U16 desc[UR8][R22.64], R5 ;  /* 0x0000000516004986 */ /* 0x0009e2000c101508 */
[----:B--2---:R-:W-:Y:S01]  /*243c0*/  ISETP.LT.AND P4, PT, R27, UR5, !P0 ;  /* 0x000000051b007c0c */ /* 0x004fe2000c781270 */
[----:B------:R-:W2:Y:S02]  /*243d0*/  LDCU UR5, c[0x0][0x39c] ;  /* 0x00007380ff0577ac */ /* 0x000ea40008000800 */
[----:B------:R5:W-:Y:S01]  /*243e0*/  @P5 STG.E.U16 desc[UR8][R20.64], R6 ;  /* 0x0000000614005986 */ /* 0x000be2000c101508 */
[----:B---3--:R-:W-:Y:S01]  /*243f0*/  ISETP.LT.AND P5, PT, R26, UR7, !P0 ;  /* 0x000000071a007c0c */ /* 0x008fe2000c7a1270 */
[----:B------:R-:W3:Y:S02]  /*24400*/  LDCU UR7, c[0x0][0x39c] ;  /* 0x00007380ff0777ac */ /* 0x000ee40008000800 */
[----:B------:R-:W2:Y:S01]  /*24410*/  LDL.LU R27, [R1+0x954] ;  /* 0x00095400011b7983 */ /* 0x000ea20000300800 */
[----:B----4-:R-:W-:-:S03]  /*24420*/  LEA R22, P6, R3, R0, 0x1 ;  /* 0x0000000003167211 */ /* 0x010fc600078c08ff */
[----:B------:R-:W4:Y:S01]  /*24430*/  LDL.LU R26, [R1+0x950] ;  /* 0x00095000011a7983 */ /* 0x000f220000300800 */
[----:B------:R-:W-:Y:S01]  /*24440*/  LEA.HI.X.SX32 R23, R3, R2, 0x1, P6 ;  /* 0x0000000203177211 */ /* 0x000fe200030f0eff */
[----:B------:R-:W-:-:S04]  /*24450*/  IMAD R3, R29, 0x2, R3 ;  /* 0x000000021d037824 */ /* 0x000fc800078e0203 */
[----:B------:R0:W-:Y:S01]  /*24460*/  @P2 STG.E.U16 desc[UR8][R22.64], R7 ;  /* 0x0000000716002986 */ /* 0x0001e2000c101508 */
[C---:B-----5:R-:W-:Y:S02]  /*24470*/  LEA R20, P6, R3.reuse, R0, 0x1 ;  /* 0x0000000003147211 */ /* 0x060fe400078c08ff */
[----:B------:R-:W-:Y:S02]  /*24480*/  PRMT R5, R8, 0x7632, R5 ;  /* 0x0000763208057816 */ /* 0x000fe40000000005 */
[----:B------:R-:W-:Y:S01]  /*24490*/  LEA.HI.X.SX32 R21, R3, R2, 0x1, P6 ;  /* 0x0000000203157211 */ /* 0x000fe200030f0eff */
[----:B0-----:R-:W-:Y:S01]  /*244a0*/  IMAD R22, R29, 0x2, R3 ;  /* 0x000000021d167824 */ /* 0x001fe200078e0203 */
[----:B------:R-:W-:-:S03]  /*244b0*/  PRMT R4, R9, 0x7632, R4 ;  /* 0x0000763209047816 */ /* 0x000fc60000000004 */
[----:B------:R-:W-:Y:S01]  /*244c0*/  IMAD R3, R29, 0x2, R22 ;  /* 0x000000021d037824 */ /* 0x000fe200078e0216 */
[C---:B------:R-:W-:Y:S01]  /*244d0*/  LEA R8, P6, R22.reuse, R0, 0x1 ;  /* 0x0000000016087211 */ /* 0x040fe200078c08ff */
[----:B------:R0:W-:Y:S03]  /*244e0*/  @P3 STG.E.U16 desc[UR8][R20.64], R5 ;  /* 0x0000000514003986 */ /* 0x0001e6000c101508 */
[----:B------:R-:W-:Y:S02]  /*244f0*/  LEA.HI.X.SX32 R9, R22, R2, 0x1, P6 ;  /* 0x0000000216097211 */ /* 0x000fe400030f0eff */
[----:B------:R-:W-:Y:S01]  /*24500*/  ISETP.LT.AND P2, PT, R25, UR6, !P0 ;  /* 0x0000000619007c0c */ /* 0x000fe2000c741270 */
[----:B------:R-:W4:Y:S01]  /*24510*/  LDCU UR6, c[0x0][0x39c] ;  /* 0x00007380ff0677ac */ /* 0x000f220008000800 */
[----:B------:R-:W5:Y:S01]  /*24520*/  LDL.LU R25, [R1+0x960] ;  /* 0x0009600001197983 */ /* 0x000f620000300800 */
[----:B------:R-:W-:-:S03]  /*24530*/  PRMT R10, R10, 0x7632, R10 ;  /* 0x000076320a0a7816 */ /* 0x000fc6000000000a */
[----:B------:R-:W3:Y:S01]  /*24540*/  LDL.LU R24, [R1+0x970] ;  /* 0x0009700001187983 */ /* 0x000ee20000300800 */
[----:B0-----:R-:W-:-:S03]  /*24550*/  LEA R20, P6, R3, R0, 0x1 ;  /* 0x0000000003147211 */ /* 0x001fc600078c08ff */
[----:B------:R-:W3:Y:S01]  /*24560*/  LDL.LU R23, [R1+0x96c] ;  /* 0x00096c0001177983 */ /* 0x000ee20000300800 */
[----:B------:R-:W-:Y:S01]  /*24570*/  LEA.HI.X.SX32 R21, R3, R2, 0x1, P6 ;  /* 0x0000000203157211 */ /* 0x000fe200030f0eff */
[----:B------:R-:W-:Y:S02]  /*24580*/  IMAD R3, R29, 0x2, R3 ;  /* 0x000000021d037824 */ /* 0x000fe400078e0203 */
[----:B------:R0:W-:Y:S04]  /*24590*/  @P4 STG.E.U16 desc[UR8][R8.64], R4 ;  /* 0x0000000408004986 */ /* 0x0001e8000c101508 */
[----:B------:R0:W-:Y:S04]  /*245a0*/  @P5 STG.E.U16 desc[UR8][R20.64], R10 ;  /* 0x0000000a14005986 */ /* 0x0001e8000c101508 */
[----:B------:R-:W3:Y:S01]  /*245b0*/  LDL.LU R22, [R1+0x974] ;  /* 0x0009740001167983 */ /* 0x000ee20000300800 */
[----:B0-----:R-:W-:Y:S01]  /*245c0*/  LEA R8, P5, R3, R0, 0x1 ;  /* 0x0000000003087211 */ /* 0x001fe200078a08ff */
[----:B------:R-:W-:-:S03]  /*245d0*/  IMAD R20, R29, 0x2, R3 ;  /* 0x000000021d147824 */ /* 0x000fc600078e0203 */
[----:B------:R-:W-:Y:S01]  /*245e0*/  LEA.HI.X.SX32 R9, R3, R2, 0x1, P5 ;  /* 0x0000000203097211 */ /* 0x000fe200028f0eff */
[----:B------:R-:W3:Y:S01]  /*245f0*/  LDL.LU R21, [R1+0x978] ;  /* 0x0009780001157983 */ /* 0x000ee20000300800 */
[----:B------:R-:W-:Y:S02]  /*24600*/  PRMT R4, R11, 0x7632, R4 ;  /* 0x000076320b047816 */ /* 0x000fe40000000004 */
[----:B------:R-:W-:Y:S02]  /*24610*/  LEA R10, P5, R20, R0, 0x1 ;  /* 0x00000000140a7211 */ /* 0x000fe400078a08ff */
[----:B------:R-:W-:Y:S02]  /*24620*/  PRMT R5, R4, 0x7632, R5 ;  /* 0x0000763204057816 */ /* 0x000fe40000000005 */
[----:B------:R-:W-:Y:S01]  /*24630*/  LEA.HI.X.SX32 R11, R20, R2, 0x1, P5 ;  /* 0x00000002140b7211 */ /* 0x000fe200028f0eff */
[----:B------:R-:W-:Y:S01]  /*24640*/  @P2 STG.E.U16 desc[UR8][R8.64], R4 ;  /* 0x0000000408002986 */ /* 0x000fe2000c101508 */
[----:B-1----:R-:W-:Y:S01]  /*24650*/  ISETP.LT.AND P3, PT, R28, UR4, !P0 ;  /* 0x000000041c007c0c */ /* 0x002fe2000c761270 */
[----:B------:R-:W5:-:S12]  /*24660*/  LDCU UR4, c[0x0][0x39c] ;  /* 0x00007380ff0477ac */ /* 0x000f580008000800 */
[----:B------:R0:W-:Y:S04]  /*24670*/  @P3 STG.E.U16 desc[UR8][R10.64], R5 ;  /* 0x000000050a003986 */ /* 0x0001e8000c101508 */
[----:B0-----:R-:W3:Y:S01]  /*24680*/  LDL.LU R11, [R1+0x97c] ;  /* 0x00097c00010b7983 */ /* 0x001ee20000300800 */
[----:B--2---:R-:W-:Y:S01]  /*24690*/  ISETP.LT.AND P4, PT, R27, UR5, !P0 ;  /* 0x000000051b007c0c */ /* 0x004fe2000c781270 */
[----:B------:R-:W3:Y:S01]  /*246a0*/  LDCU UR5, c[0x0][0x39c] ;  /* 0x00007380ff0577ac */ /* 0x000ee20008000800 */
[----:B----4-:R-:W-:Y:S01]  /*246b0*/  ISETP.LT.AND P6, PT, R26, UR6, !P0 ;  /* 0x000000061a007c0c */ /* 0x010fe2000c7c1270 */
[----:B------:R-:W-:Y:S01]  /*246c0*/  IMAD R3, R29, 0x2, R20 ;  /* 0x000000021d037824 */ /* 0x000fe200078e0214 */
[----:B------:R-:W0:Y:S04]  /*246d0*/  LDCU UR6, c[0x0][0x39c] ;  /* 0x00007380ff0677ac */ /* 0x000e280008000800 */
[----:B------:R-:W-:-:S02]  /*246e0*/  LEA R4, P5, R3, R0, 0x1 ;  /* 0x0000000003047211 */ /* 0x000fc400078a08ff */
[----:B------:R-:W-:Y:S02]  /*246f0*/  PRMT R6, R5, 0x7632, R6 ;  /* 0x0000763205067816 */ /* 0x000fe40000000006 */
[----:B------:R-:W-:Y:S01]  /*24700*/  LEA.HI.X.SX32 R5, R3, R2, 0x1, P5 ;  /* 0x0000000203057211 */ /* 0x000fe200028f0eff */
[----:B------:R-:W-:-:S04]  /*24710*/  IMAD R3, R29, 0x2, R3 ;  /* 0x000000021d037824 */ /* 0x000fc800078e0203 */
[----:B------:R1:W-:Y:S01]  /*24720*/  @P4 STG.E.U16 desc[UR8][R4.64], R6 ;  /* 0x0000000604004986 */ /* 0x0003e2000c101508 */
[----:B------:R-:W-:Y:S01]  /*24730*/  IMAD R8, R29, 0x2, R3 ;  /* 0x000000021d087824 */ /* 0x000fe200078e0203 */
[----:B------:R-:W-:Y:S02]  /*24740*/  PRMT R10, R6, 0x7632, R10 ;  /* 0x00007632060a7816 */ /* 0x000fe4000000000a */
[----:B-----5:R-:W-:Y:S01]  /*24750*/  ISETP.LT.AND P2, PT, R25, UR4, !P0 ;  /* 0x0000000419007c0c */ /* 0x020fe2000c741270 */
[----:B------:R-:W2:Y:S01]  /*24760*/  LDCU UR4, c[0x0][0x39c] ;  /* 0x00007380ff0477ac */ /* 0x000ea20008000800 */
[----:B-1----:R-:W-:Y:S02]  /*24770*/  LEA R4, P4, R3, R0, 0x1 ;  /* 0x0000000003047211 */ /* 0x002fe400078808ff */
[----:B---3--:R-:W-:Y:S01]  /*24780*/  ISETP.LT.AND P5, PT, R24, UR5, !P0 ;  /* 0x0000000518007c0c */ /* 0x008fe2000c7a1270 */
[----:B------:R-:W1:Y:S01]  /*24790*/  LDCU UR5, c[0x0][0x39c] ;  /* 0x00007380ff0577ac */ /* 0x000e620008000800 */
[----:B0-----:R-:W-:-:S02]  /*247a0*/  ISETP.LT.AND P3, PT, R23, UR6, !P0 ;  /* 0x0000000617007c0c */ /* 0x001fc4000c761270 */
[----:B------:R-:W3:Y:S01]  /*247b0*/  LDL.LU R23, [R1+0x980] ;  /* 0x0009800001177983 */ /* 0x000ee20000300800 */
[----:B------:R-:W0:Y:S01]  /*247c0*/  LDCU UR6, c[0x0][0x39c] ;  /* 0x00007380ff0677ac */ /* 0x000e220008000800 */
[----:B------:R-:W-:Y:S02]  /*247d0*/  LEA.HI.X.SX32 R5, R3, R2, 0x1, P4 ;  /* 0x0000000203057211 */ /* 0x000fe400020f0eff */
[----:B------:R-:W4:Y:S01]  /*247e0*/  LDL.LU R20, [R1+0x984] ;  /* 0x0009840001147983 */ /* 0x000f220000300800 */
[----:B------:R-:W-:Y:S01]  /*247f0*/  IMAD R9, R29, 0x2, R8 ;  /* 0x000000021d097824 */ /* 0x000fe200078e0208 */
[C---:B------:R-:W-:Y:S02]  /*24800*/  LEA R6, P4, R8.reuse, R0, 0x1 ;  /* 0x0000000008067211 */ /* 0x040fe400078808ff */
[----:B------:R5:W-:Y:S01]  /*24810*/  @P6 STG.E.U16 desc[UR8][R4.64], R10 ;  /* 0x0000000a04006986 */ /* 0x000be2000c101508 */
[----:B------:R-:W-:Y:S02]  /*24820*/  PRMT R3, R7, 0x7632, R3 ;  /* 0x0000763207037816 */ /* 0x000fe40000000003 */
[----:B------:R-:W-:-:S02]  /*24830*/  LEA.HI.X.SX32 R7, R8, R2, 0x1, P4 ;  /* 0x0000000208077211 */ /* 0x000fc400020f0eff */
[----:B-----5:R-:W-:-:S04]  /*24840*/  LEA R4, P6, R9, R0, 0x1 ;  /* 0x0000000009047211 */ /* 0x020fc800078c08ff */
[----:B------:R-:W-:Y:S01]  /*24850*/  LEA.HI.X.SX32 R5, R9, R2, 0x1, P6 ;  /* 0x0000000209057211 */ /* 0x000fe200030f0eff */
[----:B------:R5:W-:Y:S01]  /*24860*/  @P2 STG.E.U16 desc[UR8][R6.64], R3 ;  /* 0x0000000306002986 */ /* 0x000be2000c101508 */
[----:B--2---:R-:W-:Y:S01]  /*24870*/  ISETP.LT.AND P4, PT, R22, UR4, !P0 ;  /* 0x0000000416007c0c */ /* 0x004fe2000c781270 */
[----:B------:R-:W3:Y:S01]  /*24880*/  LDCU UR4, c[0x0][0x39c] ;  /* 0x00007380ff0477ac */ /* 0x000ee20008000800 */
[----:B-1----:R-:W-:Y:S01]  /*24890*/  ISETP.LT.AND P2, PT, R21, UR5, !P0 ;  /* 0x0000000515007c0c */ /* 0x002fe2000c741270 */
[----:B------:R-:W2:Y:S01]  /*248a0*/  LDL.LU R22, [R1+0x98c] ;  /* 0x00098c0001167983 */ /* 0x000ea20000300800 */
[----:B------:R-:W4:Y:S03]  /*248b0*/  LDCU UR5, c[0x0][0x39c] ;  /* 0x00007380ff0577ac */ /* 0x000f260008000800 */
[----:B------:R1:W-:Y:S04]  /*248c0*/  @P5 STG.E.U16 desc[UR8][R4.64], R12 ;  /* 0x0000000c04005986 */ /* 0x0003e8000c101508 */
[----:B------:R-:W2:Y:S01]  /*248d0*/  LDL.LU R21, [R1+0x988] ;  /* 0x0009880001157983 */ /* 0x000ea20000300800 */
[----:B-----5:R-:W-:Y:S01]  /*248e0*/  IMAD R3, R29, 0x2, R9 ;  /* 0x000000021d037824 */ /* 0x020fe200078e0209 */
[----:B0-----:R-:W-:-:S03]  /*248f0*/  ISETP.LT.AND P5, PT, R11, UR6, !P0 ;  /* 0x000000060b007c0c */ /* 0x001fc6000c7a1270 */
[----:B------:R-:W-:Y:S01]  /*24900*/  IMAD R8, R29, 0x2, R3 ;  /* 0x000000021d087824 */ /* 0x000fe200078e0203 */
[----:B------:R-:W5:Y:S01]  /*24910*/  LDL.LU R11, [R1+0x994] ;  /* 0x00099400010b7983 */ /* 0x000f620000300800 */
[C---:B------:R-:W-:Y:S01]  /*24920*/  LEA R6, P6, R3.reuse, R0, 0x1 ;  /* 0x0000000003067211 */ /* 0x040fe200078c08ff */
[----:B------:R-:W2:Y:S02]  /*24930*/  LDCU UR6, c[0x0][0x39c] ;  /* 0x00007380ff0677ac */ /* 0x000ea40008000800 */
[----:B------:R-:W5:Y:S04]  /*24940*/  LDL.LU R9, [R1+0x990] ;  /* 0x0009900001097983 */ /* 0x000f680000300800 */
[----:B------:R-:W5:Y:S01]  /*24950*/  LDL.LU R10, [R1+0x968] ;  /* 0x00096800010a7983 */ /* 0x000f620000300800 */
[----:B------:R-:W-:-:S02]  /*24960*/  LEA.HI.X.SX32 R7, R3, R2, 0x1, P6 ;  /* 0x0000000203077211 */ /* 0x000fc400030f0eff */
[----:B-1----:R-:W-:Y:S01]  /*24970*/  LEA R4, P6, R8, R0, 0x1 ;  /* 0x0000000008047211 */ /* 0x002fe200078c08ff */
[----:B------:R-:W-:-:S03]  /*24980*/  IMAD R3, R29, 0x2, R8 ;  /* 0x000000021d037824 */ /* 0x000fc600078e0208 */
[----:B------:R-:W-:Y:S01]  /*24990*/  LEA.HI.X.SX32 R5, R8, R2, 0x1, P6 ;  /* 0x0000000208057211 */ /* 0x000fe200030f0eff */
[----:B------:R0:W-:Y:S04]  /*249a0*/  @P3 STG.E.U16 desc[UR8][R6.64], R13 ;  /* 0x0000000d06003986 */ /* 0x0001e8000c101508 */
[----:B------:R1:W-:Y:S01]  /*249b0*/  @P4 STG.E.U16 desc[UR8][R4.64], R14 ;  /* 0x0000000e04004986 */ /* 0x0003e2000c101508 */
[----:B0-----:R-:W-:Y:S01]  /*249c0*/  LEA R6, P6, R3, R0, 0x1 ;  /* 0x0000000003067211 */ /* 0x001fe200078c08ff */
[----:B-1----:R-:W-:-:S03]  /*249d0*/  IMAD R5, R29, 0x2, R3 ;  /* 0x000000021d057824 */ /* 0x002fc600078e0203 */
[----:B------:R-:W-:Y:S02]  /*249e0*/  LEA.HI.X.SX32 R7, R3, R2, 0x1, P6 ;  /* 0x0000000203077211 */ /* 0x000fe400030f0eff */
[----:B---3--:R-:W-:Y:S01]  /*249f0*/  ISETP.LT.AND P3, PT, R23, UR4, !P0 ;  /* 0x0000000417007c0c */ /* 0x008fe2000c761270 */
[----:B------:R-:W-:Y:S01]  /*24a00*/  IMAD R3, R29, 0x2, R5 ;  /* 0x000000021d037824 */ /* 0x000fe200078e0205 */
[----:B----4-:R-:W-:Y:S01]  /*24a10*/  ISETP.LT.AND P4, PT, R20, UR5, !P0 ;  /* 0x0000000514007c0c */ /* 0x010fe2000c781270 */
[----:B------:R0:W-:Y:S01]  /*24a20*/  @P2 STG.E.U16 desc[UR8][R6.64], R15 ;  /* 0x0000000f06002986 */ /* 0x0001e2000c101508 */
[C---:B------:R-:W-:Y:S01]  /*24a30*/  LEA R4, P6, R5.reuse, R0, 0x1 ;  /* 0x0000000005047211 */ /* 0x040fe200078c08ff */
[----:B------:R-:W1:Y:S02]  /*24a40*/  LDCU UR5, c[0x0][0x39c] ;  /* 0x00007380ff0577ac */ /* 0x000e640008000800 */
[----:B------:R-:W3:Y:S01]  /*24a50*/  LDL.LU R20, [R1+0x964] ;  /* 0x0009640001147983 */ /* 0x000ee20000300800 */
[----:B------:R-:W-:Y:S01]  /*24a60*/  LEA.HI.X.SX32 R5, R5, R2, 0x1, P6 ;  /* 0x0000000205057211 */ /* 0x000fe200030f0eff */
[----:B------:R-:W4:Y:S01]  /*24a70*/  LDCU UR4, c[0x0][0x39c] ;  /* 0x00007380ff0477ac */ /* 0x000f220008000800 */
[----:B0-----:R-:W-:Y:S01]  /*24a80*/  LEA R6, P2, R3, R0, 0x1 ;  /* 0x0000000003067211 */ /* 0x001fe200078408ff */
[----:B------:R-:W-:-:S03]  /*24a90*/  IMAD R8, R29, 0x2, R3 ;  /* 0x000000021d087824 */ /* 0x000fc600078e0203 */
[----:B------:R-:W-:Y:S01]  /*24aa0*/  LEA.HI.X.SX32 R7, R3, R2, 0x1, P2 ;  /* 0x0000000203077211 */ /* 0x000fe200010f0eff */
[----:B------:R0:W-:Y:S04]  /*24ab0*/  @P5 STG.E.U16 desc[UR8][R4.64], R16 ;  /* 0x0000001004005986 */ /* 0x0001e8000c101508 */
[----:B------:R1:W-:Y:S01]  /*24ac0*/  @P3 STG.E.U16 desc[UR8][R6.64], R17 ;  /* 0x0000001106003986 */ /* 0x0003e2000c101508 */
[----:B------:R-:W-:Y:S01]  /*24ad0*/  IMAD R3, R29, 0x2, R8 ;  /* 0x000000021d037824 */ /* 0x000fe200078e0208 */
[----:B0-----:R-:W-:-:S04]  /*24ae0*/  LEA R4, P5, R8, R0, 0x1 ;  /* 0x0000000008047211 */ /* 0x001fc800078a08ff */
[----:B------:R-:W-:Y:S02]  /*24af0*/  LEA.HI.X.SX32 R5, R8, R2, 0x1, P5 ;  /* 0x0000000208057211 */ /* 0x000fe400028f0eff */
[----:B-1----:R-:W-:-:S03]  /*24b00*/  LEA R6, P5, R3, R0, 0x1 ;  /* 0x0000000003067211 */ /* 0x002fc600078a08ff */
[----:B------:R0:W-:Y:S01]  /*24b10*/  @P4 STG.E.U16 desc[UR8][R4.64], R18 ;  /* 0x0000001204004986 */ /* 0x0001e2000c101508 */
[----:B------:R-:W-:Y:S02]  /*24b20*/  LEA.HI.X.SX32 R7, R3, R2, 0x1, P5 ;  /* 0x0000000203077211 */ /* 0x000fe400028f0eff */
[----:B--2---:R-:W-:Y:S02]  /*24b30*/  ISETP.LT.AND P2, PT, R22, UR6, !P0 ;  /* 0x0000000616007c0c */ /* 0x004fe4000c741270 */
[----:B-----5:R-:W-:Y:S02]  /*24b40*/  ISETP.LT.AND P3, PT, R11, UR7, !P0 ;  /* 0x000000070b007c0c */ /* 0x020fe4000c761270 */
[----:B------:R-:W-:Y:S01]  /*24b50*/  ISETP.LT.AND P4, PT, R9, UR5, !P0 ;  /* 0x0000000509007c0c */ /* 0x000fe2000c781270 */
[----:B------:R-:W2:Y:S01]  /*24b60*/  LDL.LU R11, [R1+0x95c] ;  /* 0x00095c00010b7983 */ /* 0x000ea20000300800 */
[----:B------:R-:W-:Y:S01]  /*24b70*/  IMAD R3, R29, 0x2, R3 ;  /* 0x000000021d037824 */ /* 0x000fe200078e0203 */
[----:B----4-:R-:W-:Y:S01]  /*24b80*/  ISETP.LT.AND P6, PT, R21, UR4, !P0 ;  /* 0x0000000415007c0c */ /* 0x010fe2000c7c1270 */
[----:B------:R-:W3:Y:S01]  /*24b90*/  LDCU UR4, c[0x0][0x39c] ;  /* 0x00007380ff0477ac */ /* 0x000ee20008000800 */
[----:B------:R-:W4:Y:S01]  /*24ba0*/  LDL.LU R9, [R1+0x94c] ;  /* 0x00094c0001097983 */ /* 0x000f220000300800 */
[----:B------:R-:W-:-:S02]  /*24bb0*/  ISETP.LT.AND P5, PT, R10, UR10, !P0 ;  /* 0x0000000a0a007c0c */ /* 0x000fc4000c7a1270 */
[----:B------:R-:W-:Y:S01]  /*24bc0*/  PRMT R12, R12, 0x7632, R12 ;  /* 0x000076320c0c7816 */ /* 0x000fe2000000000c */
[----:B------:R-:W5:Y:S01]  /*24bd0*/  LDL.LU R28, [R1+0xb0] ;  /* 0x0000b000011c7983 */ /* 0x000f620000300800 */
[----:B------:R-:W2:Y:S03]  /*24be0*/  LDCU UR5, c[0x0][0x39c] ;  /* 0x00007380ff0577ac */ /* 0x000ea60008000800 */
[----:B------:R-:W5:Y:S01]  /*24bf0*/  LDL.LU R10, [R1+0x9a8] ;  /* 0x0009a800010a7983 */ /* 0x000f620000300800 */
[----:B------:R-:W-:Y:S01]  /*24c00*/  PRMT R13, R13, 0x7632, R13 ;  /* 0x000076320d0d7816 */ /* 0x000fe2000000000d */
[----:B------:R-:W4:Y:S02]  /*24c10*/  LDCU UR6, c[0x0][0x39c] ;  /* 0x00007380ff0677ac */ /* 0x000f240008000800 */
[----:B------:R-:W5:Y:S01]  /*24c20*/  LDL.LU R22, [R1+0x9a4] ;  /* 0x0009a40001167983 */ /* 0x000f620000300800 */
[----:B------:R-:W-:Y:S01]  /*24c30*/  PRMT R14, R14, 0x7632, R14 ;  /* 0x000076320e0e7816 */ /* 0x000fe2000000000e */
[----:B------:R-:W1:Y:S02]  /*24c40*/  LDCU UR7, c[0x0][0x39c] ;  /* 0x00007380ff0777ac */ /* 0x000e640008000800 */
[----:B------:R1:W-:Y:S01]  /*24c50*/  @P2 STG.E.U16 desc[UR8][R6.64], R19 ;  /* 0x0000001306002986 */ /* 0x0003e2000c101508 */
[----:B0-----:R-:W-:-:S03]  /*24c60*/  LEA R4, P2, R3, R0, 0x1 ;  /* 0x0000000003047211 */ /* 0x001fc600078408ff */
[----:B------:R-:W5:Y:S01]  /*24c70*/  LDL.LU R21, [R1+0x9a0] ;  /* 0x0009a00001157983 */ /* 0x000f620000300800 */
[----:B------:R-:W-:-:S05]  /*24c80*/  LEA.HI.X.SX32 R5, R3, R2, 0x1, P2 ;  /* 0x0000000203057211 */ /* 0x000fca00010f0eff */
[----:B------:R0:W-:Y:S01]  /*24c90*/  @P6 STG.E.U16 desc[UR8][R4.64], R12 ;  /* 0x0000000c04006986 */ /* 0x0001e2000c101508 */
[----:B-1----:R-:W-:-:S05]  /*24ca0*/  IMAD R7, R29, 0x2, R3 ;  /* 0x000000021d077824 */ /* 0x002fca00078e0203 */
[----:B------:R-:W-:Y:S01]  /*24cb0*/  LEA R6, P2, R7, R0, 0x1 ;  /* 0x0000000007067211 */ /* 0x000fe200078408ff */
[----:B0-----:R-:W5:Y:S01]  /*24cc0*/  LDL.LU R12, [R1+0x99c] ;  /* 0x00099c00010c7983 */ /* 0x001f620000300800 */
[----:B------:R-:W-:Y:S02]  /*24cd0*/  IMAD R3, R29, 0x2, R7 ;  /* 0x000000021d037824 */ /* 0x000fe400078e0207 */
[----:B------:R-:W-:Y:S02]  /*24ce0*/  LEA.HI.X.SX32 R7, R7, R2, 0x1, P2 ;  /* 0x0000000207077211 */ /* 0x000fe400010f0eff */
[----:B---3--:R-:W-:Y:S01]  /*24cf0*/  ISETP.LT.AND P2, PT, R20, UR4, !P0 ;  /* 0x0000000414007c0c */ /* 0x008fe2000c741270 */
[----:B------:R-:W-:Y:S01]  /*24d00*/  IMAD R8, R29, 0x2, R3 ;  /* 0x000000021d087824 */ /* 0x000fe200078e0203 */
[----:B------:R-:W3:Y:S01]  /*24d10*/  LDL.LU R20, [R1+0x9bc] ;  /* 0x0009bc0001147983 */ /* 0x000ee20000300800 */
[C---:B------:R-:W-:Y:S01]  /*24d20*/  LEA R4, P6, R3.reuse, R0, 0x1 ;  /* 0x0000000003047211 */ /* 0x040fe200078c08ff */
[----:B------:R-:W0:Y:S02]  /*24d30*/  LDCU UR4, c[0x0][0x39c] ;  /* 0x00007380ff0477ac */ /* 0x000e240008000800 */
[----:B------:R1:W-:Y:S01]  /*24d40*/  @P3 STG.E.U16 desc[UR8][R6.64], R13 ;  /* 0x0000000d06003986 */ /* 0x0003e2000c101508 */
[----:B------:R-:W-:Y:S01]  /*24d50*/  LEA.HI.X.SX32 R5, R3, R2, 0x1, P6 ;  /* 0x0000000203057211 */ /* 0x000fe200030f0eff */
[----:B------:R-:W-:Y:S01]  /*24d60*/  IMAD R3, R29, 0x2, R8 ;  /* 0x000000021d037824 */ /* 0x000fe200078e0208 */
[----:B------:R-:W-:Y:S01]  /*24d70*/  PRMT R15, R15, 0x7632, R15 ;  /* 0x000076320f0f7816 */ /* 0x000fe2000000000f */
[----:B------:R-:W3:Y:S01]  /*24d80*/  LDL.LU R24, [R1+0x9c0] ;  /* 0x0009c00001187983 */ /* 0x000ee20000300800 */
[----:B-1----:R-:W-:-:S03]  /*24d90*/  LEA R6, P6, R8, R0, 0x1 ;  /* 0x0000000008067211 */ /* 0x002fc600078c08ff */
[----:B------:R-:W-:Y:S01]  /*24da0*/  @P4 STG.E.U16 desc[UR8][R4.64], R14 ;  /* 0x0000000e04004986 */ /* 0x000fe2000c101508 */
[----:B------:R-:W-:-:S03]  /*24db0*/  LEA.HI.X.SX32 R7, R8, R2, 0x1, P6 ;  /* 0x0000000208077211 */ /* 0x000fc600030f0eff */
[----:B------:R-:W3:Y:S04]  /*24dc0*/  LDL.LU R23, [R1+0x9c8] ;  /* 0x0009c80001177983 */ /* 0x000ee80000300800 */
[----:B------:R-:W-:Y:S01]  /*24dd0*/  @P5 STG.E.U16 desc[UR8][R6.64], R15 ;  /* 0x0000000f06005986 */ /* 0x000fe2000c101508 */
[----:B------:R-:W-:Y:S02]  /*24de0*/  LEA R8, P5, R3, R0, 0x1 ;  /* 0x0000000003087211 */ /* 0x000fe400078a08ff */
[----:B------:R-:W-:Y:S02]  /*24df0*/  PRMT R16, R16, 0x7632, R16 ;  /* 0x0000763210107816 */ /* 0x000fe40000000010 */
[----:B--2---:R-:W-:Y:S01]  /*24e00*/  ISETP.LT.AND P3, PT, R11, UR5, !P0 ;  /* 0x000000050b007c0c */ /* 0x004fe2000c761270 */
[----:B------:R-:W1:Y:S01]  /*24e10*/  LDCU UR5, c[0x0][0x39c] ;  /* 0x00007380ff0577ac */ /* 0x000e620008000800 */
[----:B----4-:R-:W-:Y:S01]  /*24e20*/  ISETP.LT.AND P4, PT, R9, UR6, !P0 ;  /* 0x0000000609007c0c */ /* 0x010fe2000c781270 */
[----:B------:R-:W2:Y:S01]  /*24e30*/  LDCU UR6, c[0x0][0x39c] ;  /* 0x00007380ff0677ac */ /* 0x000ea20008000800 */
[----:B------:R-:W-:-:S02]  /*24e40*/  LEA.HI.X.SX32 R9, R3, R2, 0x1, P5 ;  /* 0x0000000203097211 */ /* 0x000fc400028f0eff */
[----:B------:R-:W-:Y:S01]  /*24e50*/  PRMT R17, R17, 0x7632, R17 ;  /* 0x0000763211117816 */ /* 0x000fe20000000011 */
[----:B-----5:R-:W4:Y:S04]  /*24e60*/  LDS.128 R4, [R28] ;  /* 0x000000001c047984 */ /* 0x020f280000000c00 */
[----:B------:R5:W-:Y:S01]  /*24e70*/  @P2 STG.E.U16 desc[UR8][R8.64], R16 ;  /* 0x0000001008002986 */ /* 0x000be2000c101508 */
[----:B-1----:R-:W-:Y:S01]  /*24e80*/  ISETP.LT.AND P2, PT, R22, UR5, !P0 ;  /* 0x0000000516007c0c */ /* 0x002fe2000c741270 */
[C---:B------:R-:W-:Y:S02]  /*24e90*/  IMAD R11, R29.reuse, 0x2, R3 ;  /* 0x000000021d0b7824 */ /* 0x040fe400078e0203 */
[----:B------:R-:W4:Y:S01]  /*24ea0*/  LDL.LU R22, [R1+0x9c4] ;  /* 0x0009c40001167983 */ /* 0x000f220000300800 */
[----:B0-----:R-:W-:Y:S01]  /*24eb0*/  ISETP.LT.AND P6, PT, R10, UR4, !P0 ;  /* 0x000000040a007c0c */ /* 0x001fe2000c7c1270 */
[----:B------:R-:W0:Y:S01]  /*24ec0*/  LDCU UR4, c[0x0][0x39c] ;  /* 0x00007380ff0477ac */ /* 0x000e220008000800 */
[----:B------:R-:W-:Y:S01]  /*24ed0*/  IMAD R3, R29, 0x2, R11 ;  /* 0x000000021d037824 */ /* 0x000fe200078e020b */
[C---:B------:R-:W-:Y:S01]  /*24ee0*/  LEA R10, P5, R11.reuse, R0, 0x1 ;  /* 0x000000000b0a7211 */ /* 0x040fe200078a08ff */
[----:B------:R-:W3:Y:S03]  /*24ef0*/  LDCU UR5, c[0x0][0x39c] ;  /* 0x00007380ff0577ac */ /* 0x000ee60008000800 */
[----:B------:R-:W-:-:S02]  /*24f00*/  LEA.HI.X.SX32 R11, R11, R2, 0x1, P5 ;  /* 0x000000020b0b7211 */ /* 0x000fc400028f0eff */
[----:B-----5:R-:W-:Y:S01]  /*24f10*/  LEA R8, P5, R3, R0, 0x1 ;  /* 0x0000000003087211 */ /* 0x020fe200078a08ff */
[----:B------:R-:W-:Y:S01]  /*24f20*/  IMAD R13, R29, 0x2, R3 ;  /* 0x000000021d0d7824 */ /* 0x000fe200078e0203 */
[----:B------:R-:W-:Y:S02]  /*24f30*/  PRMT R18, R18, 0x7632, R18 ;  /* 0x0000763212127816 */ /* 0x000fe40000000012 */
[----:B------:R-:W-:Y:S01]  /*24f40*/  LEA.HI.X.SX32 R9, R3, R2, 0x1, P5 ;  /* 0x0000000203097211 */ /* 0x000fe200028f0eff */
[----:B------:R1:W-:Y:S01]  /*24f50*/  @P3 STG.E.U16 desc[UR8][R10.64], R17 ;  /* 0x000000110a003986 */ /* 0x0003e2000c101508 */
[----:B--2---:R-:W-:Y:S01]  /*24f60*/  ISETP.LT.AND P3, PT, R21, UR6, !P0 ;  /* 0x0000000615007c0c */ /* 0x004fe2000c761270 */
[----:B------:R-:W-:Y:S01]  /*24f70*/  IMAD R3, R29, 0x2, R13 ;  /* 0x000000021d037824 */ /* 0x000fe200078e020d */
[----:B------:R-:W-:Y:S01]  /*24f80*/  PRMT R19, R19, 0x7632, R19 ;  /* 0x0000763213137816 */ /* 0x000fe20000000013 */
[----:B------:R-:W-:Y:S01]  /*24f90*/  @P4 STG.E.U16 desc[UR8][R8.64], R18 ;  /* 0x0000001208004986 */ /* 0x000fe2000c101508 */
[----:B------:R-:W2:Y:S01]  /*24fa0*/  LDCU UR6, c[0x0][0x39c] ;  /* 0x00007380ff0677ac */ /* 0x000ea20008000800 */
[----:B0-----:R-:W-:-:S02]  /*24fb0*/  ISETP.LT.AND P5, PT, R12, UR4, !P0 ;  /* 0x000000040c007c0c */ /* 0x001fc4000c7a1270 */
[----:B------:R-:W5:Y:S01]  /*24fc0*/  LDL.LU R21, [R1+0x9cc] ;  /* 0x0009cc0001157983 */ /* 0x000f620000300800 */
[----:B------:R-:W-:Y:S01]  /*24fd0*/  LEA R12, P4, R13, R0, 0x1 ;  /* 0x000000000d0c7211 */ /* 0x000fe200078808ff */
[----:B------:R-:W-:Y:S01]  /*24fe0*/  IMAD R16, R29, 0x2, R3 ;  /* 0x000000021d107824 */ /* 0x000fe200078e0203 */
[----:B------:R-:W0:Y:S01]  /*24ff0*/  LDCU UR4, c[0x0][0x39c] ;  /* 0x00007380ff0477ac */ /* 0x000e220008000800 */
[----:B------:R-:W0:Y:S01]  /*25000*/  LDS.128 R8, [R28+0x400] ;  /* 0x000400001c087984 */ /* 0x000e220000000c00 */
[----:B------:R-:W-:Y:S02]  /*25010*/  LEA.HI.X.SX32 R13, R13, R2, 0x1, P4 ;  /* 0x000000020d0d7211 */ /* 0x000fe400020f0eff */
[----:B------:R-:W-:-:S04]  /*25020*/  LEA R14, P4, R3, R0, 0x1 ;  /* 0x00000000030e7211 */ /* 0x000fc800078808ff */
[----:B------:R-:W-:Y:S01]  /*25030*/  LEA.HI.X.SX32 R15, R3, R2, 0x1, P4 ;  /* 0x00000002030f7211 */ /* 0x000fe200020f0eff */
[----:B------:R2:W-:Y:S01]  /*25040*/  @P6 STG.E.U16 desc[UR8][R12.64], R19 ;  /* 0x000000130c006986 */ /* 0x0005e2000c101508 */
[----:B---3--:R-:W-:Y:S01]  /*25050*/  ISETP.LT.AND P4, PT, R20, UR5, !P0 ;  /* 0x0000000514007c0c */ /* 0x008fe2000c781270 */
[----:B-1----:R-:W-:Y:S01]  /*25060*/  IMAD R17, R29, 0x2, R16 ;  /* 0x000000021d117824 */ /* 0x002fe200078e0210 */
[----:B------:R-:W1:Y:S01]  /*25070*/  LDCU UR5, c[0x0][0x39c] ;  /* 0x00007380ff0577ac */ /* 0x000e620008000800 */
[----:B------:R-:W3:Y:S04]  /*25080*/  LDL.LU R20, [R1+0x9d0] ;  /* 0x0009d00001147983 */ /* 0x000ee80000300800 */
[----:B--2---:R-:W2:Y:S01]  /*25090*/  LDL.LU R19, [R1+0x9d4] ;  /* 0x0009d40001137983 */ /* 0x004ea20000300800 */
[----:B------:R-:W-:-:S04]  /*250a0*/  LEA R12, P6, R16, R0, 0x1 ;  /* 0x00000000100c7211 */ /* 0x000fc800078c08ff */
[----:B------:R-:W-:Y:S02]  /*250b0*/  LEA.HI.X.SX32 R13, R16, R2, 0x1, P6 ;  /* 0x00000002100d7211 */ /* 0x000fe400030f0eff */
[----:B------:R-:W3:Y:S04]  /*250c0*/  LDL.LU R16, [R1+0x9b8] ;  /* 0x0009b80001107983 */ /* 0x000ee80000300800 */
[----:B----4-:R4:W-:Y:S04]  /*250d0*/  @P2 STG.E.U16 desc[UR8][R14.64], R4 ;  /* 0x000000040e002986 */ /* 0x0109e8000c101508 */
[----:B------:R-:W3:Y:S01]  /*250e0*/  LDL.LU R18, [R1+0x9b4] ;  /* 0x0009b40001127983 */ /* 0x000ee20000300800 */
[----:B----4-:R-:W-:-:S03]  /*250f0*/  LEA R14, P6, R17, R0, 0x1 ;  /* 0x00000000110e7211 */ /* 0x010fc600078c08ff */
[----:B------:R4:W-:Y:S01]  /*25100*/  @P3 STG.E.U16 desc[UR8][R12.64], R5 ;  /* 0x000000050c003986 */ /* 0x0009e2000c101508 */
[----:B------:R-:W-:-:S03]  /*25110*/  LEA.HI.X.SX32 R15, R17, R2, 0x1, P6 ;  /* 0x00000002110f7211 */ /* 0x000fc600030f0eff */
[----:B------:R-:W3:Y:S01]  /*25120*/  LDL.LU R26, [R1+0x9b0] ;  /* 0x0009b000011a7983 */ /* 0x000ee20000300800 */
[----:B0-----:R-:W-:Y:S01]  /*25130*/  ISETP.LT.AND P2, PT, R24, UR4, !P0 ;  /* 0x0000000418007c0c */ /* 0x001fe2000c741270 */
[----:B------:R-:W5:Y:S02]  /*25140*/  LDCU UR4, c[0x0][0x39c] ;  /* 0x00007380ff0477ac */ /* 0x000f640008000800 */
[----:B------:R0:W-:Y:S04]  /*25150*/  @P5 STG.E.U16 desc[UR8][R14.64], R6 ;  /* 0x000000060e005986 */ /* 0x0001e8000c101508 */
[----:B------:R-:W3:Y:S01]  /*25160*/  LDL.LU R24, [R1+0x9ac] ;  /* 0x0009ac0001187983 */ /* 0x000ee20000300800 */
[----:B-1----:R-:W-:Y:S01]  /*25170*/  ISETP.LT.AND P5, PT, R22, UR5, !P0 ;  /* 0x0000000516007c0c */ /* 0x002fe2000c7a1270 */
[----:B------:R-:W-:-:S02]  /*25180*/  IMAD R3, R29, 0x2, R17 ;  /* 0x000000021d037824 */ /* 0x000fc400078e0211 */
[----:B------:R-:W3:Y:S01]  /*25190*/  LDL.LU R22, [R1+0x998] ;  /* 0x0009980001167983 */ /* 0x000ee20000300800 */
[----:B------:R-:W2:Y:S01]  /*251a0*/  LDCU UR5, c[0x0][0x39c] ;  /* 0x00007380ff0577ac */ /* 0x000ea20008000800 */
[----:B------:R-:W-:Y:S01]  /*251b0*/  IMAD R17, R29, 0x2, R3 ;  /* 0x000000021d117824 */ /* 0x000fe200078e0203 */
[----:B----4-:R-:W-:-:S04]  /*251c0*/  LEA R12, P6, R3, R0, 0x1 ;  /* 0x00000000030c7211 */ /* 0x010fc800078c08ff */
[----:B------:R-:W-:Y:S01]  /*251d0*/  LEA.HI.X.SX32 R13, R3, R2, 0x1, P6 ;  /* 0x00000002030d7211 */ /* 0x000fe200030f0eff */
[----:B------:R-:W-:Y:S01]  /*251e0*/  IMAD R3, R29, 0x2, R17 ;  /* 0x000000021d037824 */ /* 0x000fe200078e0211 */
[----:B0-----:R-:W-:Y:S02]  /*251f0*/  LEA R14, P6, R17, R0, 0x1 ;  /* 0x00000000110e7211 */ /* 0x001fe400078c08ff */
[----:B------:R-:W-:Y:S01]  /*25200*/  ISETP.LT.AND P3, PT, R23, UR6, !P0 ;  /* 0x0000000617007c0c */ /* 0x000fe2000c761270 */
[----:B------:R0:W-:Y:S01]  /*25210*/  @P4 STG.E.U16 desc[UR8][R12.64], R7 ;  /* 0x000000070c004986 */ /* 0x0001e2000c101508 */
[----:B------:R-:W-:Y:S01]  /*25220*/  LEA.HI.X.SX32 R15, R17, R2, 0x1, P6 ;  /* 0x00000002110f7211 */ /* 0x000fe200030f0eff */
[----:B------:R-:W-:Y:S01]  /*25230*/  IMAD R17, R29, 0x2, R3 ;  /* 0x000000021d117824 */ /* 0x000fe200078e0203 */
[----:B------:R-:W3:Y:S01]  /*25240*/  LDCU UR6, c[0x0][0x39c] ;  /* 0x00007380ff0677ac */ /* 0x000ee20008000800 */
[----:B-----5:R-:W-:Y:S01]  /*25250*/  ISETP.LT.AND P4, PT, R21, UR4, !P0 ;  /* 0x0000000415007c0c */ /* 0x020fe2000c781270 */
[----:B------:R-:W1:Y:S01]  /*25260*/  LDCU UR4, c[0x0][0x39c] ;  /* 0x00007380ff0477ac */ /* 0x000e620008000800 */
[C---:B0-----:R-:W-:Y:S01]  /*25270*/  LEA R12, P6, R3.reuse, R0, 0x1 ;  /* 0x00000000030c7211 */ /* 0x041fe200078c08ff */
[----:B------:R0:W-:Y:S03]  /*25280*/  @P2 STG.E.U16 desc[UR8][R14.64], R8 ;  /* 0x000000080e002986 */ /* 0x0001e6000c101508 */
[----:B------:R-:W-:Y:S01]  /*25290*/  LEA.HI.X.SX32 R13, R3, R2, 0x1, P6 ;  /* 0x00000002030d7211 */ /* 0x000fe200030f0eff */
[----:B------:R-:W-:Y:S01]  /*252a0*/  IMAD R3, R29, 0x2, R17 ;  /* 0x000000021d037824 */ /* 0x000fe200078e0211 */
[----:B0-----:R-:W-:-:S03]  /*252b0*/  LEA R14, P6, R17, R0, 0x1 ;  /* 0x00000000110e7211 */ /* 0x001fc600078c08ff */
[----:B------:R0:W-:Y:S01]  /*252c0*/  @P3 STG.E.U16 desc[UR8][R12.64], R9 ;  /* 0x000000090c003986 */ /* 0x0001e2000c101508 */
[----:B------:R-:W-:Y:S01]  /*252d0*/  LEA.HI.X.SX32 R15, R17, R2, 0x1, P6 ;  /* 0x00000002110f7211 */ /* 0x000fe200030f0eff */
[----:B------:R-:W-:Y:S01]  /*252e0*/  IMAD R17, R29, 0x2, R3 ;  /* 0x000000021d117824 */ /* 0x000fe200078e0203 */
[----:B--2---:R-:W-:Y:S01]  /*252f0*/  ISETP.LT.AND P3, PT, R19, UR5, !P0 ;  /* 0x0000000513007c0c */ /* 0x004fe2000c761270 */
[----:B------:R-:W2:Y:S02]  /*25300*/  LDCU UR5, c[0x0][0x39c] ;  /* 0x00007380ff0577ac */ /* 0x000ea40008000800 */
[----:B------:R-:W-:Y:S01]  /*25310*/  IMAD R19, R29, 0x2, R17 ;  /* 0x000000021d137824 */ /* 0x000fe200078e0211 */
[----:B------:R4:W-:Y:S01]  /*25320*/  @P5 STG.E.U16 desc[UR8][R14.64], R10 ;  /* 0x0000000a0e005986 */ /* 0x0009e2000c101508 */
[----:B0-----:R-:W-:Y:S02]  /*25330*/  LEA R12, P6, R3, R0, 0x1 ;  /* 0x00000000030c7211 */ /* 0x001fe400078c08ff */
[----:B------:R-:W-:Y:S01]  /*25340*/  IMAD R25, R29, 0x2, R19 ;  /* 0x000000021d197824 */ /* 0x000fe200078e0213 */
[----:B---3--:R-:W-:Y:S01]  /*25350*/  ISETP.LT.AND P2, PT, R20, UR6, !P0 ;  /* 0x0000000614007c0c */ /* 0x008fe2000c741270 */
[----:B------:R-:W0:Y:S01]  /*25360*/  LDCU UR6, c[0x0][0x39c] ;  /* 0x00007380ff0677ac */ /* 0x000e220008000800 */
[----:B------:R-:W-:-:S02]  /*25370*/  LEA.HI.X.SX32 R13, R3, R2, 0x1, P6 ;  /* 0x00000002030d7211 */ /* 0x000fc400030f0eff */
[----:B-1----:R-:W-:Y:S01]  /*25380*/  ISETP.LT.AND P5, PT, R16, UR4, !P0 ;  /* 0x0000000410007c0c */ /* 0x002fe2000c7a1270 */
[----:B------:R-:W1:Y:S01]  /*25390*/  LDCU UR4, c[0x0][0x39c] ;  /* 0x00007380ff0477ac */ /* 0x000e620008000800 */
[----:B------:R-:W-:Y:S01]  /*253a0*/  LEA R16, P6, R17, R0, 0x1 ;  /* 0x0000000011107211 */ /* 0x000fe200078c08ff */
[----:B----4-:R-:W-:-:S03]  /*253b0*/  IMAD R15, R29, 0x2, R25 ;  /* 0x000000021d0f7824 */ /* 0x010fc600078e0219 */
[----:B------:R-:W-:Y:S01]  /*253c0*/  LEA.HI.X.SX32 R17, R17, R2, 0x1, P6 ;  /* 0x0000000211117211 */ /* 0x000fe200030f0eff */
[----:B------:R-:W-:Y:S01]  /*253d0*/  IMAD R3, R29, 0x2, R15 ;  /* 0x000000021d037824 */ /* 0x000fe200078e020f */
[C---:B------:R-:W-:Y:S02]  /*253e0*/  LEA R20, P6, R19.reuse, R0, 0x1 ;  /* 0x0000000013147211 */ /* 0x040fe400078c08ff */
[----:B------:R-:W-:Y:S02]  /*253f0*/  PRMT R8, R4, 0x7632, R8 ;  /* 0x0000763204087816 */ /* 0x000fe40000000008 */
[----:B------:R-:W-:Y:S01]  /*25400*/  LEA.HI.X.SX32 R21, R19, R2, 0x1, P6 ;  /* 0x0000000213157211 */ /* 0x000fe200030f0eff */
[----:B------:R-:W-:Y:S01]  /*25410*/  IMAD R19, R29, 0x2, R3 ;  /* 0x000000021d137824 */ /* 0x000fe200078e0203 */
[----:B------:R3:W-:Y:S01]  /*25420*/  @P4 STG.E.U16 desc[UR8][R12.64], R11 ;  /* 0x0000000b0c004986 */ /* 0x0007e2000c101508 */
[----:B------:R-:W-:-:S03]  /*25430*/  PRMT R10, R5, 0x7632, R10 ;  /* 0x00007632050a7816 */ /* 0x000fc6000000000a */
[----:B------:R4:W-:Y:S01]  /*25440*/  @P2 STG.E.U16 desc[UR8][R16.64], R8 ;  /* 0x0000000810002986 */ /* 0x0009e2000c101508 */
[----:B------:R-:W-:Y:S01]  /*25450*/  LEA R4, P2, R25, R0, 0x1 ;  /* 0x0000000019047211 */ /* 0x000fe200078408ff */
[----:B------:R-:W-:Y:S02]  /*25460*/  IMAD R23, R29, 0x2, R19 ;  /* 0x000000021d177824 */ /* 0x000fe400078e0213 */
[----:B------:R5:W-:Y:S01]  /*25470*/  @P3 STG.E.U16 desc[UR8][R20.64], R10 ;  /* 0x0000000a14003986 */ /* 0x000be2000c101508 */
[----:B------:R-:W-:Y:S01]  /*25480*/  LEA.HI.X.SX32 R5, R25, R2, 0x1, P2 ;  /* 0x0000000219057211 */ /* 0x000fe200010f0eff */
[----:B------:R-:W-:Y:S01]  /*25490*/  IMAD R25, R29, 0x2, R23 ;  /* 0x000000021d197824 */ /* 0x000fe200078e0217 */
[-C--:B------:R-:W-:Y:S02]  /*254a0*/  LEA R14, P2, R3, R0.reuse, 0x1 ;  /* 0x00000000030e7211 */ /* 0x080fe400078408ff */
[----:B---3--:R-:W-:Y:S02]  /*254b0*/  LEA R12, P3, R15, R0, 0x1 ;  /* 0x000000000f0c7211 */ /* 0x008fe400078608ff */
[----:B------:R-:W-:-:S02]  /*254c0*/  ISETP.LT.AND P4, PT, R18, UR7, !P0 ;  /* 0x0000000712007c0c */ /* 0x000fc4000c781270 */
[----:B------:R-:W-:Y:S02]  /*254d0*/  LEA.HI.X.SX32 R13, R15, R2, 0x1, P3 ;  /* 0x000000020f0d7211 */ /* 0x000fe400018f0eff */
[----:B----4-:R-:W-:Y:S02]  /*254e0*/  LEA R16, P6, R19, R0, 0x1 ;  /* 0x0000000013107211 */ /* 0x010fe400078c08ff */
[----:B------:R-:W-:Y:S02]  /*254f0*/  LEA.HI.X.SX32 R15, R3, R2, 0x1, P2 ;  /* 0x00000002030f7211 */ /* 0x000fe400010f0eff */
[----:B------:R-:W-:Y:S02]  /*25500*/  LEA R18, P2, R25, R0, 0x1 ;  /* 0x0000000019127211 */ /* 0x000fe400078408ff */
[----:B------:R-:W-:Y:S02]  /*25510*/  LEA.HI.X.SX32 R17, R19, R2, 0x1, P6 ;  /* 0x0000000213117211 */ /* 0x000fe400030f0eff */
[----:B-1----:R-:W-:-:S02]  /*25520*/  ISETP.LT.AND P3, PT, R26, UR4, !P0 ;  /* 0x000000041a007c0c */ /* 0x002fc4000c761270 */
[----:B------:R-:W-:Y:S02]  /*25530*/  LEA.HI.X.SX32 R19, R25, R2, 0x1, P2 ;  /* 0x0000000219137211 */ /* 0x000fe400010f0eff */
[----:B--2---:R-:W-:Y:S02]  /*25540*/  ISETP.LT.AND P2, PT, R24, UR5, !P0 ;  /* 0x0000000518007c0c */ /* 0x004fe4000c741270 */
[----:B-----5:R-:W-:Y:S02]  /*25550*/  LEA R20, P6, R23, R0, 0x1 ;  /* 0x0000000017147211 */ /* 0x020fe400078c08ff */
[----:B------:R-:W-:Y:S02]  /*25560*/  PRMT R6, R6, 0x7632, R6 ;  /* 0x0000763206067816 */ /* 0x000fe40000000006 */
[----:B------:R-:W-:Y:S02]  /*25570*/  PRMT R7, R7, 0x7632, R7 ;  /* 0x0000763207077816 */ /* 0x000fe40000000007 */
[----:B------:R-:W-:-:S02]  /*25580*/  PRMT R8, R8, 0x7632, R8 ;  /* 0x0000763208087816 */ /* 0x000fc40000000008 */
[----:B------:R-:W-:Y:S01]  /*25590*/  PRMT R9, R9, 0x7632, R9 ;  /* 0x0000763209097816 */ /* 0x000fe20000000009 */
[----:B------:R1:W-:Y:S01]  /*255a0*/  @P5 STG.E.U16 desc[UR8][R4.64], R6 ;  /* 0x0000000604005986 */ /* 0x0003e2000c101508 */
[----:B------:R-:W-:Y:S02]  /*255b0*/  LEA.HI.X.SX32 R21, R23, R2, 0x1, P6 ;  /* 0x0000000217157211 */ /* 0x000fe400030f0eff */
[----:B------:R-:W-:Y:S01]  /*255c0*/  PRMT R10, R10, 0x7632, R10 ;  /* 0x000076320a0a7816 */ /* 0x000fe2000000000a */
[----:B------:R1:W-:Y:S04]  /*255d0*/  @P4 STG.E.U16 desc[UR8][R12.64], R7 ;  /* 0x000000070c004986 */ /* 0x0003e8000c101508 */
[----:B------:R1:W-:Y:S04]  /*255e0*/  @P3 STG.E.U16 desc[UR8][R14.64], R8 ;  /* 0x000000080e003986 */ /* 0x0003e8000c101508 */
[----:B------:R1:W-:Y:S01]  /*255f0*/  @P2 STG.E.U16 desc[UR8][R16.64], R9 ;  /* 0x0000000910002986 */ /* 0x0003e2000c101508 */
[----:B0-----:R-:W-:-:S13]  /*25600*/  ISETP.LT.AND P0, PT, R22, UR6, !P0 ;  /* 0x0000000616007c0c */ /* 0x001fda000c701270 */
[----:B------:R1:W-:Y:S01]  /*25610*/  @P0 STG.E.U16 desc[UR8][R20.64], R10 ;  /* 0x0000000a14000986 */ /* 0x0003e2000c101508 */
[----:B------:R-:W-:Y:S05]  /*25620*/  @!P1 EXIT ;  /* 0x000000000000994d */ /* 0x000fea0003800000 */
[----:B-1----:R-:W-:-:S05]  /*25630*/  PRMT R9, R11, 0x7632, R9 ;  /* 0x000076320b097816 */ /* 0x002fca0000000009 */
[----:B------:R-:W-:Y:S01]  /*25640*/  STG.E.U16 desc[UR8][R18.64], R9 ;  /* 0x0000000912007986 */ /* 0x000fe2000c101508 */
[----:B------:R-:W-:Y:S05]  /*25650*/  EXIT ;  /* 0x000000000000794d */ /* 0x000fea0003800000 */
.L_x_3:
[----:B------:R-:W-:-:S00]  /*25660*/  BRA `(.L_x_3) ;  /* 0xfffffffc00fc7947 */ /* 0x000fc0000383ffff */
[----:B------:R-:W-:-:S00]  /*25670*/  NOP ;  /* 0x0000000000007918 */ /* 0x000fc00000000000 */
        /* <DEDUP_REMOVED lines=8> */
.L_x_4:


//--------------------- .nv.shared.matmul_kernel  --------------------------
	.section	.nv.shared.matmul_kernel,"aw",@nobits
	.sectionflags	@""
	.align	16
	.zero		1024


//--------------------- .nv.shared.reserved.0     --------------------------
	.section	.nv.shared.reserved.0,"aw",@nobits
	.weak		__nv_reservedSMEM_offset_0_alias
	.size		__nv_reservedSMEM_offset_0_alias, 0, 64
	.other		__nv_reservedSMEM_offset_0_alias,@"STO_CUDA_RESERVED_SHARED STV_DEFAULT"
__nv_reservedSMEM_offset_0_alias:
	.zero		0
	.zero		64


//--------------------- .nv.constant0.matmul_kernel --------------------------
	.section	.nv.constant0.matmul_kernel,"a",@progbits
	.sectionflags	@""
	.align	4
.nv.constant0.matmul_kernel:
	.zero		976


//--------------------- SYMBOLS --------------------------

	.type		.nv.reservedSmem.offset0,@object
	.size		.nv.reservedSmem.offset0,0x4
	.type		.nv.reservedSmem.cap,@object
	.size		.nv.reservedSmem.cap,0x4
